//
// Generated by NVIDIA NVVM Compiler
//
// Compiler Build ID: CL-36424714
// Cuda compilation tools, release 13.0, V13.0.88
// Based on NVVM 20.0.0
//

.version 9.0
.target sm_100
.address_size 64

	// .globl	_Z27md5_crypt_dictionary_attackPKcS0_hS0_PKjjPj
.global .align 1 .b8 itoa64[65] = {46, 47, 48, 49, 50, 51, 52, 53, 54, 55, 56, 57, 65, 66, 67, 68, 69, 70, 71, 72, 73, 74, 75, 76, 77, 78, 79, 80, 81, 82, 83, 84, 85, 86, 87, 88, 89, 90, 97, 98, 99, 100, 101, 102, 103, 104, 105, 106, 107, 108, 109, 110, 111, 112, 113, 114, 115, 116, 117, 118, 119, 120, 121, 122};
// _ZZ27md5_crypt_dictionary_attackPKcS0_hS0_PKjjPjE6target has been demoted
.global .align 1 .b8 $str[4] = {36, 49, 36};

.visible .entry _Z27md5_crypt_dictionary_attackPKcS0_hS0_PKjjPj(
	.param .u64 .ptr .align 1 _Z27md5_crypt_dictionary_attackPKcS0_hS0_PKjjPj_param_0,
	.param .u64 .ptr .align 1 _Z27md5_crypt_dictionary_attackPKcS0_hS0_PKjjPj_param_1,
	.param .u8 _Z27md5_crypt_dictionary_attackPKcS0_hS0_PKjjPj_param_2,
	.param .u64 .ptr .align 1 _Z27md5_crypt_dictionary_attackPKcS0_hS0_PKjjPj_param_3,
	.param .u64 .ptr .align 1 _Z27md5_crypt_dictionary_attackPKcS0_hS0_PKjjPj_param_4,
	.param .u32 _Z27md5_crypt_dictionary_attackPKcS0_hS0_PKjjPj_param_5,
	.param .u64 .ptr .align 1 _Z27md5_crypt_dictionary_attackPKcS0_hS0_PKjjPj_param_6
)
{
	.local .align 16 .b8 	__local_depot0[112];
	.reg .b64 	%SP;
	.reg .b64 	%SPL;
	.reg .pred 	%p<99>;
	.reg .b16 	%rs<98>;
	.reg .b32 	%r<13445>;
	.reg .b64 	%rd<116>;
	// demoted variable
	.shared .align 1 .b8 _ZZ27md5_crypt_dictionary_attackPKcS0_hS0_PKjjPjE6target[17];
	mov.u64 	%SPL, __local_depot0;
	ld.param.u64 	%rd17, [_Z27md5_crypt_dictionary_attackPKcS0_hS0_PKjjPj_param_0];
	ld.param.u64 	%rd19, [_Z27md5_crypt_dictionary_attackPKcS0_hS0_PKjjPj_param_3];
	ld.param.u64 	%rd20, [_Z27md5_crypt_dictionary_attackPKcS0_hS0_PKjjPj_param_4];
	ld.param.u32 	%r89, [_Z27md5_crypt_dictionary_attackPKcS0_hS0_PKjjPj_param_5];
	ld.param.u64 	%rd21, [_Z27md5_crypt_dictionary_attackPKcS0_hS0_PKjjPj_param_6];
	cvta.to.global.u64 	%rd22, %rd21;
	ld.global.u32 	%r90, [%rd22];
	setp.ne.s32 	%p1, %r90, -1;
	@%p1 bra 	$L__BB0_126;
	mov.u32 	%r91, %ntid.x;
	mov.u32 	%r92, %ctaid.x;
	mov.u32 	%r1, %tid.x;
	mad.lo.s32 	%r2, %r91, %r92, %r1;
	setp.gt.u32 	%p2, %r1, 15;
	@%p2 bra 	$L__BB0_3;
	cvt.u64.u32 	%rd23, %r1;
	cvta.to.global.u64 	%rd24, %rd17;
	add.s64 	%rd25, %rd24, %rd23;
	ld.global.u8 	%rs6, [%rd25];
	mov.u32 	%r93, _ZZ27md5_crypt_dictionary_attackPKcS0_hS0_PKjjPjE6target;
	add.s32 	%r94, %r93, %r1;
	st.shared.u8 	[%r94], %rs6;
$L__BB0_3:
	setp.ge.u32 	%p3, %r2, %r89;
	@%p3 bra 	$L__BB0_126;
	cvta.to.global.u64 	%rd26, %rd20;
	mul.wide.u32 	%rd27, %r2, 4;
	add.s64 	%rd28, %rd26, %rd27;
	ld.global.u32 	%rd29, [%rd28];
	cvta.to.global.u64 	%rd30, %rd19;
	add.s64 	%rd1, %rd30, %rd29;
	add.u64 	%rd2, %SPL, 0;
	add.u64 	%rd3, %SPL, 96;
	ld.global.u8 	%rs1, [%rd1];
	setp.eq.s16 	%p4, %rs1, 0;
	mov.b32 	%r13401, 0;
	@%p4 bra 	$L__BB0_20;
	ld.global.u8 	%rs7, [%rd1+1];
	setp.eq.s16 	%p5, %rs7, 0;
	mov.b32 	%r13401, 1;
	@%p5 bra 	$L__BB0_20;
	ld.global.u8 	%rs8, [%rd1+2];
	setp.eq.s16 	%p6, %rs8, 0;
	mov.b32 	%r13401, 2;
	@%p6 bra 	$L__BB0_20;
	ld.global.u8 	%rs9, [%rd1+3];
	setp.eq.s16 	%p7, %rs9, 0;
	mov.b32 	%r13401, 3;
	@%p7 bra 	$L__BB0_20;
	ld.global.u8 	%rs10, [%rd1+4];
	setp.eq.s16 	%p8, %rs10, 0;
	mov.b32 	%r13401, 4;
	@%p8 bra 	$L__BB0_20;
	ld.global.u8 	%rs11, [%rd1+5];
	setp.eq.s16 	%p9, %rs11, 0;
	mov.b32 	%r13401, 5;
	@%p9 bra 	$L__BB0_20;
	ld.global.u8 	%rs12, [%rd1+6];
	setp.eq.s16 	%p10, %rs12, 0;
	mov.b32 	%r13401, 6;
	@%p10 bra 	$L__BB0_20;
	ld.global.u8 	%rs13, [%rd1+7];
	setp.eq.s16 	%p11, %rs13, 0;
	mov.b32 	%r13401, 7;
	@%p11 bra 	$L__BB0_20;
	ld.global.u8 	%rs14, [%rd1+8];
	setp.eq.s16 	%p12, %rs14, 0;
	mov.b32 	%r13401, 8;
	@%p12 bra 	$L__BB0_20;
	ld.global.u8 	%rs15, [%rd1+9];
	setp.eq.s16 	%p13, %rs15, 0;
	mov.b32 	%r13401, 9;
	@%p13 bra 	$L__BB0_20;
	ld.global.u8 	%rs16, [%rd1+10];
	setp.eq.s16 	%p14, %rs16, 0;
	mov.b32 	%r13401, 10;
	@%p14 bra 	$L__BB0_20;
	ld.global.u8 	%rs17, [%rd1+11];
	setp.eq.s16 	%p15, %rs17, 0;
	mov.b32 	%r13401, 11;
	@%p15 bra 	$L__BB0_20;
	ld.global.u8 	%rs18, [%rd1+12];
	setp.eq.s16 	%p16, %rs18, 0;
	mov.b32 	%r13401, 12;
	@%p16 bra 	$L__BB0_20;
	ld.global.u8 	%rs19, [%rd1+13];
	setp.eq.s16 	%p17, %rs19, 0;
	mov.b32 	%r13401, 13;
	@%p17 bra 	$L__BB0_20;
	ld.global.u8 	%rs20, [%rd1+14];
	setp.eq.s16 	%p18, %rs20, 0;
	mov.b32 	%r13401, 14;
	@%p18 bra 	$L__BB0_20;
	ld.global.u8 	%rs21, [%rd1+15];
	setp.eq.s16 	%p19, %rs21, 0;
	selp.b32 	%r13401, 15, 16, %p19;
$L__BB0_20:
	setp.eq.s16 	%p20, %rs1, 0;
	mov.b32 	%r111, 271733878;
	mov.b32 	%r112, -1732584194;
	mov.b32 	%r113, -271733879;
	mov.b32 	%r114, 1732584193;
	st.local.v4.u32 	[%rd2+80], {%r114, %r113, %r112, %r111};
	mov.b32 	%r13407, 0;
	@%p20 bra 	$L__BB0_25;
	neg.s32 	%r13402, %r13401;
	mov.b32 	%r13407, 0;
	mov.u64 	%rd111, %rd1;
$L__BB0_22:
	ld.global.u8 	%rs22, [%rd111];
	add.s32 	%r116, %r13407, 1;
	st.local.u32 	[%rd2+64], %r116;
	cvt.u64.u32 	%rd33, %r13407;
	add.s64 	%rd34, %rd2, %rd33;
	st.local.u8 	[%rd34], %rs22;
	ld.local.u32 	%r13407, [%rd2+64];
	and.b32  	%r117, %r13407, 63;
	setp.ne.s32 	%p21, %r117, 0;
	@%p21 bra 	$L__BB0_24;
	ld.local.v4.u32 	{%r118, %r119, %r120, %r121}, [%rd2+80];
	and.b32  	%r122, %r120, %r119;
	not.b32 	%r123, %r119;
	and.b32  	%r124, %r121, %r123;
	or.b32  	%r125, %r124, %r122;
	ld.local.v4.u32 	{%r126, %r127, %r128, %r129}, [%rd2];
	add.s32 	%r130, %r118, %r126;
	add.s32 	%r131, %r130, %r125;
	add.s32 	%r132, %r131, -680876936;
	shf.l.wrap.b32 	%r133, %r132, %r132, 7;
	add.s32 	%r134, %r133, %r119;
	and.b32  	%r135, %r134, %r119;
	not.b32 	%r136, %r134;
	and.b32  	%r137, %r120, %r136;
	or.b32  	%r138, %r135, %r137;
	add.s32 	%r139, %r121, %r127;
	add.s32 	%r140, %r139, %r138;
	add.s32 	%r141, %r140, -389564586;
	shf.l.wrap.b32 	%r142, %r141, %r141, 12;
	add.s32 	%r143, %r142, %r134;
	and.b32  	%r144, %r143, %r134;
	not.b32 	%r145, %r143;
	and.b32  	%r146, %r119, %r145;
	or.b32  	%r147, %r144, %r146;
	add.s32 	%r148, %r120, %r128;
	add.s32 	%r149, %r148, %r147;
	add.s32 	%r150, %r149, 606105819;
	shf.l.wrap.b32 	%r151, %r150, %r150, 17;
	add.s32 	%r152, %r151, %r143;
	and.b32  	%r153, %r152, %r143;
	not.b32 	%r154, %r152;
	and.b32  	%r155, %r134, %r154;
	or.b32  	%r156, %r153, %r155;
	add.s32 	%r157, %r119, %r129;
	add.s32 	%r158, %r157, %r156;
	add.s32 	%r159, %r158, -1044525330;
	shf.l.wrap.b32 	%r160, %r159, %r159, 22;
	add.s32 	%r161, %r160, %r152;
	and.b32  	%r162, %r161, %r152;
	not.b32 	%r163, %r161;
	and.b32  	%r164, %r143, %r163;
	or.b32  	%r165, %r162, %r164;
	ld.local.v4.u32 	{%r166, %r167, %r168, %r169}, [%rd2+16];
	add.s32 	%r170, %r166, %r134;
	add.s32 	%r171, %r170, %r165;
	add.s32 	%r172, %r171, -176418897;
	shf.l.wrap.b32 	%r173, %r172, %r172, 7;
	add.s32 	%r174, %r173, %r161;
	and.b32  	%r175, %r174, %r161;
	not.b32 	%r176, %r174;
	and.b32  	%r177, %r152, %r176;
	or.b32  	%r178, %r175, %r177;
	add.s32 	%r179, %r167, %r143;
	add.s32 	%r180, %r179, %r178;
	add.s32 	%r181, %r180, 1200080426;
	shf.l.wrap.b32 	%r182, %r181, %r181, 12;
	add.s32 	%r183, %r182, %r174;
	and.b32  	%r184, %r183, %r174;
	not.b32 	%r185, %r183;
	and.b32  	%r186, %r161, %r185;
	or.b32  	%r187, %r184, %r186;
	add.s32 	%r188, %r168, %r152;
	add.s32 	%r189, %r188, %r187;
	add.s32 	%r190, %r189, -1473231341;
	shf.l.wrap.b32 	%r191, %r190, %r190, 17;
	add.s32 	%r192, %r191, %r183;
	and.b32  	%r193, %r192, %r183;
	not.b32 	%r194, %r192;
	and.b32  	%r195, %r174, %r194;
	or.b32  	%r196, %r193, %r195;
	add.s32 	%r197, %r169, %r161;
	add.s32 	%r198, %r197, %r196;
	add.s32 	%r199, %r198, -45705983;
	shf.l.wrap.b32 	%r200, %r199, %r199, 22;
	add.s32 	%r201, %r200, %r192;
	and.b32  	%r202, %r201, %r192;
	not.b32 	%r203, %r201;
	and.b32  	%r204, %r183, %r203;
	or.b32  	%r205, %r202, %r204;
	ld.local.v4.u32 	{%r206, %r207, %r208, %r209}, [%rd2+32];
	add.s32 	%r210, %r206, %r174;
	add.s32 	%r211, %r210, %r205;
	add.s32 	%r212, %r211, 1770035416;
	shf.l.wrap.b32 	%r213, %r212, %r212, 7;
	add.s32 	%r214, %r213, %r201;
	and.b32  	%r215, %r214, %r201;
	not.b32 	%r216, %r214;
	and.b32  	%r217, %r192, %r216;
	or.b32  	%r218, %r215, %r217;
	add.s32 	%r219, %r207, %r183;
	add.s32 	%r220, %r219, %r218;
	add.s32 	%r221, %r220, -1958414417;
	shf.l.wrap.b32 	%r222, %r221, %r221, 12;
	add.s32 	%r223, %r222, %r214;
	and.b32  	%r224, %r223, %r214;
	not.b32 	%r225, %r223;
	and.b32  	%r226, %r201, %r225;
	or.b32  	%r227, %r224, %r226;
	add.s32 	%r228, %r208, %r192;
	add.s32 	%r229, %r228, %r227;
	add.s32 	%r230, %r229, -42063;
	shf.l.wrap.b32 	%r231, %r230, %r230, 17;
	add.s32 	%r232, %r231, %r223;
	and.b32  	%r233, %r232, %r223;
	not.b32 	%r234, %r232;
	and.b32  	%r235, %r214, %r234;
	or.b32  	%r236, %r233, %r235;
	add.s32 	%r237, %r209, %r201;
	add.s32 	%r238, %r237, %r236;
	add.s32 	%r239, %r238, -1990404162;
	shf.l.wrap.b32 	%r240, %r239, %r239, 22;
	add.s32 	%r241, %r240, %r232;
	and.b32  	%r242, %r241, %r232;
	not.b32 	%r243, %r241;
	and.b32  	%r244, %r223, %r243;
	or.b32  	%r245, %r242, %r244;
	ld.local.v4.u32 	{%r246, %r247, %r248, %r249}, [%rd2+48];
	add.s32 	%r250, %r246, %r214;
	add.s32 	%r251, %r250, %r245;
	add.s32 	%r252, %r251, 1804603682;
	shf.l.wrap.b32 	%r253, %r252, %r252, 7;
	add.s32 	%r254, %r253, %r241;
	and.b32  	%r255, %r254, %r241;
	not.b32 	%r256, %r254;
	and.b32  	%r257, %r232, %r256;
	or.b32  	%r258, %r255, %r257;
	add.s32 	%r259, %r247, %r223;
	add.s32 	%r260, %r259, %r258;
	add.s32 	%r261, %r260, -40341101;
	shf.l.wrap.b32 	%r262, %r261, %r261, 12;
	add.s32 	%r263, %r262, %r254;
	and.b32  	%r264, %r263, %r254;
	not.b32 	%r265, %r263;
	and.b32  	%r266, %r241, %r265;
	or.b32  	%r267, %r264, %r266;
	add.s32 	%r268, %r248, %r232;
	add.s32 	%r269, %r268, %r267;
	add.s32 	%r270, %r269, -1502002290;
	shf.l.wrap.b32 	%r271, %r270, %r270, 17;
	add.s32 	%r272, %r271, %r263;
	and.b32  	%r273, %r272, %r263;
	not.b32 	%r274, %r272;
	and.b32  	%r275, %r254, %r274;
	or.b32  	%r276, %r273, %r275;
	add.s32 	%r277, %r249, %r241;
	add.s32 	%r278, %r277, %r276;
	add.s32 	%r279, %r278, 1236535329;
	shf.l.wrap.b32 	%r280, %r279, %r279, 22;
	add.s32 	%r281, %r280, %r272;
	and.b32  	%r282, %r281, %r263;
	and.b32  	%r283, %r272, %r265;
	or.b32  	%r284, %r282, %r283;
	add.s32 	%r285, %r127, %r254;
	add.s32 	%r286, %r285, %r284;
	add.s32 	%r287, %r286, -165796510;
	shf.l.wrap.b32 	%r288, %r287, %r287, 5;
	add.s32 	%r289, %r288, %r281;
	and.b32  	%r290, %r289, %r272;
	and.b32  	%r291, %r281, %r274;
	or.b32  	%r292, %r290, %r291;
	add.s32 	%r293, %r168, %r263;
	add.s32 	%r294, %r293, %r292;
	add.s32 	%r295, %r294, -1069501632;
	shf.l.wrap.b32 	%r296, %r295, %r295, 9;
	add.s32 	%r297, %r296, %r289;
	and.b32  	%r298, %r297, %r281;
	not.b32 	%r299, %r281;
	and.b32  	%r300, %r289, %r299;
	or.b32  	%r301, %r298, %r300;
	add.s32 	%r302, %r209, %r272;
	add.s32 	%r303, %r302, %r301;
	add.s32 	%r304, %r303, 643717713;
	shf.l.wrap.b32 	%r305, %r304, %r304, 14;
	add.s32 	%r306, %r305, %r297;
	and.b32  	%r307, %r306, %r289;
	not.b32 	%r308, %r289;
	and.b32  	%r309, %r297, %r308;
	or.b32  	%r310, %r307, %r309;
	add.s32 	%r311, %r126, %r281;
	add.s32 	%r312, %r311, %r310;
	add.s32 	%r313, %r312, -373897302;
	shf.l.wrap.b32 	%r314, %r313, %r313, 20;
	add.s32 	%r315, %r314, %r306;
	and.b32  	%r316, %r315, %r297;
	not.b32 	%r317, %r297;
	and.b32  	%r318, %r306, %r317;
	or.b32  	%r319, %r316, %r318;
	add.s32 	%r320, %r167, %r289;
	add.s32 	%r321, %r320, %r319;
	add.s32 	%r322, %r321, -701558691;
	shf.l.wrap.b32 	%r323, %r322, %r322, 5;
	add.s32 	%r324, %r323, %r315;
	and.b32  	%r325, %r324, %r306;
	not.b32 	%r326, %r306;
	and.b32  	%r327, %r315, %r326;
	or.b32  	%r328, %r325, %r327;
	add.s32 	%r329, %r208, %r297;
	add.s32 	%r330, %r329, %r328;
	add.s32 	%r331, %r330, 38016083;
	shf.l.wrap.b32 	%r332, %r331, %r331, 9;
	add.s32 	%r333, %r332, %r324;
	and.b32  	%r334, %r333, %r315;
	not.b32 	%r335, %r315;
	and.b32  	%r336, %r324, %r335;
	or.b32  	%r337, %r334, %r336;
	add.s32 	%r338, %r249, %r306;
	add.s32 	%r339, %r338, %r337;
	add.s32 	%r340, %r339, -660478335;
	shf.l.wrap.b32 	%r341, %r340, %r340, 14;
	add.s32 	%r342, %r341, %r333;
	and.b32  	%r343, %r342, %r324;
	not.b32 	%r344, %r324;
	and.b32  	%r345, %r333, %r344;
	or.b32  	%r346, %r343, %r345;
	add.s32 	%r347, %r166, %r315;
	add.s32 	%r348, %r347, %r346;
	add.s32 	%r349, %r348, -405537848;
	shf.l.wrap.b32 	%r350, %r349, %r349, 20;
	add.s32 	%r351, %r350, %r342;
	and.b32  	%r352, %r351, %r333;
	not.b32 	%r353, %r333;
	and.b32  	%r354, %r342, %r353;
	or.b32  	%r355, %r352, %r354;
	add.s32 	%r356, %r207, %r324;
	add.s32 	%r357, %r356, %r355;
	add.s32 	%r358, %r357, 568446438;
	shf.l.wrap.b32 	%r359, %r358, %r358, 5;
	add.s32 	%r360, %r359, %r351;
	and.b32  	%r361, %r360, %r342;
	not.b32 	%r362, %r342;
	and.b32  	%r363, %r351, %r362;
	or.b32  	%r364, %r361, %r363;
	add.s32 	%r365, %r248, %r333;
	add.s32 	%r366, %r365, %r364;
	add.s32 	%r367, %r366, -1019803690;
	shf.l.wrap.b32 	%r368, %r367, %r367, 9;
	add.s32 	%r369, %r368, %r360;
	and.b32  	%r370, %r369, %r351;
	not.b32 	%r371, %r351;
	and.b32  	%r372, %r360, %r371;
	or.b32  	%r373, %r370, %r372;
	add.s32 	%r374, %r129, %r342;
	add.s32 	%r375, %r374, %r373;
	add.s32 	%r376, %r375, -187363961;
	shf.l.wrap.b32 	%r377, %r376, %r376, 14;
	add.s32 	%r378, %r377, %r369;
	and.b32  	%r379, %r378, %r360;
	not.b32 	%r380, %r360;
	and.b32  	%r381, %r369, %r380;
	or.b32  	%r382, %r379, %r381;
	add.s32 	%r383, %r206, %r351;
	add.s32 	%r384, %r383, %r382;
	add.s32 	%r385, %r384, 1163531501;
	shf.l.wrap.b32 	%r386, %r385, %r385, 20;
	add.s32 	%r387, %r386, %r378;
	and.b32  	%r388, %r387, %r369;
	not.b32 	%r389, %r369;
	and.b32  	%r390, %r378, %r389;
	or.b32  	%r391, %r388, %r390;
	add.s32 	%r392, %r247, %r360;
	add.s32 	%r393, %r392, %r391;
	add.s32 	%r394, %r393, -1444681467;
	shf.l.wrap.b32 	%r395, %r394, %r394, 5;
	add.s32 	%r396, %r395, %r387;
	and.b32  	%r397, %r396, %r378;
	not.b32 	%r398, %r378;
	and.b32  	%r399, %r387, %r398;
	or.b32  	%r400, %r397, %r399;
	add.s32 	%r401, %r128, %r369;
	add.s32 	%r402, %r401, %r400;
	add.s32 	%r403, %r402, -51403784;
	shf.l.wrap.b32 	%r404, %r403, %r403, 9;
	add.s32 	%r405, %r404, %r396;
	and.b32  	%r406, %r405, %r387;
	not.b32 	%r407, %r387;
	and.b32  	%r408, %r396, %r407;
	or.b32  	%r409, %r406, %r408;
	add.s32 	%r410, %r169, %r378;
	add.s32 	%r411, %r410, %r409;
	add.s32 	%r412, %r411, 1735328473;
	shf.l.wrap.b32 	%r413, %r412, %r412, 14;
	add.s32 	%r414, %r413, %r405;
	and.b32  	%r415, %r414, %r396;
	not.b32 	%r416, %r396;
	and.b32  	%r417, %r405, %r416;
	or.b32  	%r418, %r415, %r417;
	add.s32 	%r419, %r246, %r387;
	add.s32 	%r420, %r419, %r418;
	add.s32 	%r421, %r420, -1926607734;
	shf.l.wrap.b32 	%r422, %r421, %r421, 20;
	add.s32 	%r423, %r422, %r414;
	xor.b32  	%r424, %r414, %r405;
	xor.b32  	%r425, %r424, %r423;
	add.s32 	%r426, %r167, %r396;
	add.s32 	%r427, %r426, %r425;
	add.s32 	%r428, %r427, -378558;
	shf.l.wrap.b32 	%r429, %r428, %r428, 4;
	add.s32 	%r430, %r429, %r423;
	xor.b32  	%r431, %r423, %r414;
	xor.b32  	%r432, %r431, %r430;
	add.s32 	%r433, %r206, %r405;
	add.s32 	%r434, %r433, %r432;
	add.s32 	%r435, %r434, -2022574463;
	shf.l.wrap.b32 	%r436, %r435, %r435, 11;
	add.s32 	%r437, %r436, %r430;
	xor.b32  	%r438, %r430, %r423;
	xor.b32  	%r439, %r438, %r437;
	add.s32 	%r440, %r209, %r414;
	add.s32 	%r441, %r440, %r439;
	add.s32 	%r442, %r441, 1839030562;
	shf.l.wrap.b32 	%r443, %r442, %r442, 16;
	add.s32 	%r444, %r443, %r437;
	xor.b32  	%r445, %r437, %r430;
	xor.b32  	%r446, %r445, %r444;
	add.s32 	%r447, %r248, %r423;
	add.s32 	%r448, %r447, %r446;
	add.s32 	%r449, %r448, -35309556;
	shf.l.wrap.b32 	%r450, %r449, %r449, 23;
	add.s32 	%r451, %r450, %r444;
	xor.b32  	%r452, %r444, %r437;
	xor.b32  	%r453, %r452, %r451;
	add.s32 	%r454, %r127, %r430;
	add.s32 	%r455, %r454, %r453;
	add.s32 	%r456, %r455, -1530992060;
	shf.l.wrap.b32 	%r457, %r456, %r456, 4;
	add.s32 	%r458, %r457, %r451;
	xor.b32  	%r459, %r451, %r444;
	xor.b32  	%r460, %r459, %r458;
	add.s32 	%r461, %r166, %r437;
	add.s32 	%r462, %r461, %r460;
	add.s32 	%r463, %r462, 1272893353;
	shf.l.wrap.b32 	%r464, %r463, %r463, 11;
	add.s32 	%r465, %r464, %r458;
	xor.b32  	%r466, %r458, %r451;
	xor.b32  	%r467, %r466, %r465;
	add.s32 	%r468, %r169, %r444;
	add.s32 	%r469, %r468, %r467;
	add.s32 	%r470, %r469, -155497632;
	shf.l.wrap.b32 	%r471, %r470, %r470, 16;
	add.s32 	%r472, %r471, %r465;
	xor.b32  	%r473, %r465, %r458;
	xor.b32  	%r474, %r473, %r472;
	add.s32 	%r475, %r208, %r451;
	add.s32 	%r476, %r475, %r474;
	add.s32 	%r477, %r476, -1094730640;
	shf.l.wrap.b32 	%r478, %r477, %r477, 23;
	add.s32 	%r479, %r478, %r472;
	xor.b32  	%r480, %r472, %r465;
	xor.b32  	%r481, %r480, %r479;
	add.s32 	%r482, %r247, %r458;
	add.s32 	%r483, %r482, %r481;
	add.s32 	%r484, %r483, 681279174;
	shf.l.wrap.b32 	%r485, %r484, %r484, 4;
	add.s32 	%r486, %r485, %r479;
	xor.b32  	%r487, %r479, %r472;
	xor.b32  	%r488, %r487, %r486;
	add.s32 	%r489, %r126, %r465;
	add.s32 	%r490, %r489, %r488;
	add.s32 	%r491, %r490, -358537222;
	shf.l.wrap.b32 	%r492, %r491, %r491, 11;
	add.s32 	%r493, %r492, %r486;
	xor.b32  	%r494, %r486, %r479;
	xor.b32  	%r495, %r494, %r493;
	add.s32 	%r496, %r129, %r472;
	add.s32 	%r497, %r496, %r495;
	add.s32 	%r498, %r497, -722521979;
	shf.l.wrap.b32 	%r499, %r498, %r498, 16;
	add.s32 	%r500, %r499, %r493;
	xor.b32  	%r501, %r493, %r486;
	xor.b32  	%r502, %r501, %r500;
	add.s32 	%r503, %r168, %r479;
	add.s32 	%r504, %r503, %r502;
	add.s32 	%r505, %r504, 76029189;
	shf.l.wrap.b32 	%r506, %r505, %r505, 23;
	add.s32 	%r507, %r506, %r500;
	xor.b32  	%r508, %r500, %r493;
	xor.b32  	%r509, %r508, %r507;
	add.s32 	%r510, %r207, %r486;
	add.s32 	%r511, %r510, %r509;
	add.s32 	%r512, %r511, -640364487;
	shf.l.wrap.b32 	%r513, %r512, %r512, 4;
	add.s32 	%r514, %r513, %r507;
	xor.b32  	%r515, %r507, %r500;
	xor.b32  	%r516, %r515, %r514;
	add.s32 	%r517, %r246, %r493;
	add.s32 	%r518, %r517, %r516;
	add.s32 	%r519, %r518, -421815835;
	shf.l.wrap.b32 	%r520, %r519, %r519, 11;
	add.s32 	%r521, %r520, %r514;
	xor.b32  	%r522, %r514, %r507;
	xor.b32  	%r523, %r522, %r521;
	add.s32 	%r524, %r249, %r500;
	add.s32 	%r525, %r524, %r523;
	add.s32 	%r526, %r525, 530742520;
	shf.l.wrap.b32 	%r527, %r526, %r526, 16;
	add.s32 	%r528, %r527, %r521;
	xor.b32  	%r529, %r521, %r514;
	xor.b32  	%r530, %r529, %r528;
	add.s32 	%r531, %r128, %r507;
	add.s32 	%r532, %r531, %r530;
	add.s32 	%r533, %r532, -995338651;
	shf.l.wrap.b32 	%r534, %r533, %r533, 23;
	add.s32 	%r535, %r534, %r528;
	not.b32 	%r536, %r521;
	or.b32  	%r537, %r535, %r536;
	xor.b32  	%r538, %r537, %r528;
	add.s32 	%r539, %r126, %r514;
	add.s32 	%r540, %r539, %r538;
	add.s32 	%r541, %r540, -198630844;
	shf.l.wrap.b32 	%r542, %r541, %r541, 6;
	add.s32 	%r543, %r542, %r535;
	not.b32 	%r544, %r528;
	or.b32  	%r545, %r543, %r544;
	xor.b32  	%r546, %r545, %r535;
	add.s32 	%r547, %r169, %r521;
	add.s32 	%r548, %r547, %r546;
	add.s32 	%r549, %r548, 1126891415;
	shf.l.wrap.b32 	%r550, %r549, %r549, 10;
	add.s32 	%r551, %r550, %r543;
	not.b32 	%r552, %r535;
	or.b32  	%r553, %r551, %r552;
	xor.b32  	%r554, %r553, %r543;
	add.s32 	%r555, %r248, %r528;
	add.s32 	%r556, %r555, %r554;
	add.s32 	%r557, %r556, -1416354905;
	shf.l.wrap.b32 	%r558, %r557, %r557, 15;
	add.s32 	%r559, %r558, %r551;
	not.b32 	%r560, %r543;
	or.b32  	%r561, %r559, %r560;
	xor.b32  	%r562, %r561, %r551;
	add.s32 	%r563, %r167, %r535;
	add.s32 	%r564, %r563, %r562;
	add.s32 	%r565, %r564, -57434055;
	shf.l.wrap.b32 	%r566, %r565, %r565, 21;
	add.s32 	%r567, %r566, %r559;
	not.b32 	%r568, %r551;
	or.b32  	%r569, %r567, %r568;
	xor.b32  	%r570, %r569, %r559;
	add.s32 	%r571, %r246, %r543;
	add.s32 	%r572, %r571, %r570;
	add.s32 	%r573, %r572, 1700485571;
	shf.l.wrap.b32 	%r574, %r573, %r573, 6;
	add.s32 	%r575, %r574, %r567;
	not.b32 	%r576, %r559;
	or.b32  	%r577, %r575, %r576;
	xor.b32  	%r578, %r577, %r567;
	add.s32 	%r579, %r129, %r551;
	add.s32 	%r580, %r579, %r578;
	add.s32 	%r581, %r580, -1894986606;
	shf.l.wrap.b32 	%r582, %r581, %r581, 10;
	add.s32 	%r583, %r582, %r575;
	not.b32 	%r584, %r567;
	or.b32  	%r585, %r583, %r584;
	xor.b32  	%r586, %r585, %r575;
	add.s32 	%r587, %r208, %r559;
	add.s32 	%r588, %r587, %r586;
	add.s32 	%r589, %r588, -1051523;
	shf.l.wrap.b32 	%r590, %r589, %r589, 15;
	add.s32 	%r591, %r590, %r583;
	not.b32 	%r592, %r575;
	or.b32  	%r593, %r591, %r592;
	xor.b32  	%r594, %r593, %r583;
	add.s32 	%r595, %r127, %r567;
	add.s32 	%r596, %r595, %r594;
	add.s32 	%r597, %r596, -2054922799;
	shf.l.wrap.b32 	%r598, %r597, %r597, 21;
	add.s32 	%r599, %r598, %r591;
	not.b32 	%r600, %r583;
	or.b32  	%r601, %r599, %r600;
	xor.b32  	%r602, %r601, %r591;
	add.s32 	%r603, %r206, %r575;
	add.s32 	%r604, %r603, %r602;
	add.s32 	%r605, %r604, 1873313359;
	shf.l.wrap.b32 	%r606, %r605, %r605, 6;
	add.s32 	%r607, %r606, %r599;
	not.b32 	%r608, %r591;
	or.b32  	%r609, %r607, %r608;
	xor.b32  	%r610, %r609, %r599;
	add.s32 	%r611, %r249, %r583;
	add.s32 	%r612, %r611, %r610;
	add.s32 	%r613, %r612, -30611744;
	shf.l.wrap.b32 	%r614, %r613, %r613, 10;
	add.s32 	%r615, %r614, %r607;
	not.b32 	%r616, %r599;
	or.b32  	%r617, %r615, %r616;
	xor.b32  	%r618, %r617, %r607;
	add.s32 	%r619, %r168, %r591;
	add.s32 	%r620, %r619, %r618;
	add.s32 	%r621, %r620, -1560198380;
	shf.l.wrap.b32 	%r622, %r621, %r621, 15;
	add.s32 	%r623, %r622, %r615;
	not.b32 	%r624, %r607;
	or.b32  	%r625, %r623, %r624;
	xor.b32  	%r626, %r625, %r615;
	add.s32 	%r627, %r247, %r599;
	add.s32 	%r628, %r627, %r626;
	add.s32 	%r629, %r628, 1309151649;
	shf.l.wrap.b32 	%r630, %r629, %r629, 21;
	add.s32 	%r631, %r630, %r623;
	not.b32 	%r632, %r615;
	or.b32  	%r633, %r631, %r632;
	xor.b32  	%r634, %r633, %r623;
	add.s32 	%r635, %r166, %r607;
	add.s32 	%r636, %r635, %r634;
	add.s32 	%r637, %r636, -145523070;
	shf.l.wrap.b32 	%r638, %r637, %r637, 6;
	add.s32 	%r639, %r638, %r631;
	not.b32 	%r640, %r623;
	or.b32  	%r641, %r639, %r640;
	xor.b32  	%r642, %r641, %r631;
	add.s32 	%r643, %r209, %r615;
	add.s32 	%r644, %r643, %r642;
	add.s32 	%r645, %r644, -1120210379;
	shf.l.wrap.b32 	%r646, %r645, %r645, 10;
	add.s32 	%r647, %r646, %r639;
	not.b32 	%r648, %r631;
	or.b32  	%r649, %r647, %r648;
	xor.b32  	%r650, %r649, %r639;
	add.s32 	%r651, %r128, %r623;
	add.s32 	%r652, %r651, %r650;
	add.s32 	%r653, %r652, 718787259;
	shf.l.wrap.b32 	%r654, %r653, %r653, 15;
	add.s32 	%r655, %r654, %r647;
	not.b32 	%r656, %r639;
	or.b32  	%r657, %r655, %r656;
	xor.b32  	%r658, %r657, %r647;
	add.s32 	%r659, %r207, %r631;
	add.s32 	%r660, %r659, %r658;
	add.s32 	%r661, %r660, -343485551;
	shf.l.wrap.b32 	%r662, %r661, %r661, 21;
	add.s32 	%r663, %r639, %r118;
	add.s32 	%r664, %r655, %r119;
	add.s32 	%r665, %r664, %r662;
	add.s32 	%r666, %r655, %r120;
	add.s32 	%r667, %r647, %r121;
	st.local.v4.u32 	[%rd2+80], {%r663, %r665, %r666, %r667};
$L__BB0_24:
	add.s64 	%rd111, %rd111, 1;
	add.s32 	%r13402, %r13402, 1;
	setp.ne.s32 	%p22, %r13402, 0;
	@%p22 bra 	$L__BB0_22;
$L__BB0_25:
	ld.param.u8 	%rs92, [_Z27md5_crypt_dictionary_attackPKcS0_hS0_PKjjPj_param_2];
	cvt.u32.u16 	%r11, %rs92;
	setp.eq.s16 	%p23, %rs92, 0;
	@%p23 bra 	$L__BB0_30;
	ld.param.u64 	%rd107, [_Z27md5_crypt_dictionary_attackPKcS0_hS0_PKjjPj_param_1];
	cvta.to.global.u64 	%rd112, %rd107;
	neg.s32 	%r13406, %r11;
$L__BB0_27:
	ld.global.u8 	%rs23, [%rd112];
	add.s32 	%r668, %r13407, 1;
	st.local.u32 	[%rd2+64], %r668;
	cvt.u64.u32 	%rd35, %r13407;
	add.s64 	%rd36, %rd2, %rd35;
	st.local.u8 	[%rd36], %rs23;
	ld.local.u32 	%r13407, [%rd2+64];
	and.b32  	%r669, %r13407, 63;
	setp.ne.s32 	%p24, %r669, 0;
	@%p24 bra 	$L__BB0_29;
	ld.local.v4.u32 	{%r670, %r671, %r672, %r673}, [%rd2+80];
	and.b32  	%r674, %r672, %r671;
	not.b32 	%r675, %r671;
	and.b32  	%r676, %r673, %r675;
	or.b32  	%r677, %r676, %r674;
	ld.local.v4.u32 	{%r678, %r679, %r680, %r681}, [%rd2];
	add.s32 	%r682, %r670, %r678;
	add.s32 	%r683, %r682, %r677;
	add.s32 	%r684, %r683, -680876936;
	shf.l.wrap.b32 	%r685, %r684, %r684, 7;
	add.s32 	%r686, %r685, %r671;
	and.b32  	%r687, %r686, %r671;
	not.b32 	%r688, %r686;
	and.b32  	%r689, %r672, %r688;
	or.b32  	%r690, %r687, %r689;
	add.s32 	%r691, %r673, %r679;
	add.s32 	%r692, %r691, %r690;
	add.s32 	%r693, %r692, -389564586;
	shf.l.wrap.b32 	%r694, %r693, %r693, 12;
	add.s32 	%r695, %r694, %r686;
	and.b32  	%r696, %r695, %r686;
	not.b32 	%r697, %r695;
	and.b32  	%r698, %r671, %r697;
	or.b32  	%r699, %r696, %r698;
	add.s32 	%r700, %r672, %r680;
	add.s32 	%r701, %r700, %r699;
	add.s32 	%r702, %r701, 606105819;
	shf.l.wrap.b32 	%r703, %r702, %r702, 17;
	add.s32 	%r704, %r703, %r695;
	and.b32  	%r705, %r704, %r695;
	not.b32 	%r706, %r704;
	and.b32  	%r707, %r686, %r706;
	or.b32  	%r708, %r705, %r707;
	add.s32 	%r709, %r671, %r681;
	add.s32 	%r710, %r709, %r708;
	add.s32 	%r711, %r710, -1044525330;
	shf.l.wrap.b32 	%r712, %r711, %r711, 22;
	add.s32 	%r713, %r712, %r704;
	and.b32  	%r714, %r713, %r704;
	not.b32 	%r715, %r713;
	and.b32  	%r716, %r695, %r715;
	or.b32  	%r717, %r714, %r716;
	ld.local.v4.u32 	{%r718, %r719, %r720, %r721}, [%rd2+16];
	add.s32 	%r722, %r718, %r686;
	add.s32 	%r723, %r722, %r717;
	add.s32 	%r724, %r723, -176418897;
	shf.l.wrap.b32 	%r725, %r724, %r724, 7;
	add.s32 	%r726, %r725, %r713;
	and.b32  	%r727, %r726, %r713;
	not.b32 	%r728, %r726;
	and.b32  	%r729, %r704, %r728;
	or.b32  	%r730, %r727, %r729;
	add.s32 	%r731, %r719, %r695;
	add.s32 	%r732, %r731, %r730;
	add.s32 	%r733, %r732, 1200080426;
	shf.l.wrap.b32 	%r734, %r733, %r733, 12;
	add.s32 	%r735, %r734, %r726;
	and.b32  	%r736, %r735, %r726;
	not.b32 	%r737, %r735;
	and.b32  	%r738, %r713, %r737;
	or.b32  	%r739, %r736, %r738;
	add.s32 	%r740, %r720, %r704;
	add.s32 	%r741, %r740, %r739;
	add.s32 	%r742, %r741, -1473231341;
	shf.l.wrap.b32 	%r743, %r742, %r742, 17;
	add.s32 	%r744, %r743, %r735;
	and.b32  	%r745, %r744, %r735;
	not.b32 	%r746, %r744;
	and.b32  	%r747, %r726, %r746;
	or.b32  	%r748, %r745, %r747;
	add.s32 	%r749, %r721, %r713;
	add.s32 	%r750, %r749, %r748;
	add.s32 	%r751, %r750, -45705983;
	shf.l.wrap.b32 	%r752, %r751, %r751, 22;
	add.s32 	%r753, %r752, %r744;
	and.b32  	%r754, %r753, %r744;
	not.b32 	%r755, %r753;
	and.b32  	%r756, %r735, %r755;
	or.b32  	%r757, %r754, %r756;
	ld.local.v4.u32 	{%r758, %r759, %r760, %r761}, [%rd2+32];
	add.s32 	%r762, %r758, %r726;
	add.s32 	%r763, %r762, %r757;
	add.s32 	%r764, %r763, 1770035416;
	shf.l.wrap.b32 	%r765, %r764, %r764, 7;
	add.s32 	%r766, %r765, %r753;
	and.b32  	%r767, %r766, %r753;
	not.b32 	%r768, %r766;
	and.b32  	%r769, %r744, %r768;
	or.b32  	%r770, %r767, %r769;
	add.s32 	%r771, %r759, %r735;
	add.s32 	%r772, %r771, %r770;
	add.s32 	%r773, %r772, -1958414417;
	shf.l.wrap.b32 	%r774, %r773, %r773, 12;
	add.s32 	%r775, %r774, %r766;
	and.b32  	%r776, %r775, %r766;
	not.b32 	%r777, %r775;
	and.b32  	%r778, %r753, %r777;
	or.b32  	%r779, %r776, %r778;
	add.s32 	%r780, %r760, %r744;
	add.s32 	%r781, %r780, %r779;
	add.s32 	%r782, %r781, -42063;
	shf.l.wrap.b32 	%r783, %r782, %r782, 17;
	add.s32 	%r784, %r783, %r775;
	and.b32  	%r785, %r784, %r775;
	not.b32 	%r786, %r784;
	and.b32  	%r787, %r766, %r786;
	or.b32  	%r788, %r785, %r787;
	add.s32 	%r789, %r761, %r753;
	add.s32 	%r790, %r789, %r788;
	add.s32 	%r791, %r790, -1990404162;
	shf.l.wrap.b32 	%r792, %r791, %r791, 22;
	add.s32 	%r793, %r792, %r784;
	and.b32  	%r794, %r793, %r784;
	not.b32 	%r795, %r793;
	and.b32  	%r796, %r775, %r795;
	or.b32  	%r797, %r794, %r796;
	ld.local.v4.u32 	{%r798, %r799, %r800, %r801}, [%rd2+48];
	add.s32 	%r802, %r798, %r766;
	add.s32 	%r803, %r802, %r797;
	add.s32 	%r804, %r803, 1804603682;
	shf.l.wrap.b32 	%r805, %r804, %r804, 7;
	add.s32 	%r806, %r805, %r793;
	and.b32  	%r807, %r806, %r793;
	not.b32 	%r808, %r806;
	and.b32  	%r809, %r784, %r808;
	or.b32  	%r810, %r807, %r809;
	add.s32 	%r811, %r799, %r775;
	add.s32 	%r812, %r811, %r810;
	add.s32 	%r813, %r812, -40341101;
	shf.l.wrap.b32 	%r814, %r813, %r813, 12;
	add.s32 	%r815, %r814, %r806;
	and.b32  	%r816, %r815, %r806;
	not.b32 	%r817, %r815;
	and.b32  	%r818, %r793, %r817;
	or.b32  	%r819, %r816, %r818;
	add.s32 	%r820, %r800, %r784;
	add.s32 	%r821, %r820, %r819;
	add.s32 	%r822, %r821, -1502002290;
	shf.l.wrap.b32 	%r823, %r822, %r822, 17;
	add.s32 	%r824, %r823, %r815;
	and.b32  	%r825, %r824, %r815;
	not.b32 	%r826, %r824;
	and.b32  	%r827, %r806, %r826;
	or.b32  	%r828, %r825, %r827;
	add.s32 	%r829, %r801, %r793;
	add.s32 	%r830, %r829, %r828;
	add.s32 	%r831, %r830, 1236535329;
	shf.l.wrap.b32 	%r832, %r831, %r831, 22;
	add.s32 	%r833, %r832, %r824;
	and.b32  	%r834, %r833, %r815;
	and.b32  	%r835, %r824, %r817;
	or.b32  	%r836, %r834, %r835;
	add.s32 	%r837, %r679, %r806;
	add.s32 	%r838, %r837, %r836;
	add.s32 	%r839, %r838, -165796510;
	shf.l.wrap.b32 	%r840, %r839, %r839, 5;
	add.s32 	%r841, %r840, %r833;
	and.b32  	%r842, %r841, %r824;
	and.b32  	%r843, %r833, %r826;
	or.b32  	%r844, %r842, %r843;
	add.s32 	%r845, %r720, %r815;
	add.s32 	%r846, %r845, %r844;
	add.s32 	%r847, %r846, -1069501632;
	shf.l.wrap.b32 	%r848, %r847, %r847, 9;
	add.s32 	%r849, %r848, %r841;
	and.b32  	%r850, %r849, %r833;
	not.b32 	%r851, %r833;
	and.b32  	%r852, %r841, %r851;
	or.b32  	%r853, %r850, %r852;
	add.s32 	%r854, %r761, %r824;
	add.s32 	%r855, %r854, %r853;
	add.s32 	%r856, %r855, 643717713;
	shf.l.wrap.b32 	%r857, %r856, %r856, 14;
	add.s32 	%r858, %r857, %r849;
	and.b32  	%r859, %r858, %r841;
	not.b32 	%r860, %r841;
	and.b32  	%r861, %r849, %r860;
	or.b32  	%r862, %r859, %r861;
	add.s32 	%r863, %r678, %r833;
	add.s32 	%r864, %r863, %r862;
	add.s32 	%r865, %r864, -373897302;
	shf.l.wrap.b32 	%r866, %r865, %r865, 20;
	add.s32 	%r867, %r866, %r858;
	and.b32  	%r868, %r867, %r849;
	not.b32 	%r869, %r849;
	and.b32  	%r870, %r858, %r869;
	or.b32  	%r871, %r868, %r870;
	add.s32 	%r872, %r719, %r841;
	add.s32 	%r873, %r872, %r871;
	add.s32 	%r874, %r873, -701558691;
	shf.l.wrap.b32 	%r875, %r874, %r874, 5;
	add.s32 	%r876, %r875, %r867;
	and.b32  	%r877, %r876, %r858;
	not.b32 	%r878, %r858;
	and.b32  	%r879, %r867, %r878;
	or.b32  	%r880, %r877, %r879;
	add.s32 	%r881, %r760, %r849;
	add.s32 	%r882, %r881, %r880;
	add.s32 	%r883, %r882, 38016083;
	shf.l.wrap.b32 	%r884, %r883, %r883, 9;
	add.s32 	%r885, %r884, %r876;
	and.b32  	%r886, %r885, %r867;
	not.b32 	%r887, %r867;
	and.b32  	%r888, %r876, %r887;
	or.b32  	%r889, %r886, %r888;
	add.s32 	%r890, %r801, %r858;
	add.s32 	%r891, %r890, %r889;
	add.s32 	%r892, %r891, -660478335;
	shf.l.wrap.b32 	%r893, %r892, %r892, 14;
	add.s32 	%r894, %r893, %r885;
	and.b32  	%r895, %r894, %r876;
	not.b32 	%r896, %r876;
	and.b32  	%r897, %r885, %r896;
	or.b32  	%r898, %r895, %r897;
	add.s32 	%r899, %r718, %r867;
	add.s32 	%r900, %r899, %r898;
	add.s32 	%r901, %r900, -405537848;
	shf.l.wrap.b32 	%r902, %r901, %r901, 20;
	add.s32 	%r903, %r902, %r894;
	and.b32  	%r904, %r903, %r885;
	not.b32 	%r905, %r885;
	and.b32  	%r906, %r894, %r905;
	or.b32  	%r907, %r904, %r906;
	add.s32 	%r908, %r759, %r876;
	add.s32 	%r909, %r908, %r907;
	add.s32 	%r910, %r909, 568446438;
	shf.l.wrap.b32 	%r911, %r910, %r910, 5;
	add.s32 	%r912, %r911, %r903;
	and.b32  	%r913, %r912, %r894;
	not.b32 	%r914, %r894;
	and.b32  	%r915, %r903, %r914;
	or.b32  	%r916, %r913, %r915;
	add.s32 	%r917, %r800, %r885;
	add.s32 	%r918, %r917, %r916;
	add.s32 	%r919, %r918, -1019803690;
	shf.l.wrap.b32 	%r920, %r919, %r919, 9;
	add.s32 	%r921, %r920, %r912;
	and.b32  	%r922, %r921, %r903;
	not.b32 	%r923, %r903;
	and.b32  	%r924, %r912, %r923;
	or.b32  	%r925, %r922, %r924;
	add.s32 	%r926, %r681, %r894;
	add.s32 	%r927, %r926, %r925;
	add.s32 	%r928, %r927, -187363961;
	shf.l.wrap.b32 	%r929, %r928, %r928, 14;
	add.s32 	%r930, %r929, %r921;
	and.b32  	%r931, %r930, %r912;
	not.b32 	%r932, %r912;
	and.b32  	%r933, %r921, %r932;
	or.b32  	%r934, %r931, %r933;
	add.s32 	%r935, %r758, %r903;
	add.s32 	%r936, %r935, %r934;
	add.s32 	%r937, %r936, 1163531501;
	shf.l.wrap.b32 	%r938, %r937, %r937, 20;
	add.s32 	%r939, %r938, %r930;
	and.b32  	%r940, %r939, %r921;
	not.b32 	%r941, %r921;
	and.b32  	%r942, %r930, %r941;
	or.b32  	%r943, %r940, %r942;
	add.s32 	%r944, %r799, %r912;
	add.s32 	%r945, %r944, %r943;
	add.s32 	%r946, %r945, -1444681467;
	shf.l.wrap.b32 	%r947, %r946, %r946, 5;
	add.s32 	%r948, %r947, %r939;
	and.b32  	%r949, %r948, %r930;
	not.b32 	%r950, %r930;
	and.b32  	%r951, %r939, %r950;
	or.b32  	%r952, %r949, %r951;
	add.s32 	%r953, %r680, %r921;
	add.s32 	%r954, %r953, %r952;
	add.s32 	%r955, %r954, -51403784;
	shf.l.wrap.b32 	%r956, %r955, %r955, 9;
	add.s32 	%r957, %r956, %r948;
	and.b32  	%r958, %r957, %r939;
	not.b32 	%r959, %r939;
	and.b32  	%r960, %r948, %r959;
	or.b32  	%r961, %r958, %r960;
	add.s32 	%r962, %r721, %r930;
	add.s32 	%r963, %r962, %r961;
	add.s32 	%r964, %r963, 1735328473;
	shf.l.wrap.b32 	%r965, %r964, %r964, 14;
	add.s32 	%r966, %r965, %r957;
	and.b32  	%r967, %r966, %r948;
	not.b32 	%r968, %r948;
	and.b32  	%r969, %r957, %r968;
	or.b32  	%r970, %r967, %r969;
	add.s32 	%r971, %r798, %r939;
	add.s32 	%r972, %r971, %r970;
	add.s32 	%r973, %r972, -1926607734;
	shf.l.wrap.b32 	%r974, %r973, %r973, 20;
	add.s32 	%r975, %r974, %r966;
	xor.b32  	%r976, %r966, %r957;
	xor.b32  	%r977, %r976, %r975;
	add.s32 	%r978, %r719, %r948;
	add.s32 	%r979, %r978, %r977;
	add.s32 	%r980, %r979, -378558;
	shf.l.wrap.b32 	%r981, %r980, %r980, 4;
	add.s32 	%r982, %r981, %r975;
	xor.b32  	%r983, %r975, %r966;
	xor.b32  	%r984, %r983, %r982;
	add.s32 	%r985, %r758, %r957;
	add.s32 	%r986, %r985, %r984;
	add.s32 	%r987, %r986, -2022574463;
	shf.l.wrap.b32 	%r988, %r987, %r987, 11;
	add.s32 	%r989, %r988, %r982;
	xor.b32  	%r990, %r982, %r975;
	xor.b32  	%r991, %r990, %r989;
	add.s32 	%r992, %r761, %r966;
	add.s32 	%r993, %r992, %r991;
	add.s32 	%r994, %r993, 1839030562;
	shf.l.wrap.b32 	%r995, %r994, %r994, 16;
	add.s32 	%r996, %r995, %r989;
	xor.b32  	%r997, %r989, %r982;
	xor.b32  	%r998, %r997, %r996;
	add.s32 	%r999, %r800, %r975;
	add.s32 	%r1000, %r999, %r998;
	add.s32 	%r1001, %r1000, -35309556;
	shf.l.wrap.b32 	%r1002, %r1001, %r1001, 23;
	add.s32 	%r1003, %r1002, %r996;
	xor.b32  	%r1004, %r996, %r989;
	xor.b32  	%r1005, %r1004, %r1003;
	add.s32 	%r1006, %r679, %r982;
	add.s32 	%r1007, %r1006, %r1005;
	add.s32 	%r1008, %r1007, -1530992060;
	shf.l.wrap.b32 	%r1009, %r1008, %r1008, 4;
	add.s32 	%r1010, %r1009, %r1003;
	xor.b32  	%r1011, %r1003, %r996;
	xor.b32  	%r1012, %r1011, %r1010;
	add.s32 	%r1013, %r718, %r989;
	add.s32 	%r1014, %r1013, %r1012;
	add.s32 	%r1015, %r1014, 1272893353;
	shf.l.wrap.b32 	%r1016, %r1015, %r1015, 11;
	add.s32 	%r1017, %r1016, %r1010;
	xor.b32  	%r1018, %r1010, %r1003;
	xor.b32  	%r1019, %r1018, %r1017;
	add.s32 	%r1020, %r721, %r996;
	add.s32 	%r1021, %r1020, %r1019;
	add.s32 	%r1022, %r1021, -155497632;
	shf.l.wrap.b32 	%r1023, %r1022, %r1022, 16;
	add.s32 	%r1024, %r1023, %r1017;
	xor.b32  	%r1025, %r1017, %r1010;
	xor.b32  	%r1026, %r1025, %r1024;
	add.s32 	%r1027, %r760, %r1003;
	add.s32 	%r1028, %r1027, %r1026;
	add.s32 	%r1029, %r1028, -1094730640;
	shf.l.wrap.b32 	%r1030, %r1029, %r1029, 23;
	add.s32 	%r1031, %r1030, %r1024;
	xor.b32  	%r1032, %r1024, %r1017;
	xor.b32  	%r1033, %r1032, %r1031;
	add.s32 	%r1034, %r799, %r1010;
	add.s32 	%r1035, %r1034, %r1033;
	add.s32 	%r1036, %r1035, 681279174;
	shf.l.wrap.b32 	%r1037, %r1036, %r1036, 4;
	add.s32 	%r1038, %r1037, %r1031;
	xor.b32  	%r1039, %r1031, %r1024;
	xor.b32  	%r1040, %r1039, %r1038;
	add.s32 	%r1041, %r678, %r1017;
	add.s32 	%r1042, %r1041, %r1040;
	add.s32 	%r1043, %r1042, -358537222;
	shf.l.wrap.b32 	%r1044, %r1043, %r1043, 11;
	add.s32 	%r1045, %r1044, %r1038;
	xor.b32  	%r1046, %r1038, %r1031;
	xor.b32  	%r1047, %r1046, %r1045;
	add.s32 	%r1048, %r681, %r1024;
	add.s32 	%r1049, %r1048, %r1047;
	add.s32 	%r1050, %r1049, -722521979;
	shf.l.wrap.b32 	%r1051, %r1050, %r1050, 16;
	add.s32 	%r1052, %r1051, %r1045;
	xor.b32  	%r1053, %r1045, %r1038;
	xor.b32  	%r1054, %r1053, %r1052;
	add.s32 	%r1055, %r720, %r1031;
	add.s32 	%r1056, %r1055, %r1054;
	add.s32 	%r1057, %r1056, 76029189;
	shf.l.wrap.b32 	%r1058, %r1057, %r1057, 23;
	add.s32 	%r1059, %r1058, %r1052;
	xor.b32  	%r1060, %r1052, %r1045;
	xor.b32  	%r1061, %r1060, %r1059;
	add.s32 	%r1062, %r759, %r1038;
	add.s32 	%r1063, %r1062, %r1061;
	add.s32 	%r1064, %r1063, -640364487;
	shf.l.wrap.b32 	%r1065, %r1064, %r1064, 4;
	add.s32 	%r1066, %r1065, %r1059;
	xor.b32  	%r1067, %r1059, %r1052;
	xor.b32  	%r1068, %r1067, %r1066;
	add.s32 	%r1069, %r798, %r1045;
	add.s32 	%r1070, %r1069, %r1068;
	add.s32 	%r1071, %r1070, -421815835;
	shf.l.wrap.b32 	%r1072, %r1071, %r1071, 11;
	add.s32 	%r1073, %r1072, %r1066;
	xor.b32  	%r1074, %r1066, %r1059;
	xor.b32  	%r1075, %r1074, %r1073;
	add.s32 	%r1076, %r801, %r1052;
	add.s32 	%r1077, %r1076, %r1075;
	add.s32 	%r1078, %r1077, 530742520;
	shf.l.wrap.b32 	%r1079, %r1078, %r1078, 16;
	add.s32 	%r1080, %r1079, %r1073;
	xor.b32  	%r1081, %r1073, %r1066;
	xor.b32  	%r1082, %r1081, %r1080;
	add.s32 	%r1083, %r680, %r1059;
	add.s32 	%r1084, %r1083, %r1082;
	add.s32 	%r1085, %r1084, -995338651;
	shf.l.wrap.b32 	%r1086, %r1085, %r1085, 23;
	add.s32 	%r1087, %r1086, %r1080;
	not.b32 	%r1088, %r1073;
	or.b32  	%r1089, %r1087, %r1088;
	xor.b32  	%r1090, %r1089, %r1080;
	add.s32 	%r1091, %r678, %r1066;
	add.s32 	%r1092, %r1091, %r1090;
	add.s32 	%r1093, %r1092, -198630844;
	shf.l.wrap.b32 	%r1094, %r1093, %r1093, 6;
	add.s32 	%r1095, %r1094, %r1087;
	not.b32 	%r1096, %r1080;
	or.b32  	%r1097, %r1095, %r1096;
	xor.b32  	%r1098, %r1097, %r1087;
	add.s32 	%r1099, %r721, %r1073;
	add.s32 	%r1100, %r1099, %r1098;
	add.s32 	%r1101, %r1100, 1126891415;
	shf.l.wrap.b32 	%r1102, %r1101, %r1101, 10;
	add.s32 	%r1103, %r1102, %r1095;
	not.b32 	%r1104, %r1087;
	or.b32  	%r1105, %r1103, %r1104;
	xor.b32  	%r1106, %r1105, %r1095;
	add.s32 	%r1107, %r800, %r1080;
	add.s32 	%r1108, %r1107, %r1106;
	add.s32 	%r1109, %r1108, -1416354905;
	shf.l.wrap.b32 	%r1110, %r1109, %r1109, 15;
	add.s32 	%r1111, %r1110, %r1103;
	not.b32 	%r1112, %r1095;
	or.b32  	%r1113, %r1111, %r1112;
	xor.b32  	%r1114, %r1113, %r1103;
	add.s32 	%r1115, %r719, %r1087;
	add.s32 	%r1116, %r1115, %r1114;
	add.s32 	%r1117, %r1116, -57434055;
	shf.l.wrap.b32 	%r1118, %r1117, %r1117, 21;
	add.s32 	%r1119, %r1118, %r1111;
	not.b32 	%r1120, %r1103;
	or.b32  	%r1121, %r1119, %r1120;
	xor.b32  	%r1122, %r1121, %r1111;
	add.s32 	%r1123, %r798, %r1095;
	add.s32 	%r1124, %r1123, %r1122;
	add.s32 	%r1125, %r1124, 1700485571;
	shf.l.wrap.b32 	%r1126, %r1125, %r1125, 6;
	add.s32 	%r1127, %r1126, %r1119;
	not.b32 	%r1128, %r1111;
	or.b32  	%r1129, %r1127, %r1128;
	xor.b32  	%r1130, %r1129, %r1119;
	add.s32 	%r1131, %r681, %r1103;
	add.s32 	%r1132, %r1131, %r1130;
	add.s32 	%r1133, %r1132, -1894986606;
	shf.l.wrap.b32 	%r1134, %r1133, %r1133, 10;
	add.s32 	%r1135, %r1134, %r1127;
	not.b32 	%r1136, %r1119;
	or.b32  	%r1137, %r1135, %r1136;
	xor.b32  	%r1138, %r1137, %r1127;
	add.s32 	%r1139, %r760, %r1111;
	add.s32 	%r1140, %r1139, %r1138;
	add.s32 	%r1141, %r1140, -1051523;
	shf.l.wrap.b32 	%r1142, %r1141, %r1141, 15;
	add.s32 	%r1143, %r1142, %r1135;
	not.b32 	%r1144, %r1127;
	or.b32  	%r1145, %r1143, %r1144;
	xor.b32  	%r1146, %r1145, %r1135;
	add.s32 	%r1147, %r679, %r1119;
	add.s32 	%r1148, %r1147, %r1146;
	add.s32 	%r1149, %r1148, -2054922799;
	shf.l.wrap.b32 	%r1150, %r1149, %r1149, 21;
	add.s32 	%r1151, %r1150, %r1143;
	not.b32 	%r1152, %r1135;
	or.b32  	%r1153, %r1151, %r1152;
	xor.b32  	%r1154, %r1153, %r1143;
	add.s32 	%r1155, %r758, %r1127;
	add.s32 	%r1156, %r1155, %r1154;
	add.s32 	%r1157, %r1156, 1873313359;
	shf.l.wrap.b32 	%r1158, %r1157, %r1157, 6;
	add.s32 	%r1159, %r1158, %r1151;
	not.b32 	%r1160, %r1143;
	or.b32  	%r1161, %r1159, %r1160;
	xor.b32  	%r1162, %r1161, %r1151;
	add.s32 	%r1163, %r801, %r1135;
	add.s32 	%r1164, %r1163, %r1162;
	add.s32 	%r1165, %r1164, -30611744;
	shf.l.wrap.b32 	%r1166, %r1165, %r1165, 10;
	add.s32 	%r1167, %r1166, %r1159;
	not.b32 	%r1168, %r1151;
	or.b32  	%r1169, %r1167, %r1168;
	xor.b32  	%r1170, %r1169, %r1159;
	add.s32 	%r1171, %r720, %r1143;
	add.s32 	%r1172, %r1171, %r1170;
	add.s32 	%r1173, %r1172, -1560198380;
	shf.l.wrap.b32 	%r1174, %r1173, %r1173, 15;
	add.s32 	%r1175, %r1174, %r1167;
	not.b32 	%r1176, %r1159;
	or.b32  	%r1177, %r1175, %r1176;
	xor.b32  	%r1178, %r1177, %r1167;
	add.s32 	%r1179, %r799, %r1151;
	add.s32 	%r1180, %r1179, %r1178;
	add.s32 	%r1181, %r1180, 1309151649;
	shf.l.wrap.b32 	%r1182, %r1181, %r1181, 21;
	add.s32 	%r1183, %r1182, %r1175;
	not.b32 	%r1184, %r1167;
	or.b32  	%r1185, %r1183, %r1184;
	xor.b32  	%r1186, %r1185, %r1175;
	add.s32 	%r1187, %r718, %r1159;
	add.s32 	%r1188, %r1187, %r1186;
	add.s32 	%r1189, %r1188, -145523070;
	shf.l.wrap.b32 	%r1190, %r1189, %r1189, 6;
	add.s32 	%r1191, %r1190, %r1183;
	not.b32 	%r1192, %r1175;
	or.b32  	%r1193, %r1191, %r1192;
	xor.b32  	%r1194, %r1193, %r1183;
	add.s32 	%r1195, %r761, %r1167;
	add.s32 	%r1196, %r1195, %r1194;
	add.s32 	%r1197, %r1196, -1120210379;
	shf.l.wrap.b32 	%r1198, %r1197, %r1197, 10;
	add.s32 	%r1199, %r1198, %r1191;
	not.b32 	%r1200, %r1183;
	or.b32  	%r1201, %r1199, %r1200;
	xor.b32  	%r1202, %r1201, %r1191;
	add.s32 	%r1203, %r680, %r1175;
	add.s32 	%r1204, %r1203, %r1202;
	add.s32 	%r1205, %r1204, 718787259;
	shf.l.wrap.b32 	%r1206, %r1205, %r1205, 15;
	add.s32 	%r1207, %r1206, %r1199;
	not.b32 	%r1208, %r1191;
	or.b32  	%r1209, %r1207, %r1208;
	xor.b32  	%r1210, %r1209, %r1199;
	add.s32 	%r1211, %r759, %r1183;
	add.s32 	%r1212, %r1211, %r1210;
	add.s32 	%r1213, %r1212, -343485551;
	shf.l.wrap.b32 	%r1214, %r1213, %r1213, 21;
	add.s32 	%r1215, %r1191, %r670;
	add.s32 	%r1216, %r1207, %r671;
	add.s32 	%r1217, %r1216, %r1214;
	add.s32 	%r1218, %r1207, %r672;
	add.s32 	%r1219, %r1199, %r673;
	st.local.v4.u32 	[%rd2+80], {%r1215, %r1217, %r1218, %r1219};
$L__BB0_29:
	add.s64 	%rd112, %rd112, 1;
	add.s32 	%r13406, %r13406, 1;
	setp.eq.s32 	%p25, %r13406, 0;
	@%p25 bra 	$L__BB0_30;
	bra.uni 	$L__BB0_27;
$L__BB0_30:
	setp.eq.s16 	%p26, %rs1, 0;
	@%p26 bra 	$L__BB0_35;
	neg.s32 	%r13408, %r13401;
	mov.u64 	%rd113, %rd1;
$L__BB0_32:
	ld.global.u8 	%rs24, [%rd113];
	add.s32 	%r1220, %r13407, 1;
	st.local.u32 	[%rd2+64], %r1220;
	cvt.u64.u32 	%rd37, %r13407;
	add.s64 	%rd38, %rd2, %rd37;
	st.local.u8 	[%rd38], %rs24;
	ld.local.u32 	%r13407, [%rd2+64];
	and.b32  	%r1221, %r13407, 63;
	setp.ne.s32 	%p27, %r1221, 0;
	@%p27 bra 	$L__BB0_34;
	ld.local.v4.u32 	{%r1222, %r1223, %r1224, %r1225}, [%rd2+80];
	and.b32  	%r1226, %r1224, %r1223;
	not.b32 	%r1227, %r1223;
	and.b32  	%r1228, %r1225, %r1227;
	or.b32  	%r1229, %r1228, %r1226;
	ld.local.v4.u32 	{%r1230, %r1231, %r1232, %r1233}, [%rd2];
	add.s32 	%r1234, %r1222, %r1230;
	add.s32 	%r1235, %r1234, %r1229;
	add.s32 	%r1236, %r1235, -680876936;
	shf.l.wrap.b32 	%r1237, %r1236, %r1236, 7;
	add.s32 	%r1238, %r1237, %r1223;
	and.b32  	%r1239, %r1238, %r1223;
	not.b32 	%r1240, %r1238;
	and.b32  	%r1241, %r1224, %r1240;
	or.b32  	%r1242, %r1239, %r1241;
	add.s32 	%r1243, %r1225, %r1231;
	add.s32 	%r1244, %r1243, %r1242;
	add.s32 	%r1245, %r1244, -389564586;
	shf.l.wrap.b32 	%r1246, %r1245, %r1245, 12;
	add.s32 	%r1247, %r1246, %r1238;
	and.b32  	%r1248, %r1247, %r1238;
	not.b32 	%r1249, %r1247;
	and.b32  	%r1250, %r1223, %r1249;
	or.b32  	%r1251, %r1248, %r1250;
	add.s32 	%r1252, %r1224, %r1232;
	add.s32 	%r1253, %r1252, %r1251;
	add.s32 	%r1254, %r1253, 606105819;
	shf.l.wrap.b32 	%r1255, %r1254, %r1254, 17;
	add.s32 	%r1256, %r1255, %r1247;
	and.b32  	%r1257, %r1256, %r1247;
	not.b32 	%r1258, %r1256;
	and.b32  	%r1259, %r1238, %r1258;
	or.b32  	%r1260, %r1257, %r1259;
	add.s32 	%r1261, %r1223, %r1233;
	add.s32 	%r1262, %r1261, %r1260;
	add.s32 	%r1263, %r1262, -1044525330;
	shf.l.wrap.b32 	%r1264, %r1263, %r1263, 22;
	add.s32 	%r1265, %r1264, %r1256;
	and.b32  	%r1266, %r1265, %r1256;
	not.b32 	%r1267, %r1265;
	and.b32  	%r1268, %r1247, %r1267;
	or.b32  	%r1269, %r1266, %r1268;
	ld.local.v4.u32 	{%r1270, %r1271, %r1272, %r1273}, [%rd2+16];
	add.s32 	%r1274, %r1270, %r1238;
	add.s32 	%r1275, %r1274, %r1269;
	add.s32 	%r1276, %r1275, -176418897;
	shf.l.wrap.b32 	%r1277, %r1276, %r1276, 7;
	add.s32 	%r1278, %r1277, %r1265;
	and.b32  	%r1279, %r1278, %r1265;
	not.b32 	%r1280, %r1278;
	and.b32  	%r1281, %r1256, %r1280;
	or.b32  	%r1282, %r1279, %r1281;
	add.s32 	%r1283, %r1271, %r1247;
	add.s32 	%r1284, %r1283, %r1282;
	add.s32 	%r1285, %r1284, 1200080426;
	shf.l.wrap.b32 	%r1286, %r1285, %r1285, 12;
	add.s32 	%r1287, %r1286, %r1278;
	and.b32  	%r1288, %r1287, %r1278;
	not.b32 	%r1289, %r1287;
	and.b32  	%r1290, %r1265, %r1289;
	or.b32  	%r1291, %r1288, %r1290;
	add.s32 	%r1292, %r1272, %r1256;
	add.s32 	%r1293, %r1292, %r1291;
	add.s32 	%r1294, %r1293, -1473231341;
	shf.l.wrap.b32 	%r1295, %r1294, %r1294, 17;
	add.s32 	%r1296, %r1295, %r1287;
	and.b32  	%r1297, %r1296, %r1287;
	not.b32 	%r1298, %r1296;
	and.b32  	%r1299, %r1278, %r1298;
	or.b32  	%r1300, %r1297, %r1299;
	add.s32 	%r1301, %r1273, %r1265;
	add.s32 	%r1302, %r1301, %r1300;
	add.s32 	%r1303, %r1302, -45705983;
	shf.l.wrap.b32 	%r1304, %r1303, %r1303, 22;
	add.s32 	%r1305, %r1304, %r1296;
	and.b32  	%r1306, %r1305, %r1296;
	not.b32 	%r1307, %r1305;
	and.b32  	%r1308, %r1287, %r1307;
	or.b32  	%r1309, %r1306, %r1308;
	ld.local.v4.u32 	{%r1310, %r1311, %r1312, %r1313}, [%rd2+32];
	add.s32 	%r1314, %r1310, %r1278;
	add.s32 	%r1315, %r1314, %r1309;
	add.s32 	%r1316, %r1315, 1770035416;
	shf.l.wrap.b32 	%r1317, %r1316, %r1316, 7;
	add.s32 	%r1318, %r1317, %r1305;
	and.b32  	%r1319, %r1318, %r1305;
	not.b32 	%r1320, %r1318;
	and.b32  	%r1321, %r1296, %r1320;
	or.b32  	%r1322, %r1319, %r1321;
	add.s32 	%r1323, %r1311, %r1287;
	add.s32 	%r1324, %r1323, %r1322;
	add.s32 	%r1325, %r1324, -1958414417;
	shf.l.wrap.b32 	%r1326, %r1325, %r1325, 12;
	add.s32 	%r1327, %r1326, %r1318;
	and.b32  	%r1328, %r1327, %r1318;
	not.b32 	%r1329, %r1327;
	and.b32  	%r1330, %r1305, %r1329;
	or.b32  	%r1331, %r1328, %r1330;
	add.s32 	%r1332, %r1312, %r1296;
	add.s32 	%r1333, %r1332, %r1331;
	add.s32 	%r1334, %r1333, -42063;
	shf.l.wrap.b32 	%r1335, %r1334, %r1334, 17;
	add.s32 	%r1336, %r1335, %r1327;
	and.b32  	%r1337, %r1336, %r1327;
	not.b32 	%r1338, %r1336;
	and.b32  	%r1339, %r1318, %r1338;
	or.b32  	%r1340, %r1337, %r1339;
	add.s32 	%r1341, %r1313, %r1305;
	add.s32 	%r1342, %r1341, %r1340;
	add.s32 	%r1343, %r1342, -1990404162;
	shf.l.wrap.b32 	%r1344, %r1343, %r1343, 22;
	add.s32 	%r1345, %r1344, %r1336;
	and.b32  	%r1346, %r1345, %r1336;
	not.b32 	%r1347, %r1345;
	and.b32  	%r1348, %r1327, %r1347;
	or.b32  	%r1349, %r1346, %r1348;
	ld.local.v4.u32 	{%r1350, %r1351, %r1352, %r1353}, [%rd2+48];
	add.s32 	%r1354, %r1350, %r1318;
	add.s32 	%r1355, %r1354, %r1349;
	add.s32 	%r1356, %r1355, 1804603682;
	shf.l.wrap.b32 	%r1357, %r1356, %r1356, 7;
	add.s32 	%r1358, %r1357, %r1345;
	and.b32  	%r1359, %r1358, %r1345;
	not.b32 	%r1360, %r1358;
	and.b32  	%r1361, %r1336, %r1360;
	or.b32  	%r1362, %r1359, %r1361;
	add.s32 	%r1363, %r1351, %r1327;
	add.s32 	%r1364, %r1363, %r1362;
	add.s32 	%r1365, %r1364, -40341101;
	shf.l.wrap.b32 	%r1366, %r1365, %r1365, 12;
	add.s32 	%r1367, %r1366, %r1358;
	and.b32  	%r1368, %r1367, %r1358;
	not.b32 	%r1369, %r1367;
	and.b32  	%r1370, %r1345, %r1369;
	or.b32  	%r1371, %r1368, %r1370;
	add.s32 	%r1372, %r1352, %r1336;
	add.s32 	%r1373, %r1372, %r1371;
	add.s32 	%r1374, %r1373, -1502002290;
	shf.l.wrap.b32 	%r1375, %r1374, %r1374, 17;
	add.s32 	%r1376, %r1375, %r1367;
	and.b32  	%r1377, %r1376, %r1367;
	not.b32 	%r1378, %r1376;
	and.b32  	%r1379, %r1358, %r1378;
	or.b32  	%r1380, %r1377, %r1379;
	add.s32 	%r1381, %r1353, %r1345;
	add.s32 	%r1382, %r1381, %r1380;
	add.s32 	%r1383, %r1382, 1236535329;
	shf.l.wrap.b32 	%r1384, %r1383, %r1383, 22;
	add.s32 	%r1385, %r1384, %r1376;
	and.b32  	%r1386, %r1385, %r1367;
	and.b32  	%r1387, %r1376, %r1369;
	or.b32  	%r1388, %r1386, %r1387;
	add.s32 	%r1389, %r1231, %r1358;
	add.s32 	%r1390, %r1389, %r1388;
	add.s32 	%r1391, %r1390, -165796510;
	shf.l.wrap.b32 	%r1392, %r1391, %r1391, 5;
	add.s32 	%r1393, %r1392, %r1385;
	and.b32  	%r1394, %r1393, %r1376;
	and.b32  	%r1395, %r1385, %r1378;
	or.b32  	%r1396, %r1394, %r1395;
	add.s32 	%r1397, %r1272, %r1367;
	add.s32 	%r1398, %r1397, %r1396;
	add.s32 	%r1399, %r1398, -1069501632;
	shf.l.wrap.b32 	%r1400, %r1399, %r1399, 9;
	add.s32 	%r1401, %r1400, %r1393;
	and.b32  	%r1402, %r1401, %r1385;
	not.b32 	%r1403, %r1385;
	and.b32  	%r1404, %r1393, %r1403;
	or.b32  	%r1405, %r1402, %r1404;
	add.s32 	%r1406, %r1313, %r1376;
	add.s32 	%r1407, %r1406, %r1405;
	add.s32 	%r1408, %r1407, 643717713;
	shf.l.wrap.b32 	%r1409, %r1408, %r1408, 14;
	add.s32 	%r1410, %r1409, %r1401;
	and.b32  	%r1411, %r1410, %r1393;
	not.b32 	%r1412, %r1393;
	and.b32  	%r1413, %r1401, %r1412;
	or.b32  	%r1414, %r1411, %r1413;
	add.s32 	%r1415, %r1230, %r1385;
	add.s32 	%r1416, %r1415, %r1414;
	add.s32 	%r1417, %r1416, -373897302;
	shf.l.wrap.b32 	%r1418, %r1417, %r1417, 20;
	add.s32 	%r1419, %r1418, %r1410;
	and.b32  	%r1420, %r1419, %r1401;
	not.b32 	%r1421, %r1401;
	and.b32  	%r1422, %r1410, %r1421;
	or.b32  	%r1423, %r1420, %r1422;
	add.s32 	%r1424, %r1271, %r1393;
	add.s32 	%r1425, %r1424, %r1423;
	add.s32 	%r1426, %r1425, -701558691;
	shf.l.wrap.b32 	%r1427, %r1426, %r1426, 5;
	add.s32 	%r1428, %r1427, %r1419;
	and.b32  	%r1429, %r1428, %r1410;
	not.b32 	%r1430, %r1410;
	and.b32  	%r1431, %r1419, %r1430;
	or.b32  	%r1432, %r1429, %r1431;
	add.s32 	%r1433, %r1312, %r1401;
	add.s32 	%r1434, %r1433, %r1432;
	add.s32 	%r1435, %r1434, 38016083;
	shf.l.wrap.b32 	%r1436, %r1435, %r1435, 9;
	add.s32 	%r1437, %r1436, %r1428;
	and.b32  	%r1438, %r1437, %r1419;
	not.b32 	%r1439, %r1419;
	and.b32  	%r1440, %r1428, %r1439;
	or.b32  	%r1441, %r1438, %r1440;
	add.s32 	%r1442, %r1353, %r1410;
	add.s32 	%r1443, %r1442, %r1441;
	add.s32 	%r1444, %r1443, -660478335;
	shf.l.wrap.b32 	%r1445, %r1444, %r1444, 14;
	add.s32 	%r1446, %r1445, %r1437;
	and.b32  	%r1447, %r1446, %r1428;
	not.b32 	%r1448, %r1428;
	and.b32  	%r1449, %r1437, %r1448;
	or.b32  	%r1450, %r1447, %r1449;
	add.s32 	%r1451, %r1270, %r1419;
	add.s32 	%r1452, %r1451, %r1450;
	add.s32 	%r1453, %r1452, -405537848;
	shf.l.wrap.b32 	%r1454, %r1453, %r1453, 20;
	add.s32 	%r1455, %r1454, %r1446;
	and.b32  	%r1456, %r1455, %r1437;
	not.b32 	%r1457, %r1437;
	and.b32  	%r1458, %r1446, %r1457;
	or.b32  	%r1459, %r1456, %r1458;
	add.s32 	%r1460, %r1311, %r1428;
	add.s32 	%r1461, %r1460, %r1459;
	add.s32 	%r1462, %r1461, 568446438;
	shf.l.wrap.b32 	%r1463, %r1462, %r1462, 5;
	add.s32 	%r1464, %r1463, %r1455;
	and.b32  	%r1465, %r1464, %r1446;
	not.b32 	%r1466, %r1446;
	and.b32  	%r1467, %r1455, %r1466;
	or.b32  	%r1468, %r1465, %r1467;
	add.s32 	%r1469, %r1352, %r1437;
	add.s32 	%r1470, %r1469, %r1468;
	add.s32 	%r1471, %r1470, -1019803690;
	shf.l.wrap.b32 	%r1472, %r1471, %r1471, 9;
	add.s32 	%r1473, %r1472, %r1464;
	and.b32  	%r1474, %r1473, %r1455;
	not.b32 	%r1475, %r1455;
	and.b32  	%r1476, %r1464, %r1475;
	or.b32  	%r1477, %r1474, %r1476;
	add.s32 	%r1478, %r1233, %r1446;
	add.s32 	%r1479, %r1478, %r1477;
	add.s32 	%r1480, %r1479, -187363961;
	shf.l.wrap.b32 	%r1481, %r1480, %r1480, 14;
	add.s32 	%r1482, %r1481, %r1473;
	and.b32  	%r1483, %r1482, %r1464;
	not.b32 	%r1484, %r1464;
	and.b32  	%r1485, %r1473, %r1484;
	or.b32  	%r1486, %r1483, %r1485;
	add.s32 	%r1487, %r1310, %r1455;
	add.s32 	%r1488, %r1487, %r1486;
	add.s32 	%r1489, %r1488, 1163531501;
	shf.l.wrap.b32 	%r1490, %r1489, %r1489, 20;
	add.s32 	%r1491, %r1490, %r1482;
	and.b32  	%r1492, %r1491, %r1473;
	not.b32 	%r1493, %r1473;
	and.b32  	%r1494, %r1482, %r1493;
	or.b32  	%r1495, %r1492, %r1494;
	add.s32 	%r1496, %r1351, %r1464;
	add.s32 	%r1497, %r1496, %r1495;
	add.s32 	%r1498, %r1497, -1444681467;
	shf.l.wrap.b32 	%r1499, %r1498, %r1498, 5;
	add.s32 	%r1500, %r1499, %r1491;
	and.b32  	%r1501, %r1500, %r1482;
	not.b32 	%r1502, %r1482;
	and.b32  	%r1503, %r1491, %r1502;
	or.b32  	%r1504, %r1501, %r1503;
	add.s32 	%r1505, %r1232, %r1473;
	add.s32 	%r1506, %r1505, %r1504;
	add.s32 	%r1507, %r1506, -51403784;
	shf.l.wrap.b32 	%r1508, %r1507, %r1507, 9;
	add.s32 	%r1509, %r1508, %r1500;
	and.b32  	%r1510, %r1509, %r1491;
	not.b32 	%r1511, %r1491;
	and.b32  	%r1512, %r1500, %r1511;
	or.b32  	%r1513, %r1510, %r1512;
	add.s32 	%r1514, %r1273, %r1482;
	add.s32 	%r1515, %r1514, %r1513;
	add.s32 	%r1516, %r1515, 1735328473;
	shf.l.wrap.b32 	%r1517, %r1516, %r1516, 14;
	add.s32 	%r1518, %r1517, %r1509;
	and.b32  	%r1519, %r1518, %r1500;
	not.b32 	%r1520, %r1500;
	and.b32  	%r1521, %r1509, %r1520;
	or.b32  	%r1522, %r1519, %r1521;
	add.s32 	%r1523, %r1350, %r1491;
	add.s32 	%r1524, %r1523, %r1522;
	add.s32 	%r1525, %r1524, -1926607734;
	shf.l.wrap.b32 	%r1526, %r1525, %r1525, 20;
	add.s32 	%r1527, %r1526, %r1518;
	xor.b32  	%r1528, %r1518, %r1509;
	xor.b32  	%r1529, %r1528, %r1527;
	add.s32 	%r1530, %r1271, %r1500;
	add.s32 	%r1531, %r1530, %r1529;
	add.s32 	%r1532, %r1531, -378558;
	shf.l.wrap.b32 	%r1533, %r1532, %r1532, 4;
	add.s32 	%r1534, %r1533, %r1527;
	xor.b32  	%r1535, %r1527, %r1518;
	xor.b32  	%r1536, %r1535, %r1534;
	add.s32 	%r1537, %r1310, %r1509;
	add.s32 	%r1538, %r1537, %r1536;
	add.s32 	%r1539, %r1538, -2022574463;
	shf.l.wrap.b32 	%r1540, %r1539, %r1539, 11;
	add.s32 	%r1541, %r1540, %r1534;
	xor.b32  	%r1542, %r1534, %r1527;
	xor.b32  	%r1543, %r1542, %r1541;
	add.s32 	%r1544, %r1313, %r1518;
	add.s32 	%r1545, %r1544, %r1543;
	add.s32 	%r1546, %r1545, 1839030562;
	shf.l.wrap.b32 	%r1547, %r1546, %r1546, 16;
	add.s32 	%r1548, %r1547, %r1541;
	xor.b32  	%r1549, %r1541, %r1534;
	xor.b32  	%r1550, %r1549, %r1548;
	add.s32 	%r1551, %r1352, %r1527;
	add.s32 	%r1552, %r1551, %r1550;
	add.s32 	%r1553, %r1552, -35309556;
	shf.l.wrap.b32 	%r1554, %r1553, %r1553, 23;
	add.s32 	%r1555, %r1554, %r1548;
	xor.b32  	%r1556, %r1548, %r1541;
	xor.b32  	%r1557, %r1556, %r1555;
	add.s32 	%r1558, %r1231, %r1534;
	add.s32 	%r1559, %r1558, %r1557;
	add.s32 	%r1560, %r1559, -1530992060;
	shf.l.wrap.b32 	%r1561, %r1560, %r1560, 4;
	add.s32 	%r1562, %r1561, %r1555;
	xor.b32  	%r1563, %r1555, %r1548;
	xor.b32  	%r1564, %r1563, %r1562;
	add.s32 	%r1565, %r1270, %r1541;
	add.s32 	%r1566, %r1565, %r1564;
	add.s32 	%r1567, %r1566, 1272893353;
	shf.l.wrap.b32 	%r1568, %r1567, %r1567, 11;
	add.s32 	%r1569, %r1568, %r1562;
	xor.b32  	%r1570, %r1562, %r1555;
	xor.b32  	%r1571, %r1570, %r1569;
	add.s32 	%r1572, %r1273, %r1548;
	add.s32 	%r1573, %r1572, %r1571;
	add.s32 	%r1574, %r1573, -155497632;
	shf.l.wrap.b32 	%r1575, %r1574, %r1574, 16;
	add.s32 	%r1576, %r1575, %r1569;
	xor.b32  	%r1577, %r1569, %r1562;
	xor.b32  	%r1578, %r1577, %r1576;
	add.s32 	%r1579, %r1312, %r1555;
	add.s32 	%r1580, %r1579, %r1578;
	add.s32 	%r1581, %r1580, -1094730640;
	shf.l.wrap.b32 	%r1582, %r1581, %r1581, 23;
	add.s32 	%r1583, %r1582, %r1576;
	xor.b32  	%r1584, %r1576, %r1569;
	xor.b32  	%r1585, %r1584, %r1583;
	add.s32 	%r1586, %r1351, %r1562;
	add.s32 	%r1587, %r1586, %r1585;
	add.s32 	%r1588, %r1587, 681279174;
	shf.l.wrap.b32 	%r1589, %r1588, %r1588, 4;
	add.s32 	%r1590, %r1589, %r1583;
	xor.b32  	%r1591, %r1583, %r1576;
	xor.b32  	%r1592, %r1591, %r1590;
	add.s32 	%r1593, %r1230, %r1569;
	add.s32 	%r1594, %r1593, %r1592;
	add.s32 	%r1595, %r1594, -358537222;
	shf.l.wrap.b32 	%r1596, %r1595, %r1595, 11;
	add.s32 	%r1597, %r1596, %r1590;
	xor.b32  	%r1598, %r1590, %r1583;
	xor.b32  	%r1599, %r1598, %r1597;
	add.s32 	%r1600, %r1233, %r1576;
	add.s32 	%r1601, %r1600, %r1599;
	add.s32 	%r1602, %r1601, -722521979;
	shf.l.wrap.b32 	%r1603, %r1602, %r1602, 16;
	add.s32 	%r1604, %r1603, %r1597;
	xor.b32  	%r1605, %r1597, %r1590;
	xor.b32  	%r1606, %r1605, %r1604;
	add.s32 	%r1607, %r1272, %r1583;
	add.s32 	%r1608, %r1607, %r1606;
	add.s32 	%r1609, %r1608, 76029189;
	shf.l.wrap.b32 	%r1610, %r1609, %r1609, 23;
	add.s32 	%r1611, %r1610, %r1604;
	xor.b32  	%r1612, %r1604, %r1597;
	xor.b32  	%r1613, %r1612, %r1611;
	add.s32 	%r1614, %r1311, %r1590;
	add.s32 	%r1615, %r1614, %r1613;
	add.s32 	%r1616, %r1615, -640364487;
	shf.l.wrap.b32 	%r1617, %r1616, %r1616, 4;
	add.s32 	%r1618, %r1617, %r1611;
	xor.b32  	%r1619, %r1611, %r1604;
	xor.b32  	%r1620, %r1619, %r1618;
	add.s32 	%r1621, %r1350, %r1597;
	add.s32 	%r1622, %r1621, %r1620;
	add.s32 	%r1623, %r1622, -421815835;
	shf.l.wrap.b32 	%r1624, %r1623, %r1623, 11;
	add.s32 	%r1625, %r1624, %r1618;
	xor.b32  	%r1626, %r1618, %r1611;
	xor.b32  	%r1627, %r1626, %r1625;
	add.s32 	%r1628, %r1353, %r1604;
	add.s32 	%r1629, %r1628, %r1627;
	add.s32 	%r1630, %r1629, 530742520;
	shf.l.wrap.b32 	%r1631, %r1630, %r1630, 16;
	add.s32 	%r1632, %r1631, %r1625;
	xor.b32  	%r1633, %r1625, %r1618;
	xor.b32  	%r1634, %r1633, %r1632;
	add.s32 	%r1635, %r1232, %r1611;
	add.s32 	%r1636, %r1635, %r1634;
	add.s32 	%r1637, %r1636, -995338651;
	shf.l.wrap.b32 	%r1638, %r1637, %r1637, 23;
	add.s32 	%r1639, %r1638, %r1632;
	not.b32 	%r1640, %r1625;
	or.b32  	%r1641, %r1639, %r1640;
	xor.b32  	%r1642, %r1641, %r1632;
	add.s32 	%r1643, %r1230, %r1618;
	add.s32 	%r1644, %r1643, %r1642;
	add.s32 	%r1645, %r1644, -198630844;
	shf.l.wrap.b32 	%r1646, %r1645, %r1645, 6;
	add.s32 	%r1647, %r1646, %r1639;
	not.b32 	%r1648, %r1632;
	or.b32  	%r1649, %r1647, %r1648;
	xor.b32  	%r1650, %r1649, %r1639;
	add.s32 	%r1651, %r1273, %r1625;
	add.s32 	%r1652, %r1651, %r1650;
	add.s32 	%r1653, %r1652, 1126891415;
	shf.l.wrap.b32 	%r1654, %r1653, %r1653, 10;
	add.s32 	%r1655, %r1654, %r1647;
	not.b32 	%r1656, %r1639;
	or.b32  	%r1657, %r1655, %r1656;
	xor.b32  	%r1658, %r1657, %r1647;
	add.s32 	%r1659, %r1352, %r1632;
	add.s32 	%r1660, %r1659, %r1658;
	add.s32 	%r1661, %r1660, -1416354905;
	shf.l.wrap.b32 	%r1662, %r1661, %r1661, 15;
	add.s32 	%r1663, %r1662, %r1655;
	not.b32 	%r1664, %r1647;
	or.b32  	%r1665, %r1663, %r1664;
	xor.b32  	%r1666, %r1665, %r1655;
	add.s32 	%r1667, %r1271, %r1639;
	add.s32 	%r1668, %r1667, %r1666;
	add.s32 	%r1669, %r1668, -57434055;
	shf.l.wrap.b32 	%r1670, %r1669, %r1669, 21;
	add.s32 	%r1671, %r1670, %r1663;
	not.b32 	%r1672, %r1655;
	or.b32  	%r1673, %r1671, %r1672;
	xor.b32  	%r1674, %r1673, %r1663;
	add.s32 	%r1675, %r1350, %r1647;
	add.s32 	%r1676, %r1675, %r1674;
	add.s32 	%r1677, %r1676, 1700485571;
	shf.l.wrap.b32 	%r1678, %r1677, %r1677, 6;
	add.s32 	%r1679, %r1678, %r1671;
	not.b32 	%r1680, %r1663;
	or.b32  	%r1681, %r1679, %r1680;
	xor.b32  	%r1682, %r1681, %r1671;
	add.s32 	%r1683, %r1233, %r1655;
	add.s32 	%r1684, %r1683, %r1682;
	add.s32 	%r1685, %r1684, -1894986606;
	shf.l.wrap.b32 	%r1686, %r1685, %r1685, 10;
	add.s32 	%r1687, %r1686, %r1679;
	not.b32 	%r1688, %r1671;
	or.b32  	%r1689, %r1687, %r1688;
	xor.b32  	%r1690, %r1689, %r1679;
	add.s32 	%r1691, %r1312, %r1663;
	add.s32 	%r1692, %r1691, %r1690;
	add.s32 	%r1693, %r1692, -1051523;
	shf.l.wrap.b32 	%r1694, %r1693, %r1693, 15;
	add.s32 	%r1695, %r1694, %r1687;
	not.b32 	%r1696, %r1679;
	or.b32  	%r1697, %r1695, %r1696;
	xor.b32  	%r1698, %r1697, %r1687;
	add.s32 	%r1699, %r1231, %r1671;
	add.s32 	%r1700, %r1699, %r1698;
	add.s32 	%r1701, %r1700, -2054922799;
	shf.l.wrap.b32 	%r1702, %r1701, %r1701, 21;
	add.s32 	%r1703, %r1702, %r1695;
	not.b32 	%r1704, %r1687;
	or.b32  	%r1705, %r1703, %r1704;
	xor.b32  	%r1706, %r1705, %r1695;
	add.s32 	%r1707, %r1310, %r1679;
	add.s32 	%r1708, %r1707, %r1706;
	add.s32 	%r1709, %r1708, 1873313359;
	shf.l.wrap.b32 	%r1710, %r1709, %r1709, 6;
	add.s32 	%r1711, %r1710, %r1703;
	not.b32 	%r1712, %r1695;
	or.b32  	%r1713, %r1711, %r1712;
	xor.b32  	%r1714, %r1713, %r1703;
	add.s32 	%r1715, %r1353, %r1687;
	add.s32 	%r1716, %r1715, %r1714;
	add.s32 	%r1717, %r1716, -30611744;
	shf.l.wrap.b32 	%r1718, %r1717, %r1717, 10;
	add.s32 	%r1719, %r1718, %r1711;
	not.b32 	%r1720, %r1703;
	or.b32  	%r1721, %r1719, %r1720;
	xor.b32  	%r1722, %r1721, %r1711;
	add.s32 	%r1723, %r1272, %r1695;
	add.s32 	%r1724, %r1723, %r1722;
	add.s32 	%r1725, %r1724, -1560198380;
	shf.l.wrap.b32 	%r1726, %r1725, %r1725, 15;
	add.s32 	%r1727, %r1726, %r1719;
	not.b32 	%r1728, %r1711;
	or.b32  	%r1729, %r1727, %r1728;
	xor.b32  	%r1730, %r1729, %r1719;
	add.s32 	%r1731, %r1351, %r1703;
	add.s32 	%r1732, %r1731, %r1730;
	add.s32 	%r1733, %r1732, 1309151649;
	shf.l.wrap.b32 	%r1734, %r1733, %r1733, 21;
	add.s32 	%r1735, %r1734, %r1727;
	not.b32 	%r1736, %r1719;
	or.b32  	%r1737, %r1735, %r1736;
	xor.b32  	%r1738, %r1737, %r1727;
	add.s32 	%r1739, %r1270, %r1711;
	add.s32 	%r1740, %r1739, %r1738;
	add.s32 	%r1741, %r1740, -145523070;
	shf.l.wrap.b32 	%r1742, %r1741, %r1741, 6;
	add.s32 	%r1743, %r1742, %r1735;
	not.b32 	%r1744, %r1727;
	or.b32  	%r1745, %r1743, %r1744;
	xor.b32  	%r1746, %r1745, %r1735;
	add.s32 	%r1747, %r1313, %r1719;
	add.s32 	%r1748, %r1747, %r1746;
	add.s32 	%r1749, %r1748, -1120210379;
	shf.l.wrap.b32 	%r1750, %r1749, %r1749, 10;
	add.s32 	%r1751, %r1750, %r1743;
	not.b32 	%r1752, %r1735;
	or.b32  	%r1753, %r1751, %r1752;
	xor.b32  	%r1754, %r1753, %r1743;
	add.s32 	%r1755, %r1232, %r1727;
	add.s32 	%r1756, %r1755, %r1754;
	add.s32 	%r1757, %r1756, 718787259;
	shf.l.wrap.b32 	%r1758, %r1757, %r1757, 15;
	add.s32 	%r1759, %r1758, %r1751;
	not.b32 	%r1760, %r1743;
	or.b32  	%r1761, %r1759, %r1760;
	xor.b32  	%r1762, %r1761, %r1751;
	add.s32 	%r1763, %r1311, %r1735;
	add.s32 	%r1764, %r1763, %r1762;
	add.s32 	%r1765, %r1764, -343485551;
	shf.l.wrap.b32 	%r1766, %r1765, %r1765, 21;
	add.s32 	%r1767, %r1743, %r1222;
	add.s32 	%r1768, %r1759, %r1223;
	add.s32 	%r1769, %r1768, %r1766;
	add.s32 	%r1770, %r1759, %r1224;
	add.s32 	%r1771, %r1751, %r1225;
	st.local.v4.u32 	[%rd2+80], {%r1767, %r1769, %r1770, %r1771};
$L__BB0_34:
	add.s64 	%rd113, %rd113, 1;
	add.s32 	%r13408, %r13408, 1;
	setp.ne.s32 	%p28, %r13408, 0;
	@%p28 bra 	$L__BB0_32;
$L__BB0_35:
	add.s32 	%r1773, %r13407, 1;
	st.local.u32 	[%rd2+64], %r1773;
	cvt.u64.u32 	%rd39, %r13407;
	add.s64 	%rd40, %rd2, %rd39;
	mov.b16 	%rs25, 128;
	st.local.u8 	[%rd40], %rs25;
	ld.local.u32 	%r13411, [%rd2+64];
	and.b32  	%r1772, %r13411, 63;
	setp.eq.s32 	%p29, %r1772, 56;
	@%p29 bra 	$L__BB0_40;
	setp.ne.s32 	%p30, %r1772, 0;
	@%p30 bra 	$L__BB0_38;
	ld.local.v4.u32 	{%r1774, %r1775, %r1776, %r1777}, [%rd2+80];
	and.b32  	%r1778, %r1776, %r1775;
	not.b32 	%r1779, %r1775;
	and.b32  	%r1780, %r1777, %r1779;
	or.b32  	%r1781, %r1780, %r1778;
	ld.local.v4.u32 	{%r1782, %r1783, %r1784, %r1785}, [%rd2];
	add.s32 	%r1786, %r1774, %r1782;
	add.s32 	%r1787, %r1786, %r1781;
	add.s32 	%r1788, %r1787, -680876936;
	shf.l.wrap.b32 	%r1789, %r1788, %r1788, 7;
	add.s32 	%r1790, %r1789, %r1775;
	and.b32  	%r1791, %r1790, %r1775;
	not.b32 	%r1792, %r1790;
	and.b32  	%r1793, %r1776, %r1792;
	or.b32  	%r1794, %r1791, %r1793;
	add.s32 	%r1795, %r1777, %r1783;
	add.s32 	%r1796, %r1795, %r1794;
	add.s32 	%r1797, %r1796, -389564586;
	shf.l.wrap.b32 	%r1798, %r1797, %r1797, 12;
	add.s32 	%r1799, %r1798, %r1790;
	and.b32  	%r1800, %r1799, %r1790;
	not.b32 	%r1801, %r1799;
	and.b32  	%r1802, %r1775, %r1801;
	or.b32  	%r1803, %r1800, %r1802;
	add.s32 	%r1804, %r1776, %r1784;
	add.s32 	%r1805, %r1804, %r1803;
	add.s32 	%r1806, %r1805, 606105819;
	shf.l.wrap.b32 	%r1807, %r1806, %r1806, 17;
	add.s32 	%r1808, %r1807, %r1799;
	and.b32  	%r1809, %r1808, %r1799;
	not.b32 	%r1810, %r1808;
	and.b32  	%r1811, %r1790, %r1810;
	or.b32  	%r1812, %r1809, %r1811;
	add.s32 	%r1813, %r1775, %r1785;
	add.s32 	%r1814, %r1813, %r1812;
	add.s32 	%r1815, %r1814, -1044525330;
	shf.l.wrap.b32 	%r1816, %r1815, %r1815, 22;
	add.s32 	%r1817, %r1816, %r1808;
	and.b32  	%r1818, %r1817, %r1808;
	not.b32 	%r1819, %r1817;
	and.b32  	%r1820, %r1799, %r1819;
	or.b32  	%r1821, %r1818, %r1820;
	ld.local.v4.u32 	{%r1822, %r1823, %r1824, %r1825}, [%rd2+16];
	add.s32 	%r1826, %r1822, %r1790;
	add.s32 	%r1827, %r1826, %r1821;
	add.s32 	%r1828, %r1827, -176418897;
	shf.l.wrap.b32 	%r1829, %r1828, %r1828, 7;
	add.s32 	%r1830, %r1829, %r1817;
	and.b32  	%r1831, %r1830, %r1817;
	not.b32 	%r1832, %r1830;
	and.b32  	%r1833, %r1808, %r1832;
	or.b32  	%r1834, %r1831, %r1833;
	add.s32 	%r1835, %r1823, %r1799;
	add.s32 	%r1836, %r1835, %r1834;
	add.s32 	%r1837, %r1836, 1200080426;
	shf.l.wrap.b32 	%r1838, %r1837, %r1837, 12;
	add.s32 	%r1839, %r1838, %r1830;
	and.b32  	%r1840, %r1839, %r1830;
	not.b32 	%r1841, %r1839;
	and.b32  	%r1842, %r1817, %r1841;
	or.b32  	%r1843, %r1840, %r1842;
	add.s32 	%r1844, %r1824, %r1808;
	add.s32 	%r1845, %r1844, %r1843;
	add.s32 	%r1846, %r1845, -1473231341;
	shf.l.wrap.b32 	%r1847, %r1846, %r1846, 17;
	add.s32 	%r1848, %r1847, %r1839;
	and.b32  	%r1849, %r1848, %r1839;
	not.b32 	%r1850, %r1848;
	and.b32  	%r1851, %r1830, %r1850;
	or.b32  	%r1852, %r1849, %r1851;
	add.s32 	%r1853, %r1825, %r1817;
	add.s32 	%r1854, %r1853, %r1852;
	add.s32 	%r1855, %r1854, -45705983;
	shf.l.wrap.b32 	%r1856, %r1855, %r1855, 22;
	add.s32 	%r1857, %r1856, %r1848;
	and.b32  	%r1858, %r1857, %r1848;
	not.b32 	%r1859, %r1857;
	and.b32  	%r1860, %r1839, %r1859;
	or.b32  	%r1861, %r1858, %r1860;
	ld.local.v4.u32 	{%r1862, %r1863, %r1864, %r1865}, [%rd2+32];
	add.s32 	%r1866, %r1862, %r1830;
	add.s32 	%r1867, %r1866, %r1861;
	add.s32 	%r1868, %r1867, 1770035416;
	shf.l.wrap.b32 	%r1869, %r1868, %r1868, 7;
	add.s32 	%r1870, %r1869, %r1857;
	and.b32  	%r1871, %r1870, %r1857;
	not.b32 	%r1872, %r1870;
	and.b32  	%r1873, %r1848, %r1872;
	or.b32  	%r1874, %r1871, %r1873;
	add.s32 	%r1875, %r1863, %r1839;
	add.s32 	%r1876, %r1875, %r1874;
	add.s32 	%r1877, %r1876, -1958414417;
	shf.l.wrap.b32 	%r1878, %r1877, %r1877, 12;
	add.s32 	%r1879, %r1878, %r1870;
	and.b32  	%r1880, %r1879, %r1870;
	not.b32 	%r1881, %r1879;
	and.b32  	%r1882, %r1857, %r1881;
	or.b32  	%r1883, %r1880, %r1882;
	add.s32 	%r1884, %r1864, %r1848;
	add.s32 	%r1885, %r1884, %r1883;
	add.s32 	%r1886, %r1885, -42063;
	shf.l.wrap.b32 	%r1887, %r1886, %r1886, 17;
	add.s32 	%r1888, %r1887, %r1879;
	and.b32  	%r1889, %r1888, %r1879;
	not.b32 	%r1890, %r1888;
	and.b32  	%r1891, %r1870, %r1890;
	or.b32  	%r1892, %r1889, %r1891;
	add.s32 	%r1893, %r1865, %r1857;
	add.s32 	%r1894, %r1893, %r1892;
	add.s32 	%r1895, %r1894, -1990404162;
	shf.l.wrap.b32 	%r1896, %r1895, %r1895, 22;
	add.s32 	%r1897, %r1896, %r1888;
	and.b32  	%r1898, %r1897, %r1888;
	not.b32 	%r1899, %r1897;
	and.b32  	%r1900, %r1879, %r1899;
	or.b32  	%r1901, %r1898, %r1900;
	ld.local.v4.u32 	{%r1902, %r1903, %r1904, %r1905}, [%rd2+48];
	add.s32 	%r1906, %r1902, %r1870;
	add.s32 	%r1907, %r1906, %r1901;
	add.s32 	%r1908, %r1907, 1804603682;
	shf.l.wrap.b32 	%r1909, %r1908, %r1908, 7;
	add.s32 	%r1910, %r1909, %r1897;
	and.b32  	%r1911, %r1910, %r1897;
	not.b32 	%r1912, %r1910;
	and.b32  	%r1913, %r1888, %r1912;
	or.b32  	%r1914, %r1911, %r1913;
	add.s32 	%r1915, %r1903, %r1879;
	add.s32 	%r1916, %r1915, %r1914;
	add.s32 	%r1917, %r1916, -40341101;
	shf.l.wrap.b32 	%r1918, %r1917, %r1917, 12;
	add.s32 	%r1919, %r1918, %r1910;
	and.b32  	%r1920, %r1919, %r1910;
	not.b32 	%r1921, %r1919;
	and.b32  	%r1922, %r1897, %r1921;
	or.b32  	%r1923, %r1920, %r1922;
	add.s32 	%r1924, %r1904, %r1888;
	add.s32 	%r1925, %r1924, %r1923;
	add.s32 	%r1926, %r1925, -1502002290;
	shf.l.wrap.b32 	%r1927, %r1926, %r1926, 17;
	add.s32 	%r1928, %r1927, %r1919;
	and.b32  	%r1929, %r1928, %r1919;
	not.b32 	%r1930, %r1928;
	and.b32  	%r1931, %r1910, %r1930;
	or.b32  	%r1932, %r1929, %r1931;
	add.s32 	%r1933, %r1905, %r1897;
	add.s32 	%r1934, %r1933, %r1932;
	add.s32 	%r1935, %r1934, 1236535329;
	shf.l.wrap.b32 	%r1936, %r1935, %r1935, 22;
	add.s32 	%r1937, %r1936, %r1928;
	and.b32  	%r1938, %r1937, %r1919;
	and.b32  	%r1939, %r1928, %r1921;
	or.b32  	%r1940, %r1938, %r1939;
	add.s32 	%r1941, %r1783, %r1910;
	add.s32 	%r1942, %r1941, %r1940;
	add.s32 	%r1943, %r1942, -165796510;
	shf.l.wrap.b32 	%r1944, %r1943, %r1943, 5;
	add.s32 	%r1945, %r1944, %r1937;
	and.b32  	%r1946, %r1945, %r1928;
	and.b32  	%r1947, %r1937, %r1930;
	or.b32  	%r1948, %r1946, %r1947;
	add.s32 	%r1949, %r1824, %r1919;
	add.s32 	%r1950, %r1949, %r1948;
	add.s32 	%r1951, %r1950, -1069501632;
	shf.l.wrap.b32 	%r1952, %r1951, %r1951, 9;
	add.s32 	%r1953, %r1952, %r1945;
	and.b32  	%r1954, %r1953, %r1937;
	not.b32 	%r1955, %r1937;
	and.b32  	%r1956, %r1945, %r1955;
	or.b32  	%r1957, %r1954, %r1956;
	add.s32 	%r1958, %r1865, %r1928;
	add.s32 	%r1959, %r1958, %r1957;
	add.s32 	%r1960, %r1959, 643717713;
	shf.l.wrap.b32 	%r1961, %r1960, %r1960, 14;
	add.s32 	%r1962, %r1961, %r1953;
	and.b32  	%r1963, %r1962, %r1945;
	not.b32 	%r1964, %r1945;
	and.b32  	%r1965, %r1953, %r1964;
	or.b32  	%r1966, %r1963, %r1965;
	add.s32 	%r1967, %r1782, %r1937;
	add.s32 	%r1968, %r1967, %r1966;
	add.s32 	%r1969, %r1968, -373897302;
	shf.l.wrap.b32 	%r1970, %r1969, %r1969, 20;
	add.s32 	%r1971, %r1970, %r1962;
	and.b32  	%r1972, %r1971, %r1953;
	not.b32 	%r1973, %r1953;
	and.b32  	%r1974, %r1962, %r1973;
	or.b32  	%r1975, %r1972, %r1974;
	add.s32 	%r1976, %r1823, %r1945;
	add.s32 	%r1977, %r1976, %r1975;
	add.s32 	%r1978, %r1977, -701558691;
	shf.l.wrap.b32 	%r1979, %r1978, %r1978, 5;
	add.s32 	%r1980, %r1979, %r1971;
	and.b32  	%r1981, %r1980, %r1962;
	not.b32 	%r1982, %r1962;
	and.b32  	%r1983, %r1971, %r1982;
	or.b32  	%r1984, %r1981, %r1983;
	add.s32 	%r1985, %r1864, %r1953;
	add.s32 	%r1986, %r1985, %r1984;
	add.s32 	%r1987, %r1986, 38016083;
	shf.l.wrap.b32 	%r1988, %r1987, %r1987, 9;
	add.s32 	%r1989, %r1988, %r1980;
	and.b32  	%r1990, %r1989, %r1971;
	not.b32 	%r1991, %r1971;
	and.b32  	%r1992, %r1980, %r1991;
	or.b32  	%r1993, %r1990, %r1992;
	add.s32 	%r1994, %r1905, %r1962;
	add.s32 	%r1995, %r1994, %r1993;
	add.s32 	%r1996, %r1995, -660478335;
	shf.l.wrap.b32 	%r1997, %r1996, %r1996, 14;
	add.s32 	%r1998, %r1997, %r1989;
	and.b32  	%r1999, %r1998, %r1980;
	not.b32 	%r2000, %r1980;
	and.b32  	%r2001, %r1989, %r2000;
	or.b32  	%r2002, %r1999, %r2001;
	add.s32 	%r2003, %r1822, %r1971;
	add.s32 	%r2004, %r2003, %r2002;
	add.s32 	%r2005, %r2004, -405537848;
	shf.l.wrap.b32 	%r2006, %r2005, %r2005, 20;
	add.s32 	%r2007, %r2006, %r1998;
	and.b32  	%r2008, %r2007, %r1989;
	not.b32 	%r2009, %r1989;
	and.b32  	%r2010, %r1998, %r2009;
	or.b32  	%r2011, %r2008, %r2010;
	add.s32 	%r2012, %r1863, %r1980;
	add.s32 	%r2013, %r2012, %r2011;
	add.s32 	%r2014, %r2013, 568446438;
	shf.l.wrap.b32 	%r2015, %r2014, %r2014, 5;
	add.s32 	%r2016, %r2015, %r2007;
	and.b32  	%r2017, %r2016, %r1998;
	not.b32 	%r2018, %r1998;
	and.b32  	%r2019, %r2007, %r2018;
	or.b32  	%r2020, %r2017, %r2019;
	add.s32 	%r2021, %r1904, %r1989;
	add.s32 	%r2022, %r2021, %r2020;
	add.s32 	%r2023, %r2022, -1019803690;
	shf.l.wrap.b32 	%r2024, %r2023, %r2023, 9;
	add.s32 	%r2025, %r2024, %r2016;
	and.b32  	%r2026, %r2025, %r2007;
	not.b32 	%r2027, %r2007;
	and.b32  	%r2028, %r2016, %r2027;
	or.b32  	%r2029, %r2026, %r2028;
	add.s32 	%r2030, %r1785, %r1998;
	add.s32 	%r2031, %r2030, %r2029;
	add.s32 	%r2032, %r2031, -187363961;
	shf.l.wrap.b32 	%r2033, %r2032, %r2032, 14;
	add.s32 	%r2034, %r2033, %r2025;
	and.b32  	%r2035, %r2034, %r2016;
	not.b32 	%r2036, %r2016;
	and.b32  	%r2037, %r2025, %r2036;
	or.b32  	%r2038, %r2035, %r2037;
	add.s32 	%r2039, %r1862, %r2007;
	add.s32 	%r2040, %r2039, %r2038;
	add.s32 	%r2041, %r2040, 1163531501;
	shf.l.wrap.b32 	%r2042, %r2041, %r2041, 20;
	add.s32 	%r2043, %r2042, %r2034;
	and.b32  	%r2044, %r2043, %r2025;
	not.b32 	%r2045, %r2025;
	and.b32  	%r2046, %r2034, %r2045;
	or.b32  	%r2047, %r2044, %r2046;
	add.s32 	%r2048, %r1903, %r2016;
	add.s32 	%r2049, %r2048, %r2047;
	add.s32 	%r2050, %r2049, -1444681467;
	shf.l.wrap.b32 	%r2051, %r2050, %r2050, 5;
	add.s32 	%r2052, %r2051, %r2043;
	and.b32  	%r2053, %r2052, %r2034;
	not.b32 	%r2054, %r2034;
	and.b32  	%r2055, %r2043, %r2054;
	or.b32  	%r2056, %r2053, %r2055;
	add.s32 	%r2057, %r1784, %r2025;
	add.s32 	%r2058, %r2057, %r2056;
	add.s32 	%r2059, %r2058, -51403784;
	shf.l.wrap.b32 	%r2060, %r2059, %r2059, 9;
	add.s32 	%r2061, %r2060, %r2052;
	and.b32  	%r2062, %r2061, %r2043;
	not.b32 	%r2063, %r2043;
	and.b32  	%r2064, %r2052, %r2063;
	or.b32  	%r2065, %r2062, %r2064;
	add.s32 	%r2066, %r1825, %r2034;
	add.s32 	%r2067, %r2066, %r2065;
	add.s32 	%r2068, %r2067, 1735328473;
	shf.l.wrap.b32 	%r2069, %r2068, %r2068, 14;
	add.s32 	%r2070, %r2069, %r2061;
	and.b32  	%r2071, %r2070, %r2052;
	not.b32 	%r2072, %r2052;
	and.b32  	%r2073, %r2061, %r2072;
	or.b32  	%r2074, %r2071, %r2073;
	add.s32 	%r2075, %r1902, %r2043;
	add.s32 	%r2076, %r2075, %r2074;
	add.s32 	%r2077, %r2076, -1926607734;
	shf.l.wrap.b32 	%r2078, %r2077, %r2077, 20;
	add.s32 	%r2079, %r2078, %r2070;
	xor.b32  	%r2080, %r2070, %r2061;
	xor.b32  	%r2081, %r2080, %r2079;
	add.s32 	%r2082, %r1823, %r2052;
	add.s32 	%r2083, %r2082, %r2081;
	add.s32 	%r2084, %r2083, -378558;
	shf.l.wrap.b32 	%r2085, %r2084, %r2084, 4;
	add.s32 	%r2086, %r2085, %r2079;
	xor.b32  	%r2087, %r2079, %r2070;
	xor.b32  	%r2088, %r2087, %r2086;
	add.s32 	%r2089, %r1862, %r2061;
	add.s32 	%r2090, %r2089, %r2088;
	add.s32 	%r2091, %r2090, -2022574463;
	shf.l.wrap.b32 	%r2092, %r2091, %r2091, 11;
	add.s32 	%r2093, %r2092, %r2086;
	xor.b32  	%r2094, %r2086, %r2079;
	xor.b32  	%r2095, %r2094, %r2093;
	add.s32 	%r2096, %r1865, %r2070;
	add.s32 	%r2097, %r2096, %r2095;
	add.s32 	%r2098, %r2097, 1839030562;
	shf.l.wrap.b32 	%r2099, %r2098, %r2098, 16;
	add.s32 	%r2100, %r2099, %r2093;
	xor.b32  	%r2101, %r2093, %r2086;
	xor.b32  	%r2102, %r2101, %r2100;
	add.s32 	%r2103, %r1904, %r2079;
	add.s32 	%r2104, %r2103, %r2102;
	add.s32 	%r2105, %r2104, -35309556;
	shf.l.wrap.b32 	%r2106, %r2105, %r2105, 23;
	add.s32 	%r2107, %r2106, %r2100;
	xor.b32  	%r2108, %r2100, %r2093;
	xor.b32  	%r2109, %r2108, %r2107;
	add.s32 	%r2110, %r1783, %r2086;
	add.s32 	%r2111, %r2110, %r2109;
	add.s32 	%r2112, %r2111, -1530992060;
	shf.l.wrap.b32 	%r2113, %r2112, %r2112, 4;
	add.s32 	%r2114, %r2113, %r2107;
	xor.b32  	%r2115, %r2107, %r2100;
	xor.b32  	%r2116, %r2115, %r2114;
	add.s32 	%r2117, %r1822, %r2093;
	add.s32 	%r2118, %r2117, %r2116;
	add.s32 	%r2119, %r2118, 1272893353;
	shf.l.wrap.b32 	%r2120, %r2119, %r2119, 11;
	add.s32 	%r2121, %r2120, %r2114;
	xor.b32  	%r2122, %r2114, %r2107;
	xor.b32  	%r2123, %r2122, %r2121;
	add.s32 	%r2124, %r1825, %r2100;
	add.s32 	%r2125, %r2124, %r2123;
	add.s32 	%r2126, %r2125, -155497632;
	shf.l.wrap.b32 	%r2127, %r2126, %r2126, 16;
	add.s32 	%r2128, %r2127, %r2121;
	xor.b32  	%r2129, %r2121, %r2114;
	xor.b32  	%r2130, %r2129, %r2128;
	add.s32 	%r2131, %r1864, %r2107;
	add.s32 	%r2132, %r2131, %r2130;
	add.s32 	%r2133, %r2132, -1094730640;
	shf.l.wrap.b32 	%r2134, %r2133, %r2133, 23;
	add.s32 	%r2135, %r2134, %r2128;
	xor.b32  	%r2136, %r2128, %r2121;
	xor.b32  	%r2137, %r2136, %r2135;
	add.s32 	%r2138, %r1903, %r2114;
	add.s32 	%r2139, %r2138, %r2137;
	add.s32 	%r2140, %r2139, 681279174;
	shf.l.wrap.b32 	%r2141, %r2140, %r2140, 4;
	add.s32 	%r2142, %r2141, %r2135;
	xor.b32  	%r2143, %r2135, %r2128;
	xor.b32  	%r2144, %r2143, %r2142;
	add.s32 	%r2145, %r1782, %r2121;
	add.s32 	%r2146, %r2145, %r2144;
	add.s32 	%r2147, %r2146, -358537222;
	shf.l.wrap.b32 	%r2148, %r2147, %r2147, 11;
	add.s32 	%r2149, %r2148, %r2142;
	xor.b32  	%r2150, %r2142, %r2135;
	xor.b32  	%r2151, %r2150, %r2149;
	add.s32 	%r2152, %r1785, %r2128;
	add.s32 	%r2153, %r2152, %r2151;
	add.s32 	%r2154, %r2153, -722521979;
	shf.l.wrap.b32 	%r2155, %r2154, %r2154, 16;
	add.s32 	%r2156, %r2155, %r2149;
	xor.b32  	%r2157, %r2149, %r2142;
	xor.b32  	%r2158, %r2157, %r2156;
	add.s32 	%r2159, %r1824, %r2135;
	add.s32 	%r2160, %r2159, %r2158;
	add.s32 	%r2161, %r2160, 76029189;
	shf.l.wrap.b32 	%r2162, %r2161, %r2161, 23;
	add.s32 	%r2163, %r2162, %r2156;
	xor.b32  	%r2164, %r2156, %r2149;
	xor.b32  	%r2165, %r2164, %r2163;
	add.s32 	%r2166, %r1863, %r2142;
	add.s32 	%r2167, %r2166, %r2165;
	add.s32 	%r2168, %r2167, -640364487;
	shf.l.wrap.b32 	%r2169, %r2168, %r2168, 4;
	add.s32 	%r2170, %r2169, %r2163;
	xor.b32  	%r2171, %r2163, %r2156;
	xor.b32  	%r2172, %r2171, %r2170;
	add.s32 	%r2173, %r1902, %r2149;
	add.s32 	%r2174, %r2173, %r2172;
	add.s32 	%r2175, %r2174, -421815835;
	shf.l.wrap.b32 	%r2176, %r2175, %r2175, 11;
	add.s32 	%r2177, %r2176, %r2170;
	xor.b32  	%r2178, %r2170, %r2163;
	xor.b32  	%r2179, %r2178, %r2177;
	add.s32 	%r2180, %r1905, %r2156;
	add.s32 	%r2181, %r2180, %r2179;
	add.s32 	%r2182, %r2181, 530742520;
	shf.l.wrap.b32 	%r2183, %r2182, %r2182, 16;
	add.s32 	%r2184, %r2183, %r2177;
	xor.b32  	%r2185, %r2177, %r2170;
	xor.b32  	%r2186, %r2185, %r2184;
	add.s32 	%r2187, %r1784, %r2163;
	add.s32 	%r2188, %r2187, %r2186;
	add.s32 	%r2189, %r2188, -995338651;
	shf.l.wrap.b32 	%r2190, %r2189, %r2189, 23;
	add.s32 	%r2191, %r2190, %r2184;
	not.b32 	%r2192, %r2177;
	or.b32  	%r2193, %r2191, %r2192;
	xor.b32  	%r2194, %r2193, %r2184;
	add.s32 	%r2195, %r1782, %r2170;
	add.s32 	%r2196, %r2195, %r2194;
	add.s32 	%r2197, %r2196, -198630844;
	shf.l.wrap.b32 	%r2198, %r2197, %r2197, 6;
	add.s32 	%r2199, %r2198, %r2191;
	not.b32 	%r2200, %r2184;
	or.b32  	%r2201, %r2199, %r2200;
	xor.b32  	%r2202, %r2201, %r2191;
	add.s32 	%r2203, %r1825, %r2177;
	add.s32 	%r2204, %r2203, %r2202;
	add.s32 	%r2205, %r2204, 1126891415;
	shf.l.wrap.b32 	%r2206, %r2205, %r2205, 10;
	add.s32 	%r2207, %r2206, %r2199;
	not.b32 	%r2208, %r2191;
	or.b32  	%r2209, %r2207, %r2208;
	xor.b32  	%r2210, %r2209, %r2199;
	add.s32 	%r2211, %r1904, %r2184;
	add.s32 	%r2212, %r2211, %r2210;
	add.s32 	%r2213, %r2212, -1416354905;
	shf.l.wrap.b32 	%r2214, %r2213, %r2213, 15;
	add.s32 	%r2215, %r2214, %r2207;
	not.b32 	%r2216, %r2199;
	or.b32  	%r2217, %r2215, %r2216;
	xor.b32  	%r2218, %r2217, %r2207;
	add.s32 	%r2219, %r1823, %r2191;
	add.s32 	%r2220, %r2219, %r2218;
	add.s32 	%r2221, %r2220, -57434055;
	shf.l.wrap.b32 	%r2222, %r2221, %r2221, 21;
	add.s32 	%r2223, %r2222, %r2215;
	not.b32 	%r2224, %r2207;
	or.b32  	%r2225, %r2223, %r2224;
	xor.b32  	%r2226, %r2225, %r2215;
	add.s32 	%r2227, %r1902, %r2199;
	add.s32 	%r2228, %r2227, %r2226;
	add.s32 	%r2229, %r2228, 1700485571;
	shf.l.wrap.b32 	%r2230, %r2229, %r2229, 6;
	add.s32 	%r2231, %r2230, %r2223;
	not.b32 	%r2232, %r2215;
	or.b32  	%r2233, %r2231, %r2232;
	xor.b32  	%r2234, %r2233, %r2223;
	add.s32 	%r2235, %r1785, %r2207;
	add.s32 	%r2236, %r2235, %r2234;
	add.s32 	%r2237, %r2236, -1894986606;
	shf.l.wrap.b32 	%r2238, %r2237, %r2237, 10;
	add.s32 	%r2239, %r2238, %r2231;
	not.b32 	%r2240, %r2223;
	or.b32  	%r2241, %r2239, %r2240;
	xor.b32  	%r2242, %r2241, %r2231;
	add.s32 	%r2243, %r1864, %r2215;
	add.s32 	%r2244, %r2243, %r2242;
	add.s32 	%r2245, %r2244, -1051523;
	shf.l.wrap.b32 	%r2246, %r2245, %r2245, 15;
	add.s32 	%r2247, %r2246, %r2239;
	not.b32 	%r2248, %r2231;
	or.b32  	%r2249, %r2247, %r2248;
	xor.b32  	%r2250, %r2249, %r2239;
	add.s32 	%r2251, %r1783, %r2223;
	add.s32 	%r2252, %r2251, %r2250;
	add.s32 	%r2253, %r2252, -2054922799;
	shf.l.wrap.b32 	%r2254, %r2253, %r2253, 21;
	add.s32 	%r2255, %r2254, %r2247;
	not.b32 	%r2256, %r2239;
	or.b32  	%r2257, %r2255, %r2256;
	xor.b32  	%r2258, %r2257, %r2247;
	add.s32 	%r2259, %r1862, %r2231;
	add.s32 	%r2260, %r2259, %r2258;
	add.s32 	%r2261, %r2260, 1873313359;
	shf.l.wrap.b32 	%r2262, %r2261, %r2261, 6;
	add.s32 	%r2263, %r2262, %r2255;
	not.b32 	%r2264, %r2247;
	or.b32  	%r2265, %r2263, %r2264;
	xor.b32  	%r2266, %r2265, %r2255;
	add.s32 	%r2267, %r1905, %r2239;
	add.s32 	%r2268, %r2267, %r2266;
	add.s32 	%r2269, %r2268, -30611744;
	shf.l.wrap.b32 	%r2270, %r2269, %r2269, 10;
	add.s32 	%r2271, %r2270, %r2263;
	not.b32 	%r2272, %r2255;
	or.b32  	%r2273, %r2271, %r2272;
	xor.b32  	%r2274, %r2273, %r2263;
	add.s32 	%r2275, %r1824, %r2247;
	add.s32 	%r2276, %r2275, %r2274;
	add.s32 	%r2277, %r2276, -1560198380;
	shf.l.wrap.b32 	%r2278, %r2277, %r2277, 15;
	add.s32 	%r2279, %r2278, %r2271;
	not.b32 	%r2280, %r2263;
	or.b32  	%r2281, %r2279, %r2280;
	xor.b32  	%r2282, %r2281, %r2271;
	add.s32 	%r2283, %r1903, %r2255;
	add.s32 	%r2284, %r2283, %r2282;
	add.s32 	%r2285, %r2284, 1309151649;
	shf.l.wrap.b32 	%r2286, %r2285, %r2285, 21;
	add.s32 	%r2287, %r2286, %r2279;
	not.b32 	%r2288, %r2271;
	or.b32  	%r2289, %r2287, %r2288;
	xor.b32  	%r2290, %r2289, %r2279;
	add.s32 	%r2291, %r1822, %r2263;
	add.s32 	%r2292, %r2291, %r2290;
	add.s32 	%r2293, %r2292, -145523070;
	shf.l.wrap.b32 	%r2294, %r2293, %r2293, 6;
	add.s32 	%r2295, %r2294, %r2287;
	not.b32 	%r2296, %r2279;
	or.b32  	%r2297, %r2295, %r2296;
	xor.b32  	%r2298, %r2297, %r2287;
	add.s32 	%r2299, %r1865, %r2271;
	add.s32 	%r2300, %r2299, %r2298;
	add.s32 	%r2301, %r2300, -1120210379;
	shf.l.wrap.b32 	%r2302, %r2301, %r2301, 10;
	add.s32 	%r2303, %r2302, %r2295;
	not.b32 	%r2304, %r2287;
	or.b32  	%r2305, %r2303, %r2304;
	xor.b32  	%r2306, %r2305, %r2295;
	add.s32 	%r2307, %r1784, %r2279;
	add.s32 	%r2308, %r2307, %r2306;
	add.s32 	%r2309, %r2308, 718787259;
	shf.l.wrap.b32 	%r2310, %r2309, %r2309, 15;
	add.s32 	%r2311, %r2310, %r2303;
	not.b32 	%r2312, %r2295;
	or.b32  	%r2313, %r2311, %r2312;
	xor.b32  	%r2314, %r2313, %r2303;
	add.s32 	%r2315, %r1863, %r2287;
	add.s32 	%r2316, %r2315, %r2314;
	add.s32 	%r2317, %r2316, -343485551;
	shf.l.wrap.b32 	%r2318, %r2317, %r2317, 21;
	add.s32 	%r2319, %r2295, %r1774;
	add.s32 	%r2320, %r2311, %r1775;
	add.s32 	%r2321, %r2320, %r2318;
	add.s32 	%r2322, %r2311, %r1776;
	add.s32 	%r2323, %r2303, %r1777;
	st.local.v4.u32 	[%rd2+80], {%r2319, %r2321, %r2322, %r2323};
$L__BB0_38:
	add.s32 	%r2325, %r13411, 1;
	st.local.u32 	[%rd2+64], %r2325;
	cvt.u64.u32 	%rd41, %r13411;
	add.s64 	%rd42, %rd2, %rd41;
	mov.b16 	%rs26, 0;
	st.local.u8 	[%rd42], %rs26;
	ld.local.u32 	%r13411, [%rd2+64];
	and.b32  	%r2324, %r13411, 63;
	setp.eq.s32 	%p31, %r2324, 0;
	@%p31 bra 	$L__BB0_127;
	setp.eq.s32 	%p32, %r2324, 56;
	@%p32 bra 	$L__BB0_40;
	bra.uni 	$L__BB0_38;
$L__BB0_40:
	setp.eq.s16 	%p33, %rs1, 0;
	shl.b32 	%r2327, %r13407, 3;
	shr.u32 	%r2328, %r13407, 29;
	st.local.v2.u32 	[%rd2+56], {%r2327, %r2328};
	ld.local.v4.u32 	{%r2329, %r2330, %r2331, %r2332}, [%rd2+80];
	and.b32  	%r2333, %r2331, %r2330;
	not.b32 	%r2334, %r2330;
	and.b32  	%r2335, %r2332, %r2334;
	or.b32  	%r2336, %r2335, %r2333;
	ld.local.v4.u32 	{%r2337, %r2338, %r2339, %r2340}, [%rd2];
	add.s32 	%r2341, %r2329, %r2337;
	add.s32 	%r2342, %r2341, %r2336;
	add.s32 	%r2343, %r2342, -680876936;
	shf.l.wrap.b32 	%r2344, %r2343, %r2343, 7;
	add.s32 	%r2345, %r2344, %r2330;
	and.b32  	%r2346, %r2345, %r2330;
	not.b32 	%r2347, %r2345;
	and.b32  	%r2348, %r2331, %r2347;
	or.b32  	%r2349, %r2346, %r2348;
	add.s32 	%r2350, %r2332, %r2338;
	add.s32 	%r2351, %r2350, %r2349;
	add.s32 	%r2352, %r2351, -389564586;
	shf.l.wrap.b32 	%r2353, %r2352, %r2352, 12;
	add.s32 	%r2354, %r2353, %r2345;
	and.b32  	%r2355, %r2354, %r2345;
	not.b32 	%r2356, %r2354;
	and.b32  	%r2357, %r2330, %r2356;
	or.b32  	%r2358, %r2355, %r2357;
	add.s32 	%r2359, %r2331, %r2339;
	add.s32 	%r2360, %r2359, %r2358;
	add.s32 	%r2361, %r2360, 606105819;
	shf.l.wrap.b32 	%r2362, %r2361, %r2361, 17;
	add.s32 	%r2363, %r2362, %r2354;
	and.b32  	%r2364, %r2363, %r2354;
	not.b32 	%r2365, %r2363;
	and.b32  	%r2366, %r2345, %r2365;
	or.b32  	%r2367, %r2364, %r2366;
	add.s32 	%r2368, %r2330, %r2340;
	add.s32 	%r2369, %r2368, %r2367;
	add.s32 	%r2370, %r2369, -1044525330;
	shf.l.wrap.b32 	%r2371, %r2370, %r2370, 22;
	add.s32 	%r2372, %r2371, %r2363;
	and.b32  	%r2373, %r2372, %r2363;
	not.b32 	%r2374, %r2372;
	and.b32  	%r2375, %r2354, %r2374;
	or.b32  	%r2376, %r2373, %r2375;
	ld.local.v4.u32 	{%r2377, %r2378, %r2379, %r2380}, [%rd2+16];
	add.s32 	%r2381, %r2377, %r2345;
	add.s32 	%r2382, %r2381, %r2376;
	add.s32 	%r2383, %r2382, -176418897;
	shf.l.wrap.b32 	%r2384, %r2383, %r2383, 7;
	add.s32 	%r2385, %r2384, %r2372;
	and.b32  	%r2386, %r2385, %r2372;
	not.b32 	%r2387, %r2385;
	and.b32  	%r2388, %r2363, %r2387;
	or.b32  	%r2389, %r2386, %r2388;
	add.s32 	%r2390, %r2378, %r2354;
	add.s32 	%r2391, %r2390, %r2389;
	add.s32 	%r2392, %r2391, 1200080426;
	shf.l.wrap.b32 	%r2393, %r2392, %r2392, 12;
	add.s32 	%r2394, %r2393, %r2385;
	and.b32  	%r2395, %r2394, %r2385;
	not.b32 	%r2396, %r2394;
	and.b32  	%r2397, %r2372, %r2396;
	or.b32  	%r2398, %r2395, %r2397;
	add.s32 	%r2399, %r2379, %r2363;
	add.s32 	%r2400, %r2399, %r2398;
	add.s32 	%r2401, %r2400, -1473231341;
	shf.l.wrap.b32 	%r2402, %r2401, %r2401, 17;
	add.s32 	%r2403, %r2402, %r2394;
	and.b32  	%r2404, %r2403, %r2394;
	not.b32 	%r2405, %r2403;
	and.b32  	%r2406, %r2385, %r2405;
	or.b32  	%r2407, %r2404, %r2406;
	add.s32 	%r2408, %r2380, %r2372;
	add.s32 	%r2409, %r2408, %r2407;
	add.s32 	%r2410, %r2409, -45705983;
	shf.l.wrap.b32 	%r2411, %r2410, %r2410, 22;
	add.s32 	%r2412, %r2411, %r2403;
	and.b32  	%r2413, %r2412, %r2403;
	not.b32 	%r2414, %r2412;
	and.b32  	%r2415, %r2394, %r2414;
	or.b32  	%r2416, %r2413, %r2415;
	ld.local.v4.u32 	{%r2417, %r2418, %r2419, %r2420}, [%rd2+32];
	add.s32 	%r2421, %r2417, %r2385;
	add.s32 	%r2422, %r2421, %r2416;
	add.s32 	%r2423, %r2422, 1770035416;
	shf.l.wrap.b32 	%r2424, %r2423, %r2423, 7;
	add.s32 	%r2425, %r2424, %r2412;
	and.b32  	%r2426, %r2425, %r2412;
	not.b32 	%r2427, %r2425;
	and.b32  	%r2428, %r2403, %r2427;
	or.b32  	%r2429, %r2426, %r2428;
	add.s32 	%r2430, %r2418, %r2394;
	add.s32 	%r2431, %r2430, %r2429;
	add.s32 	%r2432, %r2431, -1958414417;
	shf.l.wrap.b32 	%r2433, %r2432, %r2432, 12;
	add.s32 	%r2434, %r2433, %r2425;
	and.b32  	%r2435, %r2434, %r2425;
	not.b32 	%r2436, %r2434;
	and.b32  	%r2437, %r2412, %r2436;
	or.b32  	%r2438, %r2435, %r2437;
	add.s32 	%r2439, %r2419, %r2403;
	add.s32 	%r2440, %r2439, %r2438;
	add.s32 	%r2441, %r2440, -42063;
	shf.l.wrap.b32 	%r2442, %r2441, %r2441, 17;
	add.s32 	%r2443, %r2442, %r2434;
	and.b32  	%r2444, %r2443, %r2434;
	not.b32 	%r2445, %r2443;
	and.b32  	%r2446, %r2425, %r2445;
	or.b32  	%r2447, %r2444, %r2446;
	add.s32 	%r2448, %r2420, %r2412;
	add.s32 	%r2449, %r2448, %r2447;
	add.s32 	%r2450, %r2449, -1990404162;
	shf.l.wrap.b32 	%r2451, %r2450, %r2450, 22;
	add.s32 	%r2452, %r2451, %r2443;
	and.b32  	%r2453, %r2452, %r2443;
	not.b32 	%r2454, %r2452;
	and.b32  	%r2455, %r2434, %r2454;
	or.b32  	%r2456, %r2453, %r2455;
	ld.local.v2.u32 	{%r2457, %r2458}, [%rd2+48];
	add.s32 	%r2459, %r2457, %r2425;
	add.s32 	%r2460, %r2459, %r2456;
	add.s32 	%r2461, %r2460, 1804603682;
	shf.l.wrap.b32 	%r2462, %r2461, %r2461, 7;
	add.s32 	%r2463, %r2462, %r2452;
	and.b32  	%r2464, %r2463, %r2452;
	not.b32 	%r2465, %r2463;
	and.b32  	%r2466, %r2443, %r2465;
	or.b32  	%r2467, %r2464, %r2466;
	add.s32 	%r2468, %r2458, %r2434;
	add.s32 	%r2469, %r2468, %r2467;
	add.s32 	%r2470, %r2469, -40341101;
	shf.l.wrap.b32 	%r2471, %r2470, %r2470, 12;
	add.s32 	%r2472, %r2471, %r2463;
	and.b32  	%r2473, %r2472, %r2463;
	not.b32 	%r2474, %r2472;
	and.b32  	%r2475, %r2452, %r2474;
	or.b32  	%r2476, %r2473, %r2475;
	add.s32 	%r2477, %r2327, %r2443;
	add.s32 	%r2478, %r2477, %r2476;
	add.s32 	%r2479, %r2478, -1502002290;
	shf.l.wrap.b32 	%r2480, %r2479, %r2479, 17;
	add.s32 	%r2481, %r2480, %r2472;
	and.b32  	%r2482, %r2481, %r2472;
	not.b32 	%r2483, %r2481;
	and.b32  	%r2484, %r2463, %r2483;
	or.b32  	%r2485, %r2482, %r2484;
	add.s32 	%r2486, %r2328, %r2452;
	add.s32 	%r2487, %r2486, %r2485;
	add.s32 	%r2488, %r2487, 1236535329;
	shf.l.wrap.b32 	%r2489, %r2488, %r2488, 22;
	add.s32 	%r2490, %r2489, %r2481;
	and.b32  	%r2491, %r2490, %r2472;
	and.b32  	%r2492, %r2481, %r2474;
	or.b32  	%r2493, %r2491, %r2492;
	add.s32 	%r2494, %r2338, %r2463;
	add.s32 	%r2495, %r2494, %r2493;
	add.s32 	%r2496, %r2495, -165796510;
	shf.l.wrap.b32 	%r2497, %r2496, %r2496, 5;
	add.s32 	%r2498, %r2497, %r2490;
	and.b32  	%r2499, %r2498, %r2481;
	and.b32  	%r2500, %r2490, %r2483;
	or.b32  	%r2501, %r2499, %r2500;
	add.s32 	%r2502, %r2379, %r2472;
	add.s32 	%r2503, %r2502, %r2501;
	add.s32 	%r2504, %r2503, -1069501632;
	shf.l.wrap.b32 	%r2505, %r2504, %r2504, 9;
	add.s32 	%r2506, %r2505, %r2498;
	and.b32  	%r2507, %r2506, %r2490;
	not.b32 	%r2508, %r2490;
	and.b32  	%r2509, %r2498, %r2508;
	or.b32  	%r2510, %r2507, %r2509;
	add.s32 	%r2511, %r2420, %r2481;
	add.s32 	%r2512, %r2511, %r2510;
	add.s32 	%r2513, %r2512, 643717713;
	shf.l.wrap.b32 	%r2514, %r2513, %r2513, 14;
	add.s32 	%r2515, %r2514, %r2506;
	and.b32  	%r2516, %r2515, %r2498;
	not.b32 	%r2517, %r2498;
	and.b32  	%r2518, %r2506, %r2517;
	or.b32  	%r2519, %r2516, %r2518;
	add.s32 	%r2520, %r2337, %r2490;
	add.s32 	%r2521, %r2520, %r2519;
	add.s32 	%r2522, %r2521, -373897302;
	shf.l.wrap.b32 	%r2523, %r2522, %r2522, 20;
	add.s32 	%r2524, %r2523, %r2515;
	and.b32  	%r2525, %r2524, %r2506;
	not.b32 	%r2526, %r2506;
	and.b32  	%r2527, %r2515, %r2526;
	or.b32  	%r2528, %r2525, %r2527;
	add.s32 	%r2529, %r2378, %r2498;
	add.s32 	%r2530, %r2529, %r2528;
	add.s32 	%r2531, %r2530, -701558691;
	shf.l.wrap.b32 	%r2532, %r2531, %r2531, 5;
	add.s32 	%r2533, %r2532, %r2524;
	and.b32  	%r2534, %r2533, %r2515;
	not.b32 	%r2535, %r2515;
	and.b32  	%r2536, %r2524, %r2535;
	or.b32  	%r2537, %r2534, %r2536;
	add.s32 	%r2538, %r2419, %r2506;
	add.s32 	%r2539, %r2538, %r2537;
	add.s32 	%r2540, %r2539, 38016083;
	shf.l.wrap.b32 	%r2541, %r2540, %r2540, 9;
	add.s32 	%r2542, %r2541, %r2533;
	and.b32  	%r2543, %r2542, %r2524;
	not.b32 	%r2544, %r2524;
	and.b32  	%r2545, %r2533, %r2544;
	or.b32  	%r2546, %r2543, %r2545;
	add.s32 	%r2547, %r2328, %r2515;
	add.s32 	%r2548, %r2547, %r2546;
	add.s32 	%r2549, %r2548, -660478335;
	shf.l.wrap.b32 	%r2550, %r2549, %r2549, 14;
	add.s32 	%r2551, %r2550, %r2542;
	and.b32  	%r2552, %r2551, %r2533;
	not.b32 	%r2553, %r2533;
	and.b32  	%r2554, %r2542, %r2553;
	or.b32  	%r2555, %r2552, %r2554;
	add.s32 	%r2556, %r2377, %r2524;
	add.s32 	%r2557, %r2556, %r2555;
	add.s32 	%r2558, %r2557, -405537848;
	shf.l.wrap.b32 	%r2559, %r2558, %r2558, 20;
	add.s32 	%r2560, %r2559, %r2551;
	and.b32  	%r2561, %r2560, %r2542;
	not.b32 	%r2562, %r2542;
	and.b32  	%r2563, %r2551, %r2562;
	or.b32  	%r2564, %r2561, %r2563;
	add.s32 	%r2565, %r2418, %r2533;
	add.s32 	%r2566, %r2565, %r2564;
	add.s32 	%r2567, %r2566, 568446438;
	shf.l.wrap.b32 	%r2568, %r2567, %r2567, 5;
	add.s32 	%r2569, %r2568, %r2560;
	and.b32  	%r2570, %r2569, %r2551;
	not.b32 	%r2571, %r2551;
	and.b32  	%r2572, %r2560, %r2571;
	or.b32  	%r2573, %r2570, %r2572;
	add.s32 	%r2574, %r2327, %r2542;
	add.s32 	%r2575, %r2574, %r2573;
	add.s32 	%r2576, %r2575, -1019803690;
	shf.l.wrap.b32 	%r2577, %r2576, %r2576, 9;
	add.s32 	%r2578, %r2577, %r2569;
	and.b32  	%r2579, %r2578, %r2560;
	not.b32 	%r2580, %r2560;
	and.b32  	%r2581, %r2569, %r2580;
	or.b32  	%r2582, %r2579, %r2581;
	add.s32 	%r2583, %r2340, %r2551;
	add.s32 	%r2584, %r2583, %r2582;
	add.s32 	%r2585, %r2584, -187363961;
	shf.l.wrap.b32 	%r2586, %r2585, %r2585, 14;
	add.s32 	%r2587, %r2586, %r2578;
	and.b32  	%r2588, %r2587, %r2569;
	not.b32 	%r2589, %r2569;
	and.b32  	%r2590, %r2578, %r2589;
	or.b32  	%r2591, %r2588, %r2590;
	add.s32 	%r2592, %r2417, %r2560;
	add.s32 	%r2593, %r2592, %r2591;
	add.s32 	%r2594, %r2593, 1163531501;
	shf.l.wrap.b32 	%r2595, %r2594, %r2594, 20;
	add.s32 	%r2596, %r2595, %r2587;
	and.b32  	%r2597, %r2596, %r2578;
	not.b32 	%r2598, %r2578;
	and.b32  	%r2599, %r2587, %r2598;
	or.b32  	%r2600, %r2597, %r2599;
	add.s32 	%r2601, %r2458, %r2569;
	add.s32 	%r2602, %r2601, %r2600;
	add.s32 	%r2603, %r2602, -1444681467;
	shf.l.wrap.b32 	%r2604, %r2603, %r2603, 5;
	add.s32 	%r2605, %r2604, %r2596;
	and.b32  	%r2606, %r2605, %r2587;
	not.b32 	%r2607, %r2587;
	and.b32  	%r2608, %r2596, %r2607;
	or.b32  	%r2609, %r2606, %r2608;
	add.s32 	%r2610, %r2339, %r2578;
	add.s32 	%r2611, %r2610, %r2609;
	add.s32 	%r2612, %r2611, -51403784;
	shf.l.wrap.b32 	%r2613, %r2612, %r2612, 9;
	add.s32 	%r2614, %r2613, %r2605;
	and.b32  	%r2615, %r2614, %r2596;
	not.b32 	%r2616, %r2596;
	and.b32  	%r2617, %r2605, %r2616;
	or.b32  	%r2618, %r2615, %r2617;
	add.s32 	%r2619, %r2380, %r2587;
	add.s32 	%r2620, %r2619, %r2618;
	add.s32 	%r2621, %r2620, 1735328473;
	shf.l.wrap.b32 	%r2622, %r2621, %r2621, 14;
	add.s32 	%r2623, %r2622, %r2614;
	and.b32  	%r2624, %r2623, %r2605;
	not.b32 	%r2625, %r2605;
	and.b32  	%r2626, %r2614, %r2625;
	or.b32  	%r2627, %r2624, %r2626;
	add.s32 	%r2628, %r2457, %r2596;
	add.s32 	%r2629, %r2628, %r2627;
	add.s32 	%r2630, %r2629, -1926607734;
	shf.l.wrap.b32 	%r2631, %r2630, %r2630, 20;
	add.s32 	%r2632, %r2631, %r2623;
	xor.b32  	%r2633, %r2623, %r2614;
	xor.b32  	%r2634, %r2633, %r2632;
	add.s32 	%r2635, %r2378, %r2605;
	add.s32 	%r2636, %r2635, %r2634;
	add.s32 	%r2637, %r2636, -378558;
	shf.l.wrap.b32 	%r2638, %r2637, %r2637, 4;
	add.s32 	%r2639, %r2638, %r2632;
	xor.b32  	%r2640, %r2632, %r2623;
	xor.b32  	%r2641, %r2640, %r2639;
	add.s32 	%r2642, %r2417, %r2614;
	add.s32 	%r2643, %r2642, %r2641;
	add.s32 	%r2644, %r2643, -2022574463;
	shf.l.wrap.b32 	%r2645, %r2644, %r2644, 11;
	add.s32 	%r2646, %r2645, %r2639;
	xor.b32  	%r2647, %r2639, %r2632;
	xor.b32  	%r2648, %r2647, %r2646;
	add.s32 	%r2649, %r2420, %r2623;
	add.s32 	%r2650, %r2649, %r2648;
	add.s32 	%r2651, %r2650, 1839030562;
	shf.l.wrap.b32 	%r2652, %r2651, %r2651, 16;
	add.s32 	%r2653, %r2652, %r2646;
	xor.b32  	%r2654, %r2646, %r2639;
	xor.b32  	%r2655, %r2654, %r2653;
	add.s32 	%r2656, %r2327, %r2632;
	add.s32 	%r2657, %r2656, %r2655;
	add.s32 	%r2658, %r2657, -35309556;
	shf.l.wrap.b32 	%r2659, %r2658, %r2658, 23;
	add.s32 	%r2660, %r2659, %r2653;
	xor.b32  	%r2661, %r2653, %r2646;
	xor.b32  	%r2662, %r2661, %r2660;
	add.s32 	%r2663, %r2338, %r2639;
	add.s32 	%r2664, %r2663, %r2662;
	add.s32 	%r2665, %r2664, -1530992060;
	shf.l.wrap.b32 	%r2666, %r2665, %r2665, 4;
	add.s32 	%r2667, %r2666, %r2660;
	xor.b32  	%r2668, %r2660, %r2653;
	xor.b32  	%r2669, %r2668, %r2667;
	add.s32 	%r2670, %r2377, %r2646;
	add.s32 	%r2671, %r2670, %r2669;
	add.s32 	%r2672, %r2671, 1272893353;
	shf.l.wrap.b32 	%r2673, %r2672, %r2672, 11;
	add.s32 	%r2674, %r2673, %r2667;
	xor.b32  	%r2675, %r2667, %r2660;
	xor.b32  	%r2676, %r2675, %r2674;
	add.s32 	%r2677, %r2380, %r2653;
	add.s32 	%r2678, %r2677, %r2676;
	add.s32 	%r2679, %r2678, -155497632;
	shf.l.wrap.b32 	%r2680, %r2679, %r2679, 16;
	add.s32 	%r2681, %r2680, %r2674;
	xor.b32  	%r2682, %r2674, %r2667;
	xor.b32  	%r2683, %r2682, %r2681;
	add.s32 	%r2684, %r2419, %r2660;
	add.s32 	%r2685, %r2684, %r2683;
	add.s32 	%r2686, %r2685, -1094730640;
	shf.l.wrap.b32 	%r2687, %r2686, %r2686, 23;
	add.s32 	%r2688, %r2687, %r2681;
	xor.b32  	%r2689, %r2681, %r2674;
	xor.b32  	%r2690, %r2689, %r2688;
	add.s32 	%r2691, %r2458, %r2667;
	add.s32 	%r2692, %r2691, %r2690;
	add.s32 	%r2693, %r2692, 681279174;
	shf.l.wrap.b32 	%r2694, %r2693, %r2693, 4;
	add.s32 	%r2695, %r2694, %r2688;
	xor.b32  	%r2696, %r2688, %r2681;
	xor.b32  	%r2697, %r2696, %r2695;
	add.s32 	%r2698, %r2337, %r2674;
	add.s32 	%r2699, %r2698, %r2697;
	add.s32 	%r2700, %r2699, -358537222;
	shf.l.wrap.b32 	%r2701, %r2700, %r2700, 11;
	add.s32 	%r2702, %r2701, %r2695;
	xor.b32  	%r2703, %r2695, %r2688;
	xor.b32  	%r2704, %r2703, %r2702;
	add.s32 	%r2705, %r2340, %r2681;
	add.s32 	%r2706, %r2705, %r2704;
	add.s32 	%r2707, %r2706, -722521979;
	shf.l.wrap.b32 	%r2708, %r2707, %r2707, 16;
	add.s32 	%r2709, %r2708, %r2702;
	xor.b32  	%r2710, %r2702, %r2695;
	xor.b32  	%r2711, %r2710, %r2709;
	add.s32 	%r2712, %r2379, %r2688;
	add.s32 	%r2713, %r2712, %r2711;
	add.s32 	%r2714, %r2713, 76029189;
	shf.l.wrap.b32 	%r2715, %r2714, %r2714, 23;
	add.s32 	%r2716, %r2715, %r2709;
	xor.b32  	%r2717, %r2709, %r2702;
	xor.b32  	%r2718, %r2717, %r2716;
	add.s32 	%r2719, %r2418, %r2695;
	add.s32 	%r2720, %r2719, %r2718;
	add.s32 	%r2721, %r2720, -640364487;
	shf.l.wrap.b32 	%r2722, %r2721, %r2721, 4;
	add.s32 	%r2723, %r2722, %r2716;
	xor.b32  	%r2724, %r2716, %r2709;
	xor.b32  	%r2725, %r2724, %r2723;
	add.s32 	%r2726, %r2457, %r2702;
	add.s32 	%r2727, %r2726, %r2725;
	add.s32 	%r2728, %r2727, -421815835;
	shf.l.wrap.b32 	%r2729, %r2728, %r2728, 11;
	add.s32 	%r2730, %r2729, %r2723;
	xor.b32  	%r2731, %r2723, %r2716;
	xor.b32  	%r2732, %r2731, %r2730;
	add.s32 	%r2733, %r2328, %r2709;
	add.s32 	%r2734, %r2733, %r2732;
	add.s32 	%r2735, %r2734, 530742520;
	shf.l.wrap.b32 	%r2736, %r2735, %r2735, 16;
	add.s32 	%r2737, %r2736, %r2730;
	xor.b32  	%r2738, %r2730, %r2723;
	xor.b32  	%r2739, %r2738, %r2737;
	add.s32 	%r2740, %r2339, %r2716;
	add.s32 	%r2741, %r2740, %r2739;
	add.s32 	%r2742, %r2741, -995338651;
	shf.l.wrap.b32 	%r2743, %r2742, %r2742, 23;
	add.s32 	%r2744, %r2743, %r2737;
	not.b32 	%r2745, %r2730;
	or.b32  	%r2746, %r2744, %r2745;
	xor.b32  	%r2747, %r2746, %r2737;
	add.s32 	%r2748, %r2337, %r2723;
	add.s32 	%r2749, %r2748, %r2747;
	add.s32 	%r2750, %r2749, -198630844;
	shf.l.wrap.b32 	%r2751, %r2750, %r2750, 6;
	add.s32 	%r2752, %r2751, %r2744;
	not.b32 	%r2753, %r2737;
	or.b32  	%r2754, %r2752, %r2753;
	xor.b32  	%r2755, %r2754, %r2744;
	add.s32 	%r2756, %r2380, %r2730;
	add.s32 	%r2757, %r2756, %r2755;
	add.s32 	%r2758, %r2757, 1126891415;
	shf.l.wrap.b32 	%r2759, %r2758, %r2758, 10;
	add.s32 	%r2760, %r2759, %r2752;
	not.b32 	%r2761, %r2744;
	or.b32  	%r2762, %r2760, %r2761;
	xor.b32  	%r2763, %r2762, %r2752;
	add.s32 	%r2764, %r2327, %r2737;
	add.s32 	%r2765, %r2764, %r2763;
	add.s32 	%r2766, %r2765, -1416354905;
	shf.l.wrap.b32 	%r2767, %r2766, %r2766, 15;
	add.s32 	%r2768, %r2767, %r2760;
	not.b32 	%r2769, %r2752;
	or.b32  	%r2770, %r2768, %r2769;
	xor.b32  	%r2771, %r2770, %r2760;
	add.s32 	%r2772, %r2378, %r2744;
	add.s32 	%r2773, %r2772, %r2771;
	add.s32 	%r2774, %r2773, -57434055;
	shf.l.wrap.b32 	%r2775, %r2774, %r2774, 21;
	add.s32 	%r2776, %r2775, %r2768;
	not.b32 	%r2777, %r2760;
	or.b32  	%r2778, %r2776, %r2777;
	xor.b32  	%r2779, %r2778, %r2768;
	add.s32 	%r2780, %r2457, %r2752;
	add.s32 	%r2781, %r2780, %r2779;
	add.s32 	%r2782, %r2781, 1700485571;
	shf.l.wrap.b32 	%r2783, %r2782, %r2782, 6;
	add.s32 	%r2784, %r2783, %r2776;
	not.b32 	%r2785, %r2768;
	or.b32  	%r2786, %r2784, %r2785;
	xor.b32  	%r2787, %r2786, %r2776;
	add.s32 	%r2788, %r2340, %r2760;
	add.s32 	%r2789, %r2788, %r2787;
	add.s32 	%r2790, %r2789, -1894986606;
	shf.l.wrap.b32 	%r2791, %r2790, %r2790, 10;
	add.s32 	%r2792, %r2791, %r2784;
	not.b32 	%r2793, %r2776;
	or.b32  	%r2794, %r2792, %r2793;
	xor.b32  	%r2795, %r2794, %r2784;
	add.s32 	%r2796, %r2419, %r2768;
	add.s32 	%r2797, %r2796, %r2795;
	add.s32 	%r2798, %r2797, -1051523;
	shf.l.wrap.b32 	%r2799, %r2798, %r2798, 15;
	add.s32 	%r2800, %r2799, %r2792;
	not.b32 	%r2801, %r2784;
	or.b32  	%r2802, %r2800, %r2801;
	xor.b32  	%r2803, %r2802, %r2792;
	add.s32 	%r2804, %r2338, %r2776;
	add.s32 	%r2805, %r2804, %r2803;
	add.s32 	%r2806, %r2805, -2054922799;
	shf.l.wrap.b32 	%r2807, %r2806, %r2806, 21;
	add.s32 	%r2808, %r2807, %r2800;
	not.b32 	%r2809, %r2792;
	or.b32  	%r2810, %r2808, %r2809;
	xor.b32  	%r2811, %r2810, %r2800;
	add.s32 	%r2812, %r2417, %r2784;
	add.s32 	%r2813, %r2812, %r2811;
	add.s32 	%r2814, %r2813, 1873313359;
	shf.l.wrap.b32 	%r2815, %r2814, %r2814, 6;
	add.s32 	%r2816, %r2815, %r2808;
	not.b32 	%r2817, %r2800;
	or.b32  	%r2818, %r2816, %r2817;
	xor.b32  	%r2819, %r2818, %r2808;
	add.s32 	%r2820, %r2328, %r2792;
	add.s32 	%r2821, %r2820, %r2819;
	add.s32 	%r2822, %r2821, -30611744;
	shf.l.wrap.b32 	%r2823, %r2822, %r2822, 10;
	add.s32 	%r2824, %r2823, %r2816;
	not.b32 	%r2825, %r2808;
	or.b32  	%r2826, %r2824, %r2825;
	xor.b32  	%r2827, %r2826, %r2816;
	add.s32 	%r2828, %r2379, %r2800;
	add.s32 	%r2829, %r2828, %r2827;
	add.s32 	%r2830, %r2829, -1560198380;
	shf.l.wrap.b32 	%r2831, %r2830, %r2830, 15;
	add.s32 	%r2832, %r2831, %r2824;
	not.b32 	%r2833, %r2816;
	or.b32  	%r2834, %r2832, %r2833;
	xor.b32  	%r2835, %r2834, %r2824;
	add.s32 	%r2836, %r2458, %r2808;
	add.s32 	%r2837, %r2836, %r2835;
	add.s32 	%r2838, %r2837, 1309151649;
	shf.l.wrap.b32 	%r2839, %r2838, %r2838, 21;
	add.s32 	%r2840, %r2839, %r2832;
	not.b32 	%r2841, %r2824;
	or.b32  	%r2842, %r2840, %r2841;
	xor.b32  	%r2843, %r2842, %r2832;
	add.s32 	%r2844, %r2377, %r2816;
	add.s32 	%r2845, %r2844, %r2843;
	add.s32 	%r2846, %r2845, -145523070;
	shf.l.wrap.b32 	%r2847, %r2846, %r2846, 6;
	add.s32 	%r2848, %r2847, %r2840;
	not.b32 	%r2849, %r2832;
	or.b32  	%r2850, %r2848, %r2849;
	xor.b32  	%r2851, %r2850, %r2840;
	add.s32 	%r2852, %r2420, %r2824;
	add.s32 	%r2853, %r2852, %r2851;
	add.s32 	%r2854, %r2853, -1120210379;
	shf.l.wrap.b32 	%r2855, %r2854, %r2854, 10;
	add.s32 	%r2856, %r2855, %r2848;
	not.b32 	%r2857, %r2840;
	or.b32  	%r2858, %r2856, %r2857;
	xor.b32  	%r2859, %r2858, %r2848;
	add.s32 	%r2860, %r2339, %r2832;
	add.s32 	%r2861, %r2860, %r2859;
	add.s32 	%r2862, %r2861, 718787259;
	shf.l.wrap.b32 	%r2863, %r2862, %r2862, 15;
	add.s32 	%r2864, %r2863, %r2856;
	not.b32 	%r2865, %r2848;
	or.b32  	%r2866, %r2864, %r2865;
	xor.b32  	%r2867, %r2866, %r2856;
	add.s32 	%r2868, %r2418, %r2840;
	add.s32 	%r2869, %r2868, %r2867;
	add.s32 	%r2870, %r2869, -343485551;
	shf.l.wrap.b32 	%r2871, %r2870, %r2870, 21;
	add.s32 	%r2872, %r2848, %r2329;
	add.s32 	%r2873, %r2864, %r2330;
	add.s32 	%r2874, %r2873, %r2871;
	add.s32 	%r2875, %r2864, %r2331;
	add.s32 	%r2876, %r2856, %r2332;
	st.local.v4.u32 	[%rd2+80], {%r2872, %r2874, %r2875, %r2876};
	bfe.u32 	%r2877, %r2876, 8, 8;
	bfe.u32 	%r2878, %r2876, 24, 8;
	bfe.u32 	%r2879, %r2876, 16, 8;
	prmt.b32 	%r2880, %r2879, %r2878, 0x3340U;
	prmt.b32 	%r2881, %r2876, %r2877, 0x3340U;
	prmt.b32 	%r2882, %r2881, %r2880, 0x5410U;
	st.local.v4.b32 	[%rd3], {%r2872, %r2874, %r2875, %r2882};
	mov.b32 	%r2883, 271733878;
	mov.b32 	%r2884, -1732584194;
	mov.b32 	%r2885, -271733879;
	mov.b32 	%r2886, 1732584193;
	st.local.v4.u32 	[%rd2+80], {%r2886, %r2885, %r2884, %r2883};
	mov.b32 	%r13425, 0;
	@%p33 bra 	$L__BB0_45;
	neg.s32 	%r13413, %r13401;
	mov.b32 	%r13425, 0;
	mov.u64 	%rd114, %rd1;
$L__BB0_42:
	ld.global.u8 	%rs27, [%rd114];
	add.s32 	%r2888, %r13425, 1;
	st.local.u32 	[%rd2+64], %r2888;
	cvt.u64.u32 	%rd43, %r13425;
	add.s64 	%rd44, %rd2, %rd43;
	st.local.u8 	[%rd44], %rs27;
	ld.local.u32 	%r13425, [%rd2+64];
	and.b32  	%r2889, %r13425, 63;
	setp.ne.s32 	%p34, %r2889, 0;
	@%p34 bra 	$L__BB0_44;
	ld.local.v4.u32 	{%r2890, %r2891, %r2892, %r2893}, [%rd2+80];
	and.b32  	%r2894, %r2892, %r2891;
	not.b32 	%r2895, %r2891;
	and.b32  	%r2896, %r2893, %r2895;
	or.b32  	%r2897, %r2896, %r2894;
	ld.local.v4.u32 	{%r2898, %r2899, %r2900, %r2901}, [%rd2];
	add.s32 	%r2902, %r2890, %r2898;
	add.s32 	%r2903, %r2902, %r2897;
	add.s32 	%r2904, %r2903, -680876936;
	shf.l.wrap.b32 	%r2905, %r2904, %r2904, 7;
	add.s32 	%r2906, %r2905, %r2891;
	and.b32  	%r2907, %r2906, %r2891;
	not.b32 	%r2908, %r2906;
	and.b32  	%r2909, %r2892, %r2908;
	or.b32  	%r2910, %r2907, %r2909;
	add.s32 	%r2911, %r2893, %r2899;
	add.s32 	%r2912, %r2911, %r2910;
	add.s32 	%r2913, %r2912, -389564586;
	shf.l.wrap.b32 	%r2914, %r2913, %r2913, 12;
	add.s32 	%r2915, %r2914, %r2906;
	and.b32  	%r2916, %r2915, %r2906;
	not.b32 	%r2917, %r2915;
	and.b32  	%r2918, %r2891, %r2917;
	or.b32  	%r2919, %r2916, %r2918;
	add.s32 	%r2920, %r2892, %r2900;
	add.s32 	%r2921, %r2920, %r2919;
	add.s32 	%r2922, %r2921, 606105819;
	shf.l.wrap.b32 	%r2923, %r2922, %r2922, 17;
	add.s32 	%r2924, %r2923, %r2915;
	and.b32  	%r2925, %r2924, %r2915;
	not.b32 	%r2926, %r2924;
	and.b32  	%r2927, %r2906, %r2926;
	or.b32  	%r2928, %r2925, %r2927;
	add.s32 	%r2929, %r2891, %r2901;
	add.s32 	%r2930, %r2929, %r2928;
	add.s32 	%r2931, %r2930, -1044525330;
	shf.l.wrap.b32 	%r2932, %r2931, %r2931, 22;
	add.s32 	%r2933, %r2932, %r2924;
	and.b32  	%r2934, %r2933, %r2924;
	not.b32 	%r2935, %r2933;
	and.b32  	%r2936, %r2915, %r2935;
	or.b32  	%r2937, %r2934, %r2936;
	ld.local.v4.u32 	{%r2938, %r2939, %r2940, %r2941}, [%rd2+16];
	add.s32 	%r2942, %r2938, %r2906;
	add.s32 	%r2943, %r2942, %r2937;
	add.s32 	%r2944, %r2943, -176418897;
	shf.l.wrap.b32 	%r2945, %r2944, %r2944, 7;
	add.s32 	%r2946, %r2945, %r2933;
	and.b32  	%r2947, %r2946, %r2933;
	not.b32 	%r2948, %r2946;
	and.b32  	%r2949, %r2924, %r2948;
	or.b32  	%r2950, %r2947, %r2949;
	add.s32 	%r2951, %r2939, %r2915;
	add.s32 	%r2952, %r2951, %r2950;
	add.s32 	%r2953, %r2952, 1200080426;
	shf.l.wrap.b32 	%r2954, %r2953, %r2953, 12;
	add.s32 	%r2955, %r2954, %r2946;
	and.b32  	%r2956, %r2955, %r2946;
	not.b32 	%r2957, %r2955;
	and.b32  	%r2958, %r2933, %r2957;
	or.b32  	%r2959, %r2956, %r2958;
	add.s32 	%r2960, %r2940, %r2924;
	add.s32 	%r2961, %r2960, %r2959;
	add.s32 	%r2962, %r2961, -1473231341;
	shf.l.wrap.b32 	%r2963, %r2962, %r2962, 17;
	add.s32 	%r2964, %r2963, %r2955;
	and.b32  	%r2965, %r2964, %r2955;
	not.b32 	%r2966, %r2964;
	and.b32  	%r2967, %r2946, %r2966;
	or.b32  	%r2968, %r2965, %r2967;
	add.s32 	%r2969, %r2941, %r2933;
	add.s32 	%r2970, %r2969, %r2968;
	add.s32 	%r2971, %r2970, -45705983;
	shf.l.wrap.b32 	%r2972, %r2971, %r2971, 22;
	add.s32 	%r2973, %r2972, %r2964;
	and.b32  	%r2974, %r2973, %r2964;
	not.b32 	%r2975, %r2973;
	and.b32  	%r2976, %r2955, %r2975;
	or.b32  	%r2977, %r2974, %r2976;
	ld.local.v4.u32 	{%r2978, %r2979, %r2980, %r2981}, [%rd2+32];
	add.s32 	%r2982, %r2978, %r2946;
	add.s32 	%r2983, %r2982, %r2977;
	add.s32 	%r2984, %r2983, 1770035416;
	shf.l.wrap.b32 	%r2985, %r2984, %r2984, 7;
	add.s32 	%r2986, %r2985, %r2973;
	and.b32  	%r2987, %r2986, %r2973;
	not.b32 	%r2988, %r2986;
	and.b32  	%r2989, %r2964, %r2988;
	or.b32  	%r2990, %r2987, %r2989;
	add.s32 	%r2991, %r2979, %r2955;
	add.s32 	%r2992, %r2991, %r2990;
	add.s32 	%r2993, %r2992, -1958414417;
	shf.l.wrap.b32 	%r2994, %r2993, %r2993, 12;
	add.s32 	%r2995, %r2994, %r2986;
	and.b32  	%r2996, %r2995, %r2986;
	not.b32 	%r2997, %r2995;
	and.b32  	%r2998, %r2973, %r2997;
	or.b32  	%r2999, %r2996, %r2998;
	add.s32 	%r3000, %r2980, %r2964;
	add.s32 	%r3001, %r3000, %r2999;
	add.s32 	%r3002, %r3001, -42063;
	shf.l.wrap.b32 	%r3003, %r3002, %r3002, 17;
	add.s32 	%r3004, %r3003, %r2995;
	and.b32  	%r3005, %r3004, %r2995;
	not.b32 	%r3006, %r3004;
	and.b32  	%r3007, %r2986, %r3006;
	or.b32  	%r3008, %r3005, %r3007;
	add.s32 	%r3009, %r2981, %r2973;
	add.s32 	%r3010, %r3009, %r3008;
	add.s32 	%r3011, %r3010, -1990404162;
	shf.l.wrap.b32 	%r3012, %r3011, %r3011, 22;
	add.s32 	%r3013, %r3012, %r3004;
	and.b32  	%r3014, %r3013, %r3004;
	not.b32 	%r3015, %r3013;
	and.b32  	%r3016, %r2995, %r3015;
	or.b32  	%r3017, %r3014, %r3016;
	ld.local.v4.u32 	{%r3018, %r3019, %r3020, %r3021}, [%rd2+48];
	add.s32 	%r3022, %r3018, %r2986;
	add.s32 	%r3023, %r3022, %r3017;
	add.s32 	%r3024, %r3023, 1804603682;
	shf.l.wrap.b32 	%r3025, %r3024, %r3024, 7;
	add.s32 	%r3026, %r3025, %r3013;
	and.b32  	%r3027, %r3026, %r3013;
	not.b32 	%r3028, %r3026;
	and.b32  	%r3029, %r3004, %r3028;
	or.b32  	%r3030, %r3027, %r3029;
	add.s32 	%r3031, %r3019, %r2995;
	add.s32 	%r3032, %r3031, %r3030;
	add.s32 	%r3033, %r3032, -40341101;
	shf.l.wrap.b32 	%r3034, %r3033, %r3033, 12;
	add.s32 	%r3035, %r3034, %r3026;
	and.b32  	%r3036, %r3035, %r3026;
	not.b32 	%r3037, %r3035;
	and.b32  	%r3038, %r3013, %r3037;
	or.b32  	%r3039, %r3036, %r3038;
	add.s32 	%r3040, %r3020, %r3004;
	add.s32 	%r3041, %r3040, %r3039;
	add.s32 	%r3042, %r3041, -1502002290;
	shf.l.wrap.b32 	%r3043, %r3042, %r3042, 17;
	add.s32 	%r3044, %r3043, %r3035;
	and.b32  	%r3045, %r3044, %r3035;
	not.b32 	%r3046, %r3044;
	and.b32  	%r3047, %r3026, %r3046;
	or.b32  	%r3048, %r3045, %r3047;
	add.s32 	%r3049, %r3021, %r3013;
	add.s32 	%r3050, %r3049, %r3048;
	add.s32 	%r3051, %r3050, 1236535329;
	shf.l.wrap.b32 	%r3052, %r3051, %r3051, 22;
	add.s32 	%r3053, %r3052, %r3044;
	and.b32  	%r3054, %r3053, %r3035;
	and.b32  	%r3055, %r3044, %r3037;
	or.b32  	%r3056, %r3054, %r3055;
	add.s32 	%r3057, %r2899, %r3026;
	add.s32 	%r3058, %r3057, %r3056;
	add.s32 	%r3059, %r3058, -165796510;
	shf.l.wrap.b32 	%r3060, %r3059, %r3059, 5;
	add.s32 	%r3061, %r3060, %r3053;
	and.b32  	%r3062, %r3061, %r3044;
	and.b32  	%r3063, %r3053, %r3046;
	or.b32  	%r3064, %r3062, %r3063;
	add.s32 	%r3065, %r2940, %r3035;
	add.s32 	%r3066, %r3065, %r3064;
	add.s32 	%r3067, %r3066, -1069501632;
	shf.l.wrap.b32 	%r3068, %r3067, %r3067, 9;
	add.s32 	%r3069, %r3068, %r3061;
	and.b32  	%r3070, %r3069, %r3053;
	not.b32 	%r3071, %r3053;
	and.b32  	%r3072, %r3061, %r3071;
	or.b32  	%r3073, %r3070, %r3072;
	add.s32 	%r3074, %r2981, %r3044;
	add.s32 	%r3075, %r3074, %r3073;
	add.s32 	%r3076, %r3075, 643717713;
	shf.l.wrap.b32 	%r3077, %r3076, %r3076, 14;
	add.s32 	%r3078, %r3077, %r3069;
	and.b32  	%r3079, %r3078, %r3061;
	not.b32 	%r3080, %r3061;
	and.b32  	%r3081, %r3069, %r3080;
	or.b32  	%r3082, %r3079, %r3081;
	add.s32 	%r3083, %r2898, %r3053;
	add.s32 	%r3084, %r3083, %r3082;
	add.s32 	%r3085, %r3084, -373897302;
	shf.l.wrap.b32 	%r3086, %r3085, %r3085, 20;
	add.s32 	%r3087, %r3086, %r3078;
	and.b32  	%r3088, %r3087, %r3069;
	not.b32 	%r3089, %r3069;
	and.b32  	%r3090, %r3078, %r3089;
	or.b32  	%r3091, %r3088, %r3090;
	add.s32 	%r3092, %r2939, %r3061;
	add.s32 	%r3093, %r3092, %r3091;
	add.s32 	%r3094, %r3093, -701558691;
	shf.l.wrap.b32 	%r3095, %r3094, %r3094, 5;
	add.s32 	%r3096, %r3095, %r3087;
	and.b32  	%r3097, %r3096, %r3078;
	not.b32 	%r3098, %r3078;
	and.b32  	%r3099, %r3087, %r3098;
	or.b32  	%r3100, %r3097, %r3099;
	add.s32 	%r3101, %r2980, %r3069;
	add.s32 	%r3102, %r3101, %r3100;
	add.s32 	%r3103, %r3102, 38016083;
	shf.l.wrap.b32 	%r3104, %r3103, %r3103, 9;
	add.s32 	%r3105, %r3104, %r3096;
	and.b32  	%r3106, %r3105, %r3087;
	not.b32 	%r3107, %r3087;
	and.b32  	%r3108, %r3096, %r3107;
	or.b32  	%r3109, %r3106, %r3108;
	add.s32 	%r3110, %r3021, %r3078;
	add.s32 	%r3111, %r3110, %r3109;
	add.s32 	%r3112, %r3111, -660478335;
	shf.l.wrap.b32 	%r3113, %r3112, %r3112, 14;
	add.s32 	%r3114, %r3113, %r3105;
	and.b32  	%r3115, %r3114, %r3096;
	not.b32 	%r3116, %r3096;
	and.b32  	%r3117, %r3105, %r3116;
	or.b32  	%r3118, %r3115, %r3117;
	add.s32 	%r3119, %r2938, %r3087;
	add.s32 	%r3120, %r3119, %r3118;
	add.s32 	%r3121, %r3120, -405537848;
	shf.l.wrap.b32 	%r3122, %r3121, %r3121, 20;
	add.s32 	%r3123, %r3122, %r3114;
	and.b32  	%r3124, %r3123, %r3105;
	not.b32 	%r3125, %r3105;
	and.b32  	%r3126, %r3114, %r3125;
	or.b32  	%r3127, %r3124, %r3126;
	add.s32 	%r3128, %r2979, %r3096;
	add.s32 	%r3129, %r3128, %r3127;
	add.s32 	%r3130, %r3129, 568446438;
	shf.l.wrap.b32 	%r3131, %r3130, %r3130, 5;
	add.s32 	%r3132, %r3131, %r3123;
	and.b32  	%r3133, %r3132, %r3114;
	not.b32 	%r3134, %r3114;
	and.b32  	%r3135, %r3123, %r3134;
	or.b32  	%r3136, %r3133, %r3135;
	add.s32 	%r3137, %r3020, %r3105;
	add.s32 	%r3138, %r3137, %r3136;
	add.s32 	%r3139, %r3138, -1019803690;
	shf.l.wrap.b32 	%r3140, %r3139, %r3139, 9;
	add.s32 	%r3141, %r3140, %r3132;
	and.b32  	%r3142, %r3141, %r3123;
	not.b32 	%r3143, %r3123;
	and.b32  	%r3144, %r3132, %r3143;
	or.b32  	%r3145, %r3142, %r3144;
	add.s32 	%r3146, %r2901, %r3114;
	add.s32 	%r3147, %r3146, %r3145;
	add.s32 	%r3148, %r3147, -187363961;
	shf.l.wrap.b32 	%r3149, %r3148, %r3148, 14;
	add.s32 	%r3150, %r3149, %r3141;
	and.b32  	%r3151, %r3150, %r3132;
	not.b32 	%r3152, %r3132;
	and.b32  	%r3153, %r3141, %r3152;
	or.b32  	%r3154, %r3151, %r3153;
	add.s32 	%r3155, %r2978, %r3123;
	add.s32 	%r3156, %r3155, %r3154;
	add.s32 	%r3157, %r3156, 1163531501;
	shf.l.wrap.b32 	%r3158, %r3157, %r3157, 20;
	add.s32 	%r3159, %r3158, %r3150;
	and.b32  	%r3160, %r3159, %r3141;
	not.b32 	%r3161, %r3141;
	and.b32  	%r3162, %r3150, %r3161;
	or.b32  	%r3163, %r3160, %r3162;
	add.s32 	%r3164, %r3019, %r3132;
	add.s32 	%r3165, %r3164, %r3163;
	add.s32 	%r3166, %r3165, -1444681467;
	shf.l.wrap.b32 	%r3167, %r3166, %r3166, 5;
	add.s32 	%r3168, %r3167, %r3159;
	and.b32  	%r3169, %r3168, %r3150;
	not.b32 	%r3170, %r3150;
	and.b32  	%r3171, %r3159, %r3170;
	or.b32  	%r3172, %r3169, %r3171;
	add.s32 	%r3173, %r2900, %r3141;
	add.s32 	%r3174, %r3173, %r3172;
	add.s32 	%r3175, %r3174, -51403784;
	shf.l.wrap.b32 	%r3176, %r3175, %r3175, 9;
	add.s32 	%r3177, %r3176, %r3168;
	and.b32  	%r3178, %r3177, %r3159;
	not.b32 	%r3179, %r3159;
	and.b32  	%r3180, %r3168, %r3179;
	or.b32  	%r3181, %r3178, %r3180;
	add.s32 	%r3182, %r2941, %r3150;
	add.s32 	%r3183, %r3182, %r3181;
	add.s32 	%r3184, %r3183, 1735328473;
	shf.l.wrap.b32 	%r3185, %r3184, %r3184, 14;
	add.s32 	%r3186, %r3185, %r3177;
	and.b32  	%r3187, %r3186, %r3168;
	not.b32 	%r3188, %r3168;
	and.b32  	%r3189, %r3177, %r3188;
	or.b32  	%r3190, %r3187, %r3189;
	add.s32 	%r3191, %r3018, %r3159;
	add.s32 	%r3192, %r3191, %r3190;
	add.s32 	%r3193, %r3192, -1926607734;
	shf.l.wrap.b32 	%r3194, %r3193, %r3193, 20;
	add.s32 	%r3195, %r3194, %r3186;
	xor.b32  	%r3196, %r3186, %r3177;
	xor.b32  	%r3197, %r3196, %r3195;
	add.s32 	%r3198, %r2939, %r3168;
	add.s32 	%r3199, %r3198, %r3197;
	add.s32 	%r3200, %r3199, -378558;
	shf.l.wrap.b32 	%r3201, %r3200, %r3200, 4;
	add.s32 	%r3202, %r3201, %r3195;
	xor.b32  	%r3203, %r3195, %r3186;
	xor.b32  	%r3204, %r3203, %r3202;
	add.s32 	%r3205, %r2978, %r3177;
	add.s32 	%r3206, %r3205, %r3204;
	add.s32 	%r3207, %r3206, -2022574463;
	shf.l.wrap.b32 	%r3208, %r3207, %r3207, 11;
	add.s32 	%r3209, %r3208, %r3202;
	xor.b32  	%r3210, %r3202, %r3195;
	xor.b32  	%r3211, %r3210, %r3209;
	add.s32 	%r3212, %r2981, %r3186;
	add.s32 	%r3213, %r3212, %r3211;
	add.s32 	%r3214, %r3213, 1839030562;
	shf.l.wrap.b32 	%r3215, %r3214, %r3214, 16;
	add.s32 	%r3216, %r3215, %r3209;
	xor.b32  	%r3217, %r3209, %r3202;
	xor.b32  	%r3218, %r3217, %r3216;
	add.s32 	%r3219, %r3020, %r3195;
	add.s32 	%r3220, %r3219, %r3218;
	add.s32 	%r3221, %r3220, -35309556;
	shf.l.wrap.b32 	%r3222, %r3221, %r3221, 23;
	add.s32 	%r3223, %r3222, %r3216;
	xor.b32  	%r3224, %r3216, %r3209;
	xor.b32  	%r3225, %r3224, %r3223;
	add.s32 	%r3226, %r2899, %r3202;
	add.s32 	%r3227, %r3226, %r3225;
	add.s32 	%r3228, %r3227, -1530992060;
	shf.l.wrap.b32 	%r3229, %r3228, %r3228, 4;
	add.s32 	%r3230, %r3229, %r3223;
	xor.b32  	%r3231, %r3223, %r3216;
	xor.b32  	%r3232, %r3231, %r3230;
	add.s32 	%r3233, %r2938, %r3209;
	add.s32 	%r3234, %r3233, %r3232;
	add.s32 	%r3235, %r3234, 1272893353;
	shf.l.wrap.b32 	%r3236, %r3235, %r3235, 11;
	add.s32 	%r3237, %r3236, %r3230;
	xor.b32  	%r3238, %r3230, %r3223;
	xor.b32  	%r3239, %r3238, %r3237;
	add.s32 	%r3240, %r2941, %r3216;
	add.s32 	%r3241, %r3240, %r3239;
	add.s32 	%r3242, %r3241, -155497632;
	shf.l.wrap.b32 	%r3243, %r3242, %r3242, 16;
	add.s32 	%r3244, %r3243, %r3237;
	xor.b32  	%r3245, %r3237, %r3230;
	xor.b32  	%r3246, %r3245, %r3244;
	add.s32 	%r3247, %r2980, %r3223;
	add.s32 	%r3248, %r3247, %r3246;
	add.s32 	%r3249, %r3248, -1094730640;
	shf.l.wrap.b32 	%r3250, %r3249, %r3249, 23;
	add.s32 	%r3251, %r3250, %r3244;
	xor.b32  	%r3252, %r3244, %r3237;
	xor.b32  	%r3253, %r3252, %r3251;
	add.s32 	%r3254, %r3019, %r3230;
	add.s32 	%r3255, %r3254, %r3253;
	add.s32 	%r3256, %r3255, 681279174;
	shf.l.wrap.b32 	%r3257, %r3256, %r3256, 4;
	add.s32 	%r3258, %r3257, %r3251;
	xor.b32  	%r3259, %r3251, %r3244;
	xor.b32  	%r3260, %r3259, %r3258;
	add.s32 	%r3261, %r2898, %r3237;
	add.s32 	%r3262, %r3261, %r3260;
	add.s32 	%r3263, %r3262, -358537222;
	shf.l.wrap.b32 	%r3264, %r3263, %r3263, 11;
	add.s32 	%r3265, %r3264, %r3258;
	xor.b32  	%r3266, %r3258, %r3251;
	xor.b32  	%r3267, %r3266, %r3265;
	add.s32 	%r3268, %r2901, %r3244;
	add.s32 	%r3269, %r3268, %r3267;
	add.s32 	%r3270, %r3269, -722521979;
	shf.l.wrap.b32 	%r3271, %r3270, %r3270, 16;
	add.s32 	%r3272, %r3271, %r3265;
	xor.b32  	%r3273, %r3265, %r3258;
	xor.b32  	%r3274, %r3273, %r3272;
	add.s32 	%r3275, %r2940, %r3251;
	add.s32 	%r3276, %r3275, %r3274;
	add.s32 	%r3277, %r3276, 76029189;
	shf.l.wrap.b32 	%r3278, %r3277, %r3277, 23;
	add.s32 	%r3279, %r3278, %r3272;
	xor.b32  	%r3280, %r3272, %r3265;
	xor.b32  	%r3281, %r3280, %r3279;
	add.s32 	%r3282, %r2979, %r3258;
	add.s32 	%r3283, %r3282, %r3281;
	add.s32 	%r3284, %r3283, -640364487;
	shf.l.wrap.b32 	%r3285, %r3284, %r3284, 4;
	add.s32 	%r3286, %r3285, %r3279;
	xor.b32  	%r3287, %r3279, %r3272;
	xor.b32  	%r3288, %r3287, %r3286;
	add.s32 	%r3289, %r3018, %r3265;
	add.s32 	%r3290, %r3289, %r3288;
	add.s32 	%r3291, %r3290, -421815835;
	shf.l.wrap.b32 	%r3292, %r3291, %r3291, 11;
	add.s32 	%r3293, %r3292, %r3286;
	xor.b32  	%r3294, %r3286, %r3279;
	xor.b32  	%r3295, %r3294, %r3293;
	add.s32 	%r3296, %r3021, %r3272;
	add.s32 	%r3297, %r3296, %r3295;
	add.s32 	%r3298, %r3297, 530742520;
	shf.l.wrap.b32 	%r3299, %r3298, %r3298, 16;
	add.s32 	%r3300, %r3299, %r3293;
	xor.b32  	%r3301, %r3293, %r3286;
	xor.b32  	%r3302, %r3301, %r3300;
	add.s32 	%r3303, %r2900, %r3279;
	add.s32 	%r3304, %r3303, %r3302;
	add.s32 	%r3305, %r3304, -995338651;
	shf.l.wrap.b32 	%r3306, %r3305, %r3305, 23;
	add.s32 	%r3307, %r3306, %r3300;
	not.b32 	%r3308, %r3293;
	or.b32  	%r3309, %r3307, %r3308;
	xor.b32  	%r3310, %r3309, %r3300;
	add.s32 	%r3311, %r2898, %r3286;
	add.s32 	%r3312, %r3311, %r3310;
	add.s32 	%r3313, %r3312, -198630844;
	shf.l.wrap.b32 	%r3314, %r3313, %r3313, 6;
	add.s32 	%r3315, %r3314, %r3307;
	not.b32 	%r3316, %r3300;
	or.b32  	%r3317, %r3315, %r3316;
	xor.b32  	%r3318, %r3317, %r3307;
	add.s32 	%r3319, %r2941, %r3293;
	add.s32 	%r3320, %r3319, %r3318;
	add.s32 	%r3321, %r3320, 1126891415;
	shf.l.wrap.b32 	%r3322, %r3321, %r3321, 10;
	add.s32 	%r3323, %r3322, %r3315;
	not.b32 	%r3324, %r3307;
	or.b32  	%r3325, %r3323, %r3324;
	xor.b32  	%r3326, %r3325, %r3315;
	add.s32 	%r3327, %r3020, %r3300;
	add.s32 	%r3328, %r3327, %r3326;
	add.s32 	%r3329, %r3328, -1416354905;
	shf.l.wrap.b32 	%r3330, %r3329, %r3329, 15;
	add.s32 	%r3331, %r3330, %r3323;
	not.b32 	%r3332, %r3315;
	or.b32  	%r3333, %r3331, %r3332;
	xor.b32  	%r3334, %r3333, %r3323;
	add.s32 	%r3335, %r2939, %r3307;
	add.s32 	%r3336, %r3335, %r3334;
	add.s32 	%r3337, %r3336, -57434055;
	shf.l.wrap.b32 	%r3338, %r3337, %r3337, 21;
	add.s32 	%r3339, %r3338, %r3331;
	not.b32 	%r3340, %r3323;
	or.b32  	%r3341, %r3339, %r3340;
	xor.b32  	%r3342, %r3341, %r3331;
	add.s32 	%r3343, %r3018, %r3315;
	add.s32 	%r3344, %r3343, %r3342;
	add.s32 	%r3345, %r3344, 1700485571;
	shf.l.wrap.b32 	%r3346, %r3345, %r3345, 6;
	add.s32 	%r3347, %r3346, %r3339;
	not.b32 	%r3348, %r3331;
	or.b32  	%r3349, %r3347, %r3348;
	xor.b32  	%r3350, %r3349, %r3339;
	add.s32 	%r3351, %r2901, %r3323;
	add.s32 	%r3352, %r3351, %r3350;
	add.s32 	%r3353, %r3352, -1894986606;
	shf.l.wrap.b32 	%r3354, %r3353, %r3353, 10;
	add.s32 	%r3355, %r3354, %r3347;
	not.b32 	%r3356, %r3339;
	or.b32  	%r3357, %r3355, %r3356;
	xor.b32  	%r3358, %r3357, %r3347;
	add.s32 	%r3359, %r2980, %r3331;
	add.s32 	%r3360, %r3359, %r3358;
	add.s32 	%r3361, %r3360, -1051523;
	shf.l.wrap.b32 	%r3362, %r3361, %r3361, 15;
	add.s32 	%r3363, %r3362, %r3355;
	not.b32 	%r3364, %r3347;
	or.b32  	%r3365, %r3363, %r3364;
	xor.b32  	%r3366, %r3365, %r3355;
	add.s32 	%r3367, %r2899, %r3339;
	add.s32 	%r3368, %r3367, %r3366;
	add.s32 	%r3369, %r3368, -2054922799;
	shf.l.wrap.b32 	%r3370, %r3369, %r3369, 21;
	add.s32 	%r3371, %r3370, %r3363;
	not.b32 	%r3372, %r3355;
	or.b32  	%r3373, %r3371, %r3372;
	xor.b32  	%r3374, %r3373, %r3363;
	add.s32 	%r3375, %r2978, %r3347;
	add.s32 	%r3376, %r3375, %r3374;
	add.s32 	%r3377, %r3376, 1873313359;
	shf.l.wrap.b32 	%r3378, %r3377, %r3377, 6;
	add.s32 	%r3379, %r3378, %r3371;
	not.b32 	%r3380, %r3363;
	or.b32  	%r3381, %r3379, %r3380;
	xor.b32  	%r3382, %r3381, %r3371;
	add.s32 	%r3383, %r3021, %r3355;
	add.s32 	%r3384, %r3383, %r3382;
	add.s32 	%r3385, %r3384, -30611744;
	shf.l.wrap.b32 	%r3386, %r3385, %r3385, 10;
	add.s32 	%r3387, %r3386, %r3379;
	not.b32 	%r3388, %r3371;
	or.b32  	%r3389, %r3387, %r3388;
	xor.b32  	%r3390, %r3389, %r3379;
	add.s32 	%r3391, %r2940, %r3363;
	add.s32 	%r3392, %r3391, %r3390;
	add.s32 	%r3393, %r3392, -1560198380;
	shf.l.wrap.b32 	%r3394, %r3393, %r3393, 15;
	add.s32 	%r3395, %r3394, %r3387;
	not.b32 	%r3396, %r3379;
	or.b32  	%r3397, %r3395, %r3396;
	xor.b32  	%r3398, %r3397, %r3387;
	add.s32 	%r3399, %r3019, %r3371;
	add.s32 	%r3400, %r3399, %r3398;
	add.s32 	%r3401, %r3400, 1309151649;
	shf.l.wrap.b32 	%r3402, %r3401, %r3401, 21;
	add.s32 	%r3403, %r3402, %r3395;
	not.b32 	%r3404, %r3387;
	or.b32  	%r3405, %r3403, %r3404;
	xor.b32  	%r3406, %r3405, %r3395;
	add.s32 	%r3407, %r2938, %r3379;
	add.s32 	%r3408, %r3407, %r3406;
	add.s32 	%r3409, %r3408, -145523070;
	shf.l.wrap.b32 	%r3410, %r3409, %r3409, 6;
	add.s32 	%r3411, %r3410, %r3403;
	not.b32 	%r3412, %r3395;
	or.b32  	%r3413, %r3411, %r3412;
	xor.b32  	%r3414, %r3413, %r3403;
	add.s32 	%r3415, %r2981, %r3387;
	add.s32 	%r3416, %r3415, %r3414;
	add.s32 	%r3417, %r3416, -1120210379;
	shf.l.wrap.b32 	%r3418, %r3417, %r3417, 10;
	add.s32 	%r3419, %r3418, %r3411;
	not.b32 	%r3420, %r3403;
	or.b32  	%r3421, %r3419, %r3420;
	xor.b32  	%r3422, %r3421, %r3411;
	add.s32 	%r3423, %r2900, %r3395;
	add.s32 	%r3424, %r3423, %r3422;
	add.s32 	%r3425, %r3424, 718787259;
	shf.l.wrap.b32 	%r3426, %r3425, %r3425, 15;
	add.s32 	%r3427, %r3426, %r3419;
	not.b32 	%r3428, %r3411;
	or.b32  	%r3429, %r3427, %r3428;
	xor.b32  	%r3430, %r3429, %r3419;
	add.s32 	%r3431, %r2979, %r3403;
	add.s32 	%r3432, %r3431, %r3430;
	add.s32 	%r3433, %r3432, -343485551;
	shf.l.wrap.b32 	%r3434, %r3433, %r3433, 21;
	add.s32 	%r3435, %r3411, %r2890;
	add.s32 	%r3436, %r3427, %r2891;
	add.s32 	%r3437, %r3436, %r3434;
	add.s32 	%r3438, %r3427, %r2892;
	add.s32 	%r3439, %r3419, %r2893;
	st.local.v4.u32 	[%rd2+80], {%r3435, %r3437, %r3438, %r3439};
$L__BB0_44:
	add.s64 	%rd114, %rd114, 1;
	add.s32 	%r13413, %r13413, 1;
	setp.eq.s32 	%p35, %r13413, 0;
	@%p35 bra 	$L__BB0_45;
	bra.uni 	$L__BB0_42;
$L__BB0_45:
	mov.b32 	%r13416, 0;
	mov.u64 	%rd46, $str;
$L__BB0_46:
	cvt.u64.u32 	%rd45, %r13416;
	add.s64 	%rd47, %rd46, %rd45;
	ld.global.nc.u8 	%rs28, [%rd47];
	cvt.u16.u8 	%rs29, %rs28;
	add.s32 	%r3441, %r13425, 1;
	st.local.u32 	[%rd2+64], %r3441;
	cvt.u64.u32 	%rd48, %r13425;
	add.s64 	%rd49, %rd2, %rd48;
	st.local.u8 	[%rd49], %rs29;
	ld.local.u32 	%r13425, [%rd2+64];
	and.b32  	%r3442, %r13425, 63;
	setp.ne.s32 	%p36, %r3442, 0;
	@%p36 bra 	$L__BB0_48;
	ld.local.v4.u32 	{%r3443, %r3444, %r3445, %r3446}, [%rd2+80];
	and.b32  	%r3447, %r3445, %r3444;
	not.b32 	%r3448, %r3444;
	and.b32  	%r3449, %r3446, %r3448;
	or.b32  	%r3450, %r3449, %r3447;
	ld.local.v4.u32 	{%r3451, %r3452, %r3453, %r3454}, [%rd2];
	add.s32 	%r3455, %r3443, %r3451;
	add.s32 	%r3456, %r3455, %r3450;
	add.s32 	%r3457, %r3456, -680876936;
	shf.l.wrap.b32 	%r3458, %r3457, %r3457, 7;
	add.s32 	%r3459, %r3458, %r3444;
	and.b32  	%r3460, %r3459, %r3444;
	not.b32 	%r3461, %r3459;
	and.b32  	%r3462, %r3445, %r3461;
	or.b32  	%r3463, %r3460, %r3462;
	add.s32 	%r3464, %r3446, %r3452;
	add.s32 	%r3465, %r3464, %r3463;
	add.s32 	%r3466, %r3465, -389564586;
	shf.l.wrap.b32 	%r3467, %r3466, %r3466, 12;
	add.s32 	%r3468, %r3467, %r3459;
	and.b32  	%r3469, %r3468, %r3459;
	not.b32 	%r3470, %r3468;
	and.b32  	%r3471, %r3444, %r3470;
	or.b32  	%r3472, %r3469, %r3471;
	add.s32 	%r3473, %r3445, %r3453;
	add.s32 	%r3474, %r3473, %r3472;
	add.s32 	%r3475, %r3474, 606105819;
	shf.l.wrap.b32 	%r3476, %r3475, %r3475, 17;
	add.s32 	%r3477, %r3476, %r3468;
	and.b32  	%r3478, %r3477, %r3468;
	not.b32 	%r3479, %r3477;
	and.b32  	%r3480, %r3459, %r3479;
	or.b32  	%r3481, %r3478, %r3480;
	add.s32 	%r3482, %r3444, %r3454;
	add.s32 	%r3483, %r3482, %r3481;
	add.s32 	%r3484, %r3483, -1044525330;
	shf.l.wrap.b32 	%r3485, %r3484, %r3484, 22;
	add.s32 	%r3486, %r3485, %r3477;
	and.b32  	%r3487, %r3486, %r3477;
	not.b32 	%r3488, %r3486;
	and.b32  	%r3489, %r3468, %r3488;
	or.b32  	%r3490, %r3487, %r3489;
	ld.local.v4.u32 	{%r3491, %r3492, %r3493, %r3494}, [%rd2+16];
	add.s32 	%r3495, %r3491, %r3459;
	add.s32 	%r3496, %r3495, %r3490;
	add.s32 	%r3497, %r3496, -176418897;
	shf.l.wrap.b32 	%r3498, %r3497, %r3497, 7;
	add.s32 	%r3499, %r3498, %r3486;
	and.b32  	%r3500, %r3499, %r3486;
	not.b32 	%r3501, %r3499;
	and.b32  	%r3502, %r3477, %r3501;
	or.b32  	%r3503, %r3500, %r3502;
	add.s32 	%r3504, %r3492, %r3468;
	add.s32 	%r3505, %r3504, %r3503;
	add.s32 	%r3506, %r3505, 1200080426;
	shf.l.wrap.b32 	%r3507, %r3506, %r3506, 12;
	add.s32 	%r3508, %r3507, %r3499;
	and.b32  	%r3509, %r3508, %r3499;
	not.b32 	%r3510, %r3508;
	and.b32  	%r3511, %r3486, %r3510;
	or.b32  	%r3512, %r3509, %r3511;
	add.s32 	%r3513, %r3493, %r3477;
	add.s32 	%r3514, %r3513, %r3512;
	add.s32 	%r3515, %r3514, -1473231341;
	shf.l.wrap.b32 	%r3516, %r3515, %r3515, 17;
	add.s32 	%r3517, %r3516, %r3508;
	and.b32  	%r3518, %r3517, %r3508;
	not.b32 	%r3519, %r3517;
	and.b32  	%r3520, %r3499, %r3519;
	or.b32  	%r3521, %r3518, %r3520;
	add.s32 	%r3522, %r3494, %r3486;
	add.s32 	%r3523, %r3522, %r3521;
	add.s32 	%r3524, %r3523, -45705983;
	shf.l.wrap.b32 	%r3525, %r3524, %r3524, 22;
	add.s32 	%r3526, %r3525, %r3517;
	and.b32  	%r3527, %r3526, %r3517;
	not.b32 	%r3528, %r3526;
	and.b32  	%r3529, %r3508, %r3528;
	or.b32  	%r3530, %r3527, %r3529;
	ld.local.v4.u32 	{%r3531, %r3532, %r3533, %r3534}, [%rd2+32];
	add.s32 	%r3535, %r3531, %r3499;
	add.s32 	%r3536, %r3535, %r3530;
	add.s32 	%r3537, %r3536, 1770035416;
	shf.l.wrap.b32 	%r3538, %r3537, %r3537, 7;
	add.s32 	%r3539, %r3538, %r3526;
	and.b32  	%r3540, %r3539, %r3526;
	not.b32 	%r3541, %r3539;
	and.b32  	%r3542, %r3517, %r3541;
	or.b32  	%r3543, %r3540, %r3542;
	add.s32 	%r3544, %r3532, %r3508;
	add.s32 	%r3545, %r3544, %r3543;
	add.s32 	%r3546, %r3545, -1958414417;
	shf.l.wrap.b32 	%r3547, %r3546, %r3546, 12;
	add.s32 	%r3548, %r3547, %r3539;
	and.b32  	%r3549, %r3548, %r3539;
	not.b32 	%r3550, %r3548;
	and.b32  	%r3551, %r3526, %r3550;
	or.b32  	%r3552, %r3549, %r3551;
	add.s32 	%r3553, %r3533, %r3517;
	add.s32 	%r3554, %r3553, %r3552;
	add.s32 	%r3555, %r3554, -42063;
	shf.l.wrap.b32 	%r3556, %r3555, %r3555, 17;
	add.s32 	%r3557, %r3556, %r3548;
	and.b32  	%r3558, %r3557, %r3548;
	not.b32 	%r3559, %r3557;
	and.b32  	%r3560, %r3539, %r3559;
	or.b32  	%r3561, %r3558, %r3560;
	add.s32 	%r3562, %r3534, %r3526;
	add.s32 	%r3563, %r3562, %r3561;
	add.s32 	%r3564, %r3563, -1990404162;
	shf.l.wrap.b32 	%r3565, %r3564, %r3564, 22;
	add.s32 	%r3566, %r3565, %r3557;
	and.b32  	%r3567, %r3566, %r3557;
	not.b32 	%r3568, %r3566;
	and.b32  	%r3569, %r3548, %r3568;
	or.b32  	%r3570, %r3567, %r3569;
	ld.local.v4.u32 	{%r3571, %r3572, %r3573, %r3574}, [%rd2+48];
	add.s32 	%r3575, %r3571, %r3539;
	add.s32 	%r3576, %r3575, %r3570;
	add.s32 	%r3577, %r3576, 1804603682;
	shf.l.wrap.b32 	%r3578, %r3577, %r3577, 7;
	add.s32 	%r3579, %r3578, %r3566;
	and.b32  	%r3580, %r3579, %r3566;
	not.b32 	%r3581, %r3579;
	and.b32  	%r3582, %r3557, %r3581;
	or.b32  	%r3583, %r3580, %r3582;
	add.s32 	%r3584, %r3572, %r3548;
	add.s32 	%r3585, %r3584, %r3583;
	add.s32 	%r3586, %r3585, -40341101;
	shf.l.wrap.b32 	%r3587, %r3586, %r3586, 12;
	add.s32 	%r3588, %r3587, %r3579;
	and.b32  	%r3589, %r3588, %r3579;
	not.b32 	%r3590, %r3588;
	and.b32  	%r3591, %r3566, %r3590;
	or.b32  	%r3592, %r3589, %r3591;
	add.s32 	%r3593, %r3573, %r3557;
	add.s32 	%r3594, %r3593, %r3592;
	add.s32 	%r3595, %r3594, -1502002290;
	shf.l.wrap.b32 	%r3596, %r3595, %r3595, 17;
	add.s32 	%r3597, %r3596, %r3588;
	and.b32  	%r3598, %r3597, %r3588;
	not.b32 	%r3599, %r3597;
	and.b32  	%r3600, %r3579, %r3599;
	or.b32  	%r3601, %r3598, %r3600;
	add.s32 	%r3602, %r3574, %r3566;
	add.s32 	%r3603, %r3602, %r3601;
	add.s32 	%r3604, %r3603, 1236535329;
	shf.l.wrap.b32 	%r3605, %r3604, %r3604, 22;
	add.s32 	%r3606, %r3605, %r3597;
	and.b32  	%r3607, %r3606, %r3588;
	and.b32  	%r3608, %r3597, %r3590;
	or.b32  	%r3609, %r3607, %r3608;
	add.s32 	%r3610, %r3452, %r3579;
	add.s32 	%r3611, %r3610, %r3609;
	add.s32 	%r3612, %r3611, -165796510;
	shf.l.wrap.b32 	%r3613, %r3612, %r3612, 5;
	add.s32 	%r3614, %r3613, %r3606;
	and.b32  	%r3615, %r3614, %r3597;
	and.b32  	%r3616, %r3606, %r3599;
	or.b32  	%r3617, %r3615, %r3616;
	add.s32 	%r3618, %r3493, %r3588;
	add.s32 	%r3619, %r3618, %r3617;
	add.s32 	%r3620, %r3619, -1069501632;
	shf.l.wrap.b32 	%r3621, %r3620, %r3620, 9;
	add.s32 	%r3622, %r3621, %r3614;
	and.b32  	%r3623, %r3622, %r3606;
	not.b32 	%r3624, %r3606;
	and.b32  	%r3625, %r3614, %r3624;
	or.b32  	%r3626, %r3623, %r3625;
	add.s32 	%r3627, %r3534, %r3597;
	add.s32 	%r3628, %r3627, %r3626;
	add.s32 	%r3629, %r3628, 643717713;
	shf.l.wrap.b32 	%r3630, %r3629, %r3629, 14;
	add.s32 	%r3631, %r3630, %r3622;
	and.b32  	%r3632, %r3631, %r3614;
	not.b32 	%r3633, %r3614;
	and.b32  	%r3634, %r3622, %r3633;
	or.b32  	%r3635, %r3632, %r3634;
	add.s32 	%r3636, %r3451, %r3606;
	add.s32 	%r3637, %r3636, %r3635;
	add.s32 	%r3638, %r3637, -373897302;
	shf.l.wrap.b32 	%r3639, %r3638, %r3638, 20;
	add.s32 	%r3640, %r3639, %r3631;
	and.b32  	%r3641, %r3640, %r3622;
	not.b32 	%r3642, %r3622;
	and.b32  	%r3643, %r3631, %r3642;
	or.b32  	%r3644, %r3641, %r3643;
	add.s32 	%r3645, %r3492, %r3614;
	add.s32 	%r3646, %r3645, %r3644;
	add.s32 	%r3647, %r3646, -701558691;
	shf.l.wrap.b32 	%r3648, %r3647, %r3647, 5;
	add.s32 	%r3649, %r3648, %r3640;
	and.b32  	%r3650, %r3649, %r3631;
	not.b32 	%r3651, %r3631;
	and.b32  	%r3652, %r3640, %r3651;
	or.b32  	%r3653, %r3650, %r3652;
	add.s32 	%r3654, %r3533, %r3622;
	add.s32 	%r3655, %r3654, %r3653;
	add.s32 	%r3656, %r3655, 38016083;
	shf.l.wrap.b32 	%r3657, %r3656, %r3656, 9;
	add.s32 	%r3658, %r3657, %r3649;
	and.b32  	%r3659, %r3658, %r3640;
	not.b32 	%r3660, %r3640;
	and.b32  	%r3661, %r3649, %r3660;
	or.b32  	%r3662, %r3659, %r3661;
	add.s32 	%r3663, %r3574, %r3631;
	add.s32 	%r3664, %r3663, %r3662;
	add.s32 	%r3665, %r3664, -660478335;
	shf.l.wrap.b32 	%r3666, %r3665, %r3665, 14;
	add.s32 	%r3667, %r3666, %r3658;
	and.b32  	%r3668, %r3667, %r3649;
	not.b32 	%r3669, %r3649;
	and.b32  	%r3670, %r3658, %r3669;
	or.b32  	%r3671, %r3668, %r3670;
	add.s32 	%r3672, %r3491, %r3640;
	add.s32 	%r3673, %r3672, %r3671;
	add.s32 	%r3674, %r3673, -405537848;
	shf.l.wrap.b32 	%r3675, %r3674, %r3674, 20;
	add.s32 	%r3676, %r3675, %r3667;
	and.b32  	%r3677, %r3676, %r3658;
	not.b32 	%r3678, %r3658;
	and.b32  	%r3679, %r3667, %r3678;
	or.b32  	%r3680, %r3677, %r3679;
	add.s32 	%r3681, %r3532, %r3649;
	add.s32 	%r3682, %r3681, %r3680;
	add.s32 	%r3683, %r3682, 568446438;
	shf.l.wrap.b32 	%r3684, %r3683, %r3683, 5;
	add.s32 	%r3685, %r3684, %r3676;
	and.b32  	%r3686, %r3685, %r3667;
	not.b32 	%r3687, %r3667;
	and.b32  	%r3688, %r3676, %r3687;
	or.b32  	%r3689, %r3686, %r3688;
	add.s32 	%r3690, %r3573, %r3658;
	add.s32 	%r3691, %r3690, %r3689;
	add.s32 	%r3692, %r3691, -1019803690;
	shf.l.wrap.b32 	%r3693, %r3692, %r3692, 9;
	add.s32 	%r3694, %r3693, %r3685;
	and.b32  	%r3695, %r3694, %r3676;
	not.b32 	%r3696, %r3676;
	and.b32  	%r3697, %r3685, %r3696;
	or.b32  	%r3698, %r3695, %r3697;
	add.s32 	%r3699, %r3454, %r3667;
	add.s32 	%r3700, %r3699, %r3698;
	add.s32 	%r3701, %r3700, -187363961;
	shf.l.wrap.b32 	%r3702, %r3701, %r3701, 14;
	add.s32 	%r3703, %r3702, %r3694;
	and.b32  	%r3704, %r3703, %r3685;
	not.b32 	%r3705, %r3685;
	and.b32  	%r3706, %r3694, %r3705;
	or.b32  	%r3707, %r3704, %r3706;
	add.s32 	%r3708, %r3531, %r3676;
	add.s32 	%r3709, %r3708, %r3707;
	add.s32 	%r3710, %r3709, 1163531501;
	shf.l.wrap.b32 	%r3711, %r3710, %r3710, 20;
	add.s32 	%r3712, %r3711, %r3703;
	and.b32  	%r3713, %r3712, %r3694;
	not.b32 	%r3714, %r3694;
	and.b32  	%r3715, %r3703, %r3714;
	or.b32  	%r3716, %r3713, %r3715;
	add.s32 	%r3717, %r3572, %r3685;
	add.s32 	%r3718, %r3717, %r3716;
	add.s32 	%r3719, %r3718, -1444681467;
	shf.l.wrap.b32 	%r3720, %r3719, %r3719, 5;
	add.s32 	%r3721, %r3720, %r3712;
	and.b32  	%r3722, %r3721, %r3703;
	not.b32 	%r3723, %r3703;
	and.b32  	%r3724, %r3712, %r3723;
	or.b32  	%r3725, %r3722, %r3724;
	add.s32 	%r3726, %r3453, %r3694;
	add.s32 	%r3727, %r3726, %r3725;
	add.s32 	%r3728, %r3727, -51403784;
	shf.l.wrap.b32 	%r3729, %r3728, %r3728, 9;
	add.s32 	%r3730, %r3729, %r3721;
	and.b32  	%r3731, %r3730, %r3712;
	not.b32 	%r3732, %r3712;
	and.b32  	%r3733, %r3721, %r3732;
	or.b32  	%r3734, %r3731, %r3733;
	add.s32 	%r3735, %r3494, %r3703;
	add.s32 	%r3736, %r3735, %r3734;
	add.s32 	%r3737, %r3736, 1735328473;
	shf.l.wrap.b32 	%r3738, %r3737, %r3737, 14;
	add.s32 	%r3739, %r3738, %r3730;
	and.b32  	%r3740, %r3739, %r3721;
	not.b32 	%r3741, %r3721;
	and.b32  	%r3742, %r3730, %r3741;
	or.b32  	%r3743, %r3740, %r3742;
	add.s32 	%r3744, %r3571, %r3712;
	add.s32 	%r3745, %r3744, %r3743;
	add.s32 	%r3746, %r3745, -1926607734;
	shf.l.wrap.b32 	%r3747, %r3746, %r3746, 20;
	add.s32 	%r3748, %r3747, %r3739;
	xor.b32  	%r3749, %r3739, %r3730;
	xor.b32  	%r3750, %r3749, %r3748;
	add.s32 	%r3751, %r3492, %r3721;
	add.s32 	%r3752, %r3751, %r3750;
	add.s32 	%r3753, %r3752, -378558;
	shf.l.wrap.b32 	%r3754, %r3753, %r3753, 4;
	add.s32 	%r3755, %r3754, %r3748;
	xor.b32  	%r3756, %r3748, %r3739;
	xor.b32  	%r3757, %r3756, %r3755;
	add.s32 	%r3758, %r3531, %r3730;
	add.s32 	%r3759, %r3758, %r3757;
	add.s32 	%r3760, %r3759, -2022574463;
	shf.l.wrap.b32 	%r3761, %r3760, %r3760, 11;
	add.s32 	%r3762, %r3761, %r3755;
	xor.b32  	%r3763, %r3755, %r3748;
	xor.b32  	%r3764, %r3763, %r3762;
	add.s32 	%r3765, %r3534, %r3739;
	add.s32 	%r3766, %r3765, %r3764;
	add.s32 	%r3767, %r3766, 1839030562;
	shf.l.wrap.b32 	%r3768, %r3767, %r3767, 16;
	add.s32 	%r3769, %r3768, %r3762;
	xor.b32  	%r3770, %r3762, %r3755;
	xor.b32  	%r3771, %r3770, %r3769;
	add.s32 	%r3772, %r3573, %r3748;
	add.s32 	%r3773, %r3772, %r3771;
	add.s32 	%r3774, %r3773, -35309556;
	shf.l.wrap.b32 	%r3775, %r3774, %r3774, 23;
	add.s32 	%r3776, %r3775, %r3769;
	xor.b32  	%r3777, %r3769, %r3762;
	xor.b32  	%r3778, %r3777, %r3776;
	add.s32 	%r3779, %r3452, %r3755;
	add.s32 	%r3780, %r3779, %r3778;
	add.s32 	%r3781, %r3780, -1530992060;
	shf.l.wrap.b32 	%r3782, %r3781, %r3781, 4;
	add.s32 	%r3783, %r3782, %r3776;
	xor.b32  	%r3784, %r3776, %r3769;
	xor.b32  	%r3785, %r3784, %r3783;
	add.s32 	%r3786, %r3491, %r3762;
	add.s32 	%r3787, %r3786, %r3785;
	add.s32 	%r3788, %r3787, 1272893353;
	shf.l.wrap.b32 	%r3789, %r3788, %r3788, 11;
	add.s32 	%r3790, %r3789, %r3783;
	xor.b32  	%r3791, %r3783, %r3776;
	xor.b32  	%r3792, %r3791, %r3790;
	add.s32 	%r3793, %r3494, %r3769;
	add.s32 	%r3794, %r3793, %r3792;
	add.s32 	%r3795, %r3794, -155497632;
	shf.l.wrap.b32 	%r3796, %r3795, %r3795, 16;
	add.s32 	%r3797, %r3796, %r3790;
	xor.b32  	%r3798, %r3790, %r3783;
	xor.b32  	%r3799, %r3798, %r3797;
	add.s32 	%r3800, %r3533, %r3776;
	add.s32 	%r3801, %r3800, %r3799;
	add.s32 	%r3802, %r3801, -1094730640;
	shf.l.wrap.b32 	%r3803, %r3802, %r3802, 23;
	add.s32 	%r3804, %r3803, %r3797;
	xor.b32  	%r3805, %r3797, %r3790;
	xor.b32  	%r3806, %r3805, %r3804;
	add.s32 	%r3807, %r3572, %r3783;
	add.s32 	%r3808, %r3807, %r3806;
	add.s32 	%r3809, %r3808, 681279174;
	shf.l.wrap.b32 	%r3810, %r3809, %r3809, 4;
	add.s32 	%r3811, %r3810, %r3804;
	xor.b32  	%r3812, %r3804, %r3797;
	xor.b32  	%r3813, %r3812, %r3811;
	add.s32 	%r3814, %r3451, %r3790;
	add.s32 	%r3815, %r3814, %r3813;
	add.s32 	%r3816, %r3815, -358537222;
	shf.l.wrap.b32 	%r3817, %r3816, %r3816, 11;
	add.s32 	%r3818, %r3817, %r3811;
	xor.b32  	%r3819, %r3811, %r3804;
	xor.b32  	%r3820, %r3819, %r3818;
	add.s32 	%r3821, %r3454, %r3797;
	add.s32 	%r3822, %r3821, %r3820;
	add.s32 	%r3823, %r3822, -722521979;
	shf.l.wrap.b32 	%r3824, %r3823, %r3823, 16;
	add.s32 	%r3825, %r3824, %r3818;
	xor.b32  	%r3826, %r3818, %r3811;
	xor.b32  	%r3827, %r3826, %r3825;
	add.s32 	%r3828, %r3493, %r3804;
	add.s32 	%r3829, %r3828, %r3827;
	add.s32 	%r3830, %r3829, 76029189;
	shf.l.wrap.b32 	%r3831, %r3830, %r3830, 23;
	add.s32 	%r3832, %r3831, %r3825;
	xor.b32  	%r3833, %r3825, %r3818;
	xor.b32  	%r3834, %r3833, %r3832;
	add.s32 	%r3835, %r3532, %r3811;
	add.s32 	%r3836, %r3835, %r3834;
	add.s32 	%r3837, %r3836, -640364487;
	shf.l.wrap.b32 	%r3838, %r3837, %r3837, 4;
	add.s32 	%r3839, %r3838, %r3832;
	xor.b32  	%r3840, %r3832, %r3825;
	xor.b32  	%r3841, %r3840, %r3839;
	add.s32 	%r3842, %r3571, %r3818;
	add.s32 	%r3843, %r3842, %r3841;
	add.s32 	%r3844, %r3843, -421815835;
	shf.l.wrap.b32 	%r3845, %r3844, %r3844, 11;
	add.s32 	%r3846, %r3845, %r3839;
	xor.b32  	%r3847, %r3839, %r3832;
	xor.b32  	%r3848, %r3847, %r3846;
	add.s32 	%r3849, %r3574, %r3825;
	add.s32 	%r3850, %r3849, %r3848;
	add.s32 	%r3851, %r3850, 530742520;
	shf.l.wrap.b32 	%r3852, %r3851, %r3851, 16;
	add.s32 	%r3853, %r3852, %r3846;
	xor.b32  	%r3854, %r3846, %r3839;
	xor.b32  	%r3855, %r3854, %r3853;
	add.s32 	%r3856, %r3453, %r3832;
	add.s32 	%r3857, %r3856, %r3855;
	add.s32 	%r3858, %r3857, -995338651;
	shf.l.wrap.b32 	%r3859, %r3858, %r3858, 23;
	add.s32 	%r3860, %r3859, %r3853;
	not.b32 	%r3861, %r3846;
	or.b32  	%r3862, %r3860, %r3861;
	xor.b32  	%r3863, %r3862, %r3853;
	add.s32 	%r3864, %r3451, %r3839;
	add.s32 	%r3865, %r3864, %r3863;
	add.s32 	%r3866, %r3865, -198630844;
	shf.l.wrap.b32 	%r3867, %r3866, %r3866, 6;
	add.s32 	%r3868, %r3867, %r3860;
	not.b32 	%r3869, %r3853;
	or.b32  	%r3870, %r3868, %r3869;
	xor.b32  	%r3871, %r3870, %r3860;
	add.s32 	%r3872, %r3494, %r3846;
	add.s32 	%r3873, %r3872, %r3871;
	add.s32 	%r3874, %r3873, 1126891415;
	shf.l.wrap.b32 	%r3875, %r3874, %r3874, 10;
	add.s32 	%r3876, %r3875, %r3868;
	not.b32 	%r3877, %r3860;
	or.b32  	%r3878, %r3876, %r3877;
	xor.b32  	%r3879, %r3878, %r3868;
	add.s32 	%r3880, %r3573, %r3853;
	add.s32 	%r3881, %r3880, %r3879;
	add.s32 	%r3882, %r3881, -1416354905;
	shf.l.wrap.b32 	%r3883, %r3882, %r3882, 15;
	add.s32 	%r3884, %r3883, %r3876;
	not.b32 	%r3885, %r3868;
	or.b32  	%r3886, %r3884, %r3885;
	xor.b32  	%r3887, %r3886, %r3876;
	add.s32 	%r3888, %r3492, %r3860;
	add.s32 	%r3889, %r3888, %r3887;
	add.s32 	%r3890, %r3889, -57434055;
	shf.l.wrap.b32 	%r3891, %r3890, %r3890, 21;
	add.s32 	%r3892, %r3891, %r3884;
	not.b32 	%r3893, %r3876;
	or.b32  	%r3894, %r3892, %r3893;
	xor.b32  	%r3895, %r3894, %r3884;
	add.s32 	%r3896, %r3571, %r3868;
	add.s32 	%r3897, %r3896, %r3895;
	add.s32 	%r3898, %r3897, 1700485571;
	shf.l.wrap.b32 	%r3899, %r3898, %r3898, 6;
	add.s32 	%r3900, %r3899, %r3892;
	not.b32 	%r3901, %r3884;
	or.b32  	%r3902, %r3900, %r3901;
	xor.b32  	%r3903, %r3902, %r3892;
	add.s32 	%r3904, %r3454, %r3876;
	add.s32 	%r3905, %r3904, %r3903;
	add.s32 	%r3906, %r3905, -1894986606;
	shf.l.wrap.b32 	%r3907, %r3906, %r3906, 10;
	add.s32 	%r3908, %r3907, %r3900;
	not.b32 	%r3909, %r3892;
	or.b32  	%r3910, %r3908, %r3909;
	xor.b32  	%r3911, %r3910, %r3900;
	add.s32 	%r3912, %r3533, %r3884;
	add.s32 	%r3913, %r3912, %r3911;
	add.s32 	%r3914, %r3913, -1051523;
	shf.l.wrap.b32 	%r3915, %r3914, %r3914, 15;
	add.s32 	%r3916, %r3915, %r3908;
	not.b32 	%r3917, %r3900;
	or.b32  	%r3918, %r3916, %r3917;
	xor.b32  	%r3919, %r3918, %r3908;
	add.s32 	%r3920, %r3452, %r3892;
	add.s32 	%r3921, %r3920, %r3919;
	add.s32 	%r3922, %r3921, -2054922799;
	shf.l.wrap.b32 	%r3923, %r3922, %r3922, 21;
	add.s32 	%r3924, %r3923, %r3916;
	not.b32 	%r3925, %r3908;
	or.b32  	%r3926, %r3924, %r3925;
	xor.b32  	%r3927, %r3926, %r3916;
	add.s32 	%r3928, %r3531, %r3900;
	add.s32 	%r3929, %r3928, %r3927;
	add.s32 	%r3930, %r3929, 1873313359;
	shf.l.wrap.b32 	%r3931, %r3930, %r3930, 6;
	add.s32 	%r3932, %r3931, %r3924;
	not.b32 	%r3933, %r3916;
	or.b32  	%r3934, %r3932, %r3933;
	xor.b32  	%r3935, %r3934, %r3924;
	add.s32 	%r3936, %r3574, %r3908;
	add.s32 	%r3937, %r3936, %r3935;
	add.s32 	%r3938, %r3937, -30611744;
	shf.l.wrap.b32 	%r3939, %r3938, %r3938, 10;
	add.s32 	%r3940, %r3939, %r3932;
	not.b32 	%r3941, %r3924;
	or.b32  	%r3942, %r3940, %r3941;
	xor.b32  	%r3943, %r3942, %r3932;
	add.s32 	%r3944, %r3493, %r3916;
	add.s32 	%r3945, %r3944, %r3943;
	add.s32 	%r3946, %r3945, -1560198380;
	shf.l.wrap.b32 	%r3947, %r3946, %r3946, 15;
	add.s32 	%r3948, %r3947, %r3940;
	not.b32 	%r3949, %r3932;
	or.b32  	%r3950, %r3948, %r3949;
	xor.b32  	%r3951, %r3950, %r3940;
	add.s32 	%r3952, %r3572, %r3924;
	add.s32 	%r3953, %r3952, %r3951;
	add.s32 	%r3954, %r3953, 1309151649;
	shf.l.wrap.b32 	%r3955, %r3954, %r3954, 21;
	add.s32 	%r3956, %r3955, %r3948;
	not.b32 	%r3957, %r3940;
	or.b32  	%r3958, %r3956, %r3957;
	xor.b32  	%r3959, %r3958, %r3948;
	add.s32 	%r3960, %r3491, %r3932;
	add.s32 	%r3961, %r3960, %r3959;
	add.s32 	%r3962, %r3961, -145523070;
	shf.l.wrap.b32 	%r3963, %r3962, %r3962, 6;
	add.s32 	%r3964, %r3963, %r3956;
	not.b32 	%r3965, %r3948;
	or.b32  	%r3966, %r3964, %r3965;
	xor.b32  	%r3967, %r3966, %r3956;
	add.s32 	%r3968, %r3534, %r3940;
	add.s32 	%r3969, %r3968, %r3967;
	add.s32 	%r3970, %r3969, -1120210379;
	shf.l.wrap.b32 	%r3971, %r3970, %r3970, 10;
	add.s32 	%r3972, %r3971, %r3964;
	not.b32 	%r3973, %r3956;
	or.b32  	%r3974, %r3972, %r3973;
	xor.b32  	%r3975, %r3974, %r3964;
	add.s32 	%r3976, %r3453, %r3948;
	add.s32 	%r3977, %r3976, %r3975;
	add.s32 	%r3978, %r3977, 718787259;
	shf.l.wrap.b32 	%r3979, %r3978, %r3978, 15;
	add.s32 	%r3980, %r3979, %r3972;
	not.b32 	%r3981, %r3964;
	or.b32  	%r3982, %r3980, %r3981;
	xor.b32  	%r3983, %r3982, %r3972;
	add.s32 	%r3984, %r3532, %r3956;
	add.s32 	%r3985, %r3984, %r3983;
	add.s32 	%r3986, %r3985, -343485551;
	shf.l.wrap.b32 	%r3987, %r3986, %r3986, 21;
	add.s32 	%r3988, %r3964, %r3443;
	add.s32 	%r3989, %r3980, %r3444;
	add.s32 	%r3990, %r3989, %r3987;
	add.s32 	%r3991, %r3980, %r3445;
	add.s32 	%r3992, %r3972, %r3446;
	st.local.v4.u32 	[%rd2+80], {%r3988, %r3990, %r3991, %r3992};
$L__BB0_48:
	add.s32 	%r13416, %r13416, 1;
	setp.eq.s32 	%p37, %r13416, 3;
	@%p37 bra 	$L__BB0_49;
	bra.uni 	$L__BB0_46;
$L__BB0_49:
	ld.param.u8 	%rs93, [_Z27md5_crypt_dictionary_attackPKcS0_hS0_PKjjPj_param_2];
	setp.eq.s16 	%p38, %rs93, 0;
	@%p38 bra 	$L__BB0_54;
	mov.b32 	%r13419, 0;
$L__BB0_51:
	ld.param.u64 	%rd108, [_Z27md5_crypt_dictionary_attackPKcS0_hS0_PKjjPj_param_1];
	cvt.u64.u32 	%rd50, %r13419;
	cvta.to.global.u64 	%rd51, %rd108;
	add.s64 	%rd52, %rd51, %rd50;
	ld.global.u8 	%rs30, [%rd52];
	add.s32 	%r3994, %r13425, 1;
	st.local.u32 	[%rd2+64], %r3994;
	cvt.u64.u32 	%rd53, %r13425;
	add.s64 	%rd54, %rd2, %rd53;
	st.local.u8 	[%rd54], %rs30;
	ld.local.u32 	%r13425, [%rd2+64];
	and.b32  	%r3995, %r13425, 63;
	setp.ne.s32 	%p39, %r3995, 0;
	@%p39 bra 	$L__BB0_53;
	ld.local.v4.u32 	{%r3996, %r3997, %r3998, %r3999}, [%rd2+80];
	and.b32  	%r4000, %r3998, %r3997;
	not.b32 	%r4001, %r3997;
	and.b32  	%r4002, %r3999, %r4001;
	or.b32  	%r4003, %r4002, %r4000;
	ld.local.v4.u32 	{%r4004, %r4005, %r4006, %r4007}, [%rd2];
	add.s32 	%r4008, %r3996, %r4004;
	add.s32 	%r4009, %r4008, %r4003;
	add.s32 	%r4010, %r4009, -680876936;
	shf.l.wrap.b32 	%r4011, %r4010, %r4010, 7;
	add.s32 	%r4012, %r4011, %r3997;
	and.b32  	%r4013, %r4012, %r3997;
	not.b32 	%r4014, %r4012;
	and.b32  	%r4015, %r3998, %r4014;
	or.b32  	%r4016, %r4013, %r4015;
	add.s32 	%r4017, %r3999, %r4005;
	add.s32 	%r4018, %r4017, %r4016;
	add.s32 	%r4019, %r4018, -389564586;
	shf.l.wrap.b32 	%r4020, %r4019, %r4019, 12;
	add.s32 	%r4021, %r4020, %r4012;
	and.b32  	%r4022, %r4021, %r4012;
	not.b32 	%r4023, %r4021;
	and.b32  	%r4024, %r3997, %r4023;
	or.b32  	%r4025, %r4022, %r4024;
	add.s32 	%r4026, %r3998, %r4006;
	add.s32 	%r4027, %r4026, %r4025;
	add.s32 	%r4028, %r4027, 606105819;
	shf.l.wrap.b32 	%r4029, %r4028, %r4028, 17;
	add.s32 	%r4030, %r4029, %r4021;
	and.b32  	%r4031, %r4030, %r4021;
	not.b32 	%r4032, %r4030;
	and.b32  	%r4033, %r4012, %r4032;
	or.b32  	%r4034, %r4031, %r4033;
	add.s32 	%r4035, %r3997, %r4007;
	add.s32 	%r4036, %r4035, %r4034;
	add.s32 	%r4037, %r4036, -1044525330;
	shf.l.wrap.b32 	%r4038, %r4037, %r4037, 22;
	add.s32 	%r4039, %r4038, %r4030;
	and.b32  	%r4040, %r4039, %r4030;
	not.b32 	%r4041, %r4039;
	and.b32  	%r4042, %r4021, %r4041;
	or.b32  	%r4043, %r4040, %r4042;
	ld.local.v4.u32 	{%r4044, %r4045, %r4046, %r4047}, [%rd2+16];
	add.s32 	%r4048, %r4044, %r4012;
	add.s32 	%r4049, %r4048, %r4043;
	add.s32 	%r4050, %r4049, -176418897;
	shf.l.wrap.b32 	%r4051, %r4050, %r4050, 7;
	add.s32 	%r4052, %r4051, %r4039;
	and.b32  	%r4053, %r4052, %r4039;
	not.b32 	%r4054, %r4052;
	and.b32  	%r4055, %r4030, %r4054;
	or.b32  	%r4056, %r4053, %r4055;
	add.s32 	%r4057, %r4045, %r4021;
	add.s32 	%r4058, %r4057, %r4056;
	add.s32 	%r4059, %r4058, 1200080426;
	shf.l.wrap.b32 	%r4060, %r4059, %r4059, 12;
	add.s32 	%r4061, %r4060, %r4052;
	and.b32  	%r4062, %r4061, %r4052;
	not.b32 	%r4063, %r4061;
	and.b32  	%r4064, %r4039, %r4063;
	or.b32  	%r4065, %r4062, %r4064;
	add.s32 	%r4066, %r4046, %r4030;
	add.s32 	%r4067, %r4066, %r4065;
	add.s32 	%r4068, %r4067, -1473231341;
	shf.l.wrap.b32 	%r4069, %r4068, %r4068, 17;
	add.s32 	%r4070, %r4069, %r4061;
	and.b32  	%r4071, %r4070, %r4061;
	not.b32 	%r4072, %r4070;
	and.b32  	%r4073, %r4052, %r4072;
	or.b32  	%r4074, %r4071, %r4073;
	add.s32 	%r4075, %r4047, %r4039;
	add.s32 	%r4076, %r4075, %r4074;
	add.s32 	%r4077, %r4076, -45705983;
	shf.l.wrap.b32 	%r4078, %r4077, %r4077, 22;
	add.s32 	%r4079, %r4078, %r4070;
	and.b32  	%r4080, %r4079, %r4070;
	not.b32 	%r4081, %r4079;
	and.b32  	%r4082, %r4061, %r4081;
	or.b32  	%r4083, %r4080, %r4082;
	ld.local.v4.u32 	{%r4084, %r4085, %r4086, %r4087}, [%rd2+32];
	add.s32 	%r4088, %r4084, %r4052;
	add.s32 	%r4089, %r4088, %r4083;
	add.s32 	%r4090, %r4089, 1770035416;
	shf.l.wrap.b32 	%r4091, %r4090, %r4090, 7;
	add.s32 	%r4092, %r4091, %r4079;
	and.b32  	%r4093, %r4092, %r4079;
	not.b32 	%r4094, %r4092;
	and.b32  	%r4095, %r4070, %r4094;
	or.b32  	%r4096, %r4093, %r4095;
	add.s32 	%r4097, %r4085, %r4061;
	add.s32 	%r4098, %r4097, %r4096;
	add.s32 	%r4099, %r4098, -1958414417;
	shf.l.wrap.b32 	%r4100, %r4099, %r4099, 12;
	add.s32 	%r4101, %r4100, %r4092;
	and.b32  	%r4102, %r4101, %r4092;
	not.b32 	%r4103, %r4101;
	and.b32  	%r4104, %r4079, %r4103;
	or.b32  	%r4105, %r4102, %r4104;
	add.s32 	%r4106, %r4086, %r4070;
	add.s32 	%r4107, %r4106, %r4105;
	add.s32 	%r4108, %r4107, -42063;
	shf.l.wrap.b32 	%r4109, %r4108, %r4108, 17;
	add.s32 	%r4110, %r4109, %r4101;
	and.b32  	%r4111, %r4110, %r4101;
	not.b32 	%r4112, %r4110;
	and.b32  	%r4113, %r4092, %r4112;
	or.b32  	%r4114, %r4111, %r4113;
	add.s32 	%r4115, %r4087, %r4079;
	add.s32 	%r4116, %r4115, %r4114;
	add.s32 	%r4117, %r4116, -1990404162;
	shf.l.wrap.b32 	%r4118, %r4117, %r4117, 22;
	add.s32 	%r4119, %r4118, %r4110;
	and.b32  	%r4120, %r4119, %r4110;
	not.b32 	%r4121, %r4119;
	and.b32  	%r4122, %r4101, %r4121;
	or.b32  	%r4123, %r4120, %r4122;
	ld.local.v4.u32 	{%r4124, %r4125, %r4126, %r4127}, [%rd2+48];
	add.s32 	%r4128, %r4124, %r4092;
	add.s32 	%r4129, %r4128, %r4123;
	add.s32 	%r4130, %r4129, 1804603682;
	shf.l.wrap.b32 	%r4131, %r4130, %r4130, 7;
	add.s32 	%r4132, %r4131, %r4119;
	and.b32  	%r4133, %r4132, %r4119;
	not.b32 	%r4134, %r4132;
	and.b32  	%r4135, %r4110, %r4134;
	or.b32  	%r4136, %r4133, %r4135;
	add.s32 	%r4137, %r4125, %r4101;
	add.s32 	%r4138, %r4137, %r4136;
	add.s32 	%r4139, %r4138, -40341101;
	shf.l.wrap.b32 	%r4140, %r4139, %r4139, 12;
	add.s32 	%r4141, %r4140, %r4132;
	and.b32  	%r4142, %r4141, %r4132;
	not.b32 	%r4143, %r4141;
	and.b32  	%r4144, %r4119, %r4143;
	or.b32  	%r4145, %r4142, %r4144;
	add.s32 	%r4146, %r4126, %r4110;
	add.s32 	%r4147, %r4146, %r4145;
	add.s32 	%r4148, %r4147, -1502002290;
	shf.l.wrap.b32 	%r4149, %r4148, %r4148, 17;
	add.s32 	%r4150, %r4149, %r4141;
	and.b32  	%r4151, %r4150, %r4141;
	not.b32 	%r4152, %r4150;
	and.b32  	%r4153, %r4132, %r4152;
	or.b32  	%r4154, %r4151, %r4153;
	add.s32 	%r4155, %r4127, %r4119;
	add.s32 	%r4156, %r4155, %r4154;
	add.s32 	%r4157, %r4156, 1236535329;
	shf.l.wrap.b32 	%r4158, %r4157, %r4157, 22;
	add.s32 	%r4159, %r4158, %r4150;
	and.b32  	%r4160, %r4159, %r4141;
	and.b32  	%r4161, %r4150, %r4143;
	or.b32  	%r4162, %r4160, %r4161;
	add.s32 	%r4163, %r4005, %r4132;
	add.s32 	%r4164, %r4163, %r4162;
	add.s32 	%r4165, %r4164, -165796510;
	shf.l.wrap.b32 	%r4166, %r4165, %r4165, 5;
	add.s32 	%r4167, %r4166, %r4159;
	and.b32  	%r4168, %r4167, %r4150;
	and.b32  	%r4169, %r4159, %r4152;
	or.b32  	%r4170, %r4168, %r4169;
	add.s32 	%r4171, %r4046, %r4141;
	add.s32 	%r4172, %r4171, %r4170;
	add.s32 	%r4173, %r4172, -1069501632;
	shf.l.wrap.b32 	%r4174, %r4173, %r4173, 9;
	add.s32 	%r4175, %r4174, %r4167;
	and.b32  	%r4176, %r4175, %r4159;
	not.b32 	%r4177, %r4159;
	and.b32  	%r4178, %r4167, %r4177;
	or.b32  	%r4179, %r4176, %r4178;
	add.s32 	%r4180, %r4087, %r4150;
	add.s32 	%r4181, %r4180, %r4179;
	add.s32 	%r4182, %r4181, 643717713;
	shf.l.wrap.b32 	%r4183, %r4182, %r4182, 14;
	add.s32 	%r4184, %r4183, %r4175;
	and.b32  	%r4185, %r4184, %r4167;
	not.b32 	%r4186, %r4167;
	and.b32  	%r4187, %r4175, %r4186;
	or.b32  	%r4188, %r4185, %r4187;
	add.s32 	%r4189, %r4004, %r4159;
	add.s32 	%r4190, %r4189, %r4188;
	add.s32 	%r4191, %r4190, -373897302;
	shf.l.wrap.b32 	%r4192, %r4191, %r4191, 20;
	add.s32 	%r4193, %r4192, %r4184;
	and.b32  	%r4194, %r4193, %r4175;
	not.b32 	%r4195, %r4175;
	and.b32  	%r4196, %r4184, %r4195;
	or.b32  	%r4197, %r4194, %r4196;
	add.s32 	%r4198, %r4045, %r4167;
	add.s32 	%r4199, %r4198, %r4197;
	add.s32 	%r4200, %r4199, -701558691;
	shf.l.wrap.b32 	%r4201, %r4200, %r4200, 5;
	add.s32 	%r4202, %r4201, %r4193;
	and.b32  	%r4203, %r4202, %r4184;
	not.b32 	%r4204, %r4184;
	and.b32  	%r4205, %r4193, %r4204;
	or.b32  	%r4206, %r4203, %r4205;
	add.s32 	%r4207, %r4086, %r4175;
	add.s32 	%r4208, %r4207, %r4206;
	add.s32 	%r4209, %r4208, 38016083;
	shf.l.wrap.b32 	%r4210, %r4209, %r4209, 9;
	add.s32 	%r4211, %r4210, %r4202;
	and.b32  	%r4212, %r4211, %r4193;
	not.b32 	%r4213, %r4193;
	and.b32  	%r4214, %r4202, %r4213;
	or.b32  	%r4215, %r4212, %r4214;
	add.s32 	%r4216, %r4127, %r4184;
	add.s32 	%r4217, %r4216, %r4215;
	add.s32 	%r4218, %r4217, -660478335;
	shf.l.wrap.b32 	%r4219, %r4218, %r4218, 14;
	add.s32 	%r4220, %r4219, %r4211;
	and.b32  	%r4221, %r4220, %r4202;
	not.b32 	%r4222, %r4202;
	and.b32  	%r4223, %r4211, %r4222;
	or.b32  	%r4224, %r4221, %r4223;
	add.s32 	%r4225, %r4044, %r4193;
	add.s32 	%r4226, %r4225, %r4224;
	add.s32 	%r4227, %r4226, -405537848;
	shf.l.wrap.b32 	%r4228, %r4227, %r4227, 20;
	add.s32 	%r4229, %r4228, %r4220;
	and.b32  	%r4230, %r4229, %r4211;
	not.b32 	%r4231, %r4211;
	and.b32  	%r4232, %r4220, %r4231;
	or.b32  	%r4233, %r4230, %r4232;
	add.s32 	%r4234, %r4085, %r4202;
	add.s32 	%r4235, %r4234, %r4233;
	add.s32 	%r4236, %r4235, 568446438;
	shf.l.wrap.b32 	%r4237, %r4236, %r4236, 5;
	add.s32 	%r4238, %r4237, %r4229;
	and.b32  	%r4239, %r4238, %r4220;
	not.b32 	%r4240, %r4220;
	and.b32  	%r4241, %r4229, %r4240;
	or.b32  	%r4242, %r4239, %r4241;
	add.s32 	%r4243, %r4126, %r4211;
	add.s32 	%r4244, %r4243, %r4242;
	add.s32 	%r4245, %r4244, -1019803690;
	shf.l.wrap.b32 	%r4246, %r4245, %r4245, 9;
	add.s32 	%r4247, %r4246, %r4238;
	and.b32  	%r4248, %r4247, %r4229;
	not.b32 	%r4249, %r4229;
	and.b32  	%r4250, %r4238, %r4249;
	or.b32  	%r4251, %r4248, %r4250;
	add.s32 	%r4252, %r4007, %r4220;
	add.s32 	%r4253, %r4252, %r4251;
	add.s32 	%r4254, %r4253, -187363961;
	shf.l.wrap.b32 	%r4255, %r4254, %r4254, 14;
	add.s32 	%r4256, %r4255, %r4247;
	and.b32  	%r4257, %r4256, %r4238;
	not.b32 	%r4258, %r4238;
	and.b32  	%r4259, %r4247, %r4258;
	or.b32  	%r4260, %r4257, %r4259;
	add.s32 	%r4261, %r4084, %r4229;
	add.s32 	%r4262, %r4261, %r4260;
	add.s32 	%r4263, %r4262, 1163531501;
	shf.l.wrap.b32 	%r4264, %r4263, %r4263, 20;
	add.s32 	%r4265, %r4264, %r4256;
	and.b32  	%r4266, %r4265, %r4247;
	not.b32 	%r4267, %r4247;
	and.b32  	%r4268, %r4256, %r4267;
	or.b32  	%r4269, %r4266, %r4268;
	add.s32 	%r4270, %r4125, %r4238;
	add.s32 	%r4271, %r4270, %r4269;
	add.s32 	%r4272, %r4271, -1444681467;
	shf.l.wrap.b32 	%r4273, %r4272, %r4272, 5;
	add.s32 	%r4274, %r4273, %r4265;
	and.b32  	%r4275, %r4274, %r4256;
	not.b32 	%r4276, %r4256;
	and.b32  	%r4277, %r4265, %r4276;
	or.b32  	%r4278, %r4275, %r4277;
	add.s32 	%r4279, %r4006, %r4247;
	add.s32 	%r4280, %r4279, %r4278;
	add.s32 	%r4281, %r4280, -51403784;
	shf.l.wrap.b32 	%r4282, %r4281, %r4281, 9;
	add.s32 	%r4283, %r4282, %r4274;
	and.b32  	%r4284, %r4283, %r4265;
	not.b32 	%r4285, %r4265;
	and.b32  	%r4286, %r4274, %r4285;
	or.b32  	%r4287, %r4284, %r4286;
	add.s32 	%r4288, %r4047, %r4256;
	add.s32 	%r4289, %r4288, %r4287;
	add.s32 	%r4290, %r4289, 1735328473;
	shf.l.wrap.b32 	%r4291, %r4290, %r4290, 14;
	add.s32 	%r4292, %r4291, %r4283;
	and.b32  	%r4293, %r4292, %r4274;
	not.b32 	%r4294, %r4274;
	and.b32  	%r4295, %r4283, %r4294;
	or.b32  	%r4296, %r4293, %r4295;
	add.s32 	%r4297, %r4124, %r4265;
	add.s32 	%r4298, %r4297, %r4296;
	add.s32 	%r4299, %r4298, -1926607734;
	shf.l.wrap.b32 	%r4300, %r4299, %r4299, 20;
	add.s32 	%r4301, %r4300, %r4292;
	xor.b32  	%r4302, %r4292, %r4283;
	xor.b32  	%r4303, %r4302, %r4301;
	add.s32 	%r4304, %r4045, %r4274;
	add.s32 	%r4305, %r4304, %r4303;
	add.s32 	%r4306, %r4305, -378558;
	shf.l.wrap.b32 	%r4307, %r4306, %r4306, 4;
	add.s32 	%r4308, %r4307, %r4301;
	xor.b32  	%r4309, %r4301, %r4292;
	xor.b32  	%r4310, %r4309, %r4308;
	add.s32 	%r4311, %r4084, %r4283;
	add.s32 	%r4312, %r4311, %r4310;
	add.s32 	%r4313, %r4312, -2022574463;
	shf.l.wrap.b32 	%r4314, %r4313, %r4313, 11;
	add.s32 	%r4315, %r4314, %r4308;
	xor.b32  	%r4316, %r4308, %r4301;
	xor.b32  	%r4317, %r4316, %r4315;
	add.s32 	%r4318, %r4087, %r4292;
	add.s32 	%r4319, %r4318, %r4317;
	add.s32 	%r4320, %r4319, 1839030562;
	shf.l.wrap.b32 	%r4321, %r4320, %r4320, 16;
	add.s32 	%r4322, %r4321, %r4315;
	xor.b32  	%r4323, %r4315, %r4308;
	xor.b32  	%r4324, %r4323, %r4322;
	add.s32 	%r4325, %r4126, %r4301;
	add.s32 	%r4326, %r4325, %r4324;
	add.s32 	%r4327, %r4326, -35309556;
	shf.l.wrap.b32 	%r4328, %r4327, %r4327, 23;
	add.s32 	%r4329, %r4328, %r4322;
	xor.b32  	%r4330, %r4322, %r4315;
	xor.b32  	%r4331, %r4330, %r4329;
	add.s32 	%r4332, %r4005, %r4308;
	add.s32 	%r4333, %r4332, %r4331;
	add.s32 	%r4334, %r4333, -1530992060;
	shf.l.wrap.b32 	%r4335, %r4334, %r4334, 4;
	add.s32 	%r4336, %r4335, %r4329;
	xor.b32  	%r4337, %r4329, %r4322;
	xor.b32  	%r4338, %r4337, %r4336;
	add.s32 	%r4339, %r4044, %r4315;
	add.s32 	%r4340, %r4339, %r4338;
	add.s32 	%r4341, %r4340, 1272893353;
	shf.l.wrap.b32 	%r4342, %r4341, %r4341, 11;
	add.s32 	%r4343, %r4342, %r4336;
	xor.b32  	%r4344, %r4336, %r4329;
	xor.b32  	%r4345, %r4344, %r4343;
	add.s32 	%r4346, %r4047, %r4322;
	add.s32 	%r4347, %r4346, %r4345;
	add.s32 	%r4348, %r4347, -155497632;
	shf.l.wrap.b32 	%r4349, %r4348, %r4348, 16;
	add.s32 	%r4350, %r4349, %r4343;
	xor.b32  	%r4351, %r4343, %r4336;
	xor.b32  	%r4352, %r4351, %r4350;
	add.s32 	%r4353, %r4086, %r4329;
	add.s32 	%r4354, %r4353, %r4352;
	add.s32 	%r4355, %r4354, -1094730640;
	shf.l.wrap.b32 	%r4356, %r4355, %r4355, 23;
	add.s32 	%r4357, %r4356, %r4350;
	xor.b32  	%r4358, %r4350, %r4343;
	xor.b32  	%r4359, %r4358, %r4357;
	add.s32 	%r4360, %r4125, %r4336;
	add.s32 	%r4361, %r4360, %r4359;
	add.s32 	%r4362, %r4361, 681279174;
	shf.l.wrap.b32 	%r4363, %r4362, %r4362, 4;
	add.s32 	%r4364, %r4363, %r4357;
	xor.b32  	%r4365, %r4357, %r4350;
	xor.b32  	%r4366, %r4365, %r4364;
	add.s32 	%r4367, %r4004, %r4343;
	add.s32 	%r4368, %r4367, %r4366;
	add.s32 	%r4369, %r4368, -358537222;
	shf.l.wrap.b32 	%r4370, %r4369, %r4369, 11;
	add.s32 	%r4371, %r4370, %r4364;
	xor.b32  	%r4372, %r4364, %r4357;
	xor.b32  	%r4373, %r4372, %r4371;
	add.s32 	%r4374, %r4007, %r4350;
	add.s32 	%r4375, %r4374, %r4373;
	add.s32 	%r4376, %r4375, -722521979;
	shf.l.wrap.b32 	%r4377, %r4376, %r4376, 16;
	add.s32 	%r4378, %r4377, %r4371;
	xor.b32  	%r4379, %r4371, %r4364;
	xor.b32  	%r4380, %r4379, %r4378;
	add.s32 	%r4381, %r4046, %r4357;
	add.s32 	%r4382, %r4381, %r4380;
	add.s32 	%r4383, %r4382, 76029189;
	shf.l.wrap.b32 	%r4384, %r4383, %r4383, 23;
	add.s32 	%r4385, %r4384, %r4378;
	xor.b32  	%r4386, %r4378, %r4371;
	xor.b32  	%r4387, %r4386, %r4385;
	add.s32 	%r4388, %r4085, %r4364;
	add.s32 	%r4389, %r4388, %r4387;
	add.s32 	%r4390, %r4389, -640364487;
	shf.l.wrap.b32 	%r4391, %r4390, %r4390, 4;
	add.s32 	%r4392, %r4391, %r4385;
	xor.b32  	%r4393, %r4385, %r4378;
	xor.b32  	%r4394, %r4393, %r4392;
	add.s32 	%r4395, %r4124, %r4371;
	add.s32 	%r4396, %r4395, %r4394;
	add.s32 	%r4397, %r4396, -421815835;
	shf.l.wrap.b32 	%r4398, %r4397, %r4397, 11;
	add.s32 	%r4399, %r4398, %r4392;
	xor.b32  	%r4400, %r4392, %r4385;
	xor.b32  	%r4401, %r4400, %r4399;
	add.s32 	%r4402, %r4127, %r4378;
	add.s32 	%r4403, %r4402, %r4401;
	add.s32 	%r4404, %r4403, 530742520;
	shf.l.wrap.b32 	%r4405, %r4404, %r4404, 16;
	add.s32 	%r4406, %r4405, %r4399;
	xor.b32  	%r4407, %r4399, %r4392;
	xor.b32  	%r4408, %r4407, %r4406;
	add.s32 	%r4409, %r4006, %r4385;
	add.s32 	%r4410, %r4409, %r4408;
	add.s32 	%r4411, %r4410, -995338651;
	shf.l.wrap.b32 	%r4412, %r4411, %r4411, 23;
	add.s32 	%r4413, %r4412, %r4406;
	not.b32 	%r4414, %r4399;
	or.b32  	%r4415, %r4413, %r4414;
	xor.b32  	%r4416, %r4415, %r4406;
	add.s32 	%r4417, %r4004, %r4392;
	add.s32 	%r4418, %r4417, %r4416;
	add.s32 	%r4419, %r4418, -198630844;
	shf.l.wrap.b32 	%r4420, %r4419, %r4419, 6;
	add.s32 	%r4421, %r4420, %r4413;
	not.b32 	%r4422, %r4406;
	or.b32  	%r4423, %r4421, %r4422;
	xor.b32  	%r4424, %r4423, %r4413;
	add.s32 	%r4425, %r4047, %r4399;
	add.s32 	%r4426, %r4425, %r4424;
	add.s32 	%r4427, %r4426, 1126891415;
	shf.l.wrap.b32 	%r4428, %r4427, %r4427, 10;
	add.s32 	%r4429, %r4428, %r4421;
	not.b32 	%r4430, %r4413;
	or.b32  	%r4431, %r4429, %r4430;
	xor.b32  	%r4432, %r4431, %r4421;
	add.s32 	%r4433, %r4126, %r4406;
	add.s32 	%r4434, %r4433, %r4432;
	add.s32 	%r4435, %r4434, -1416354905;
	shf.l.wrap.b32 	%r4436, %r4435, %r4435, 15;
	add.s32 	%r4437, %r4436, %r4429;
	not.b32 	%r4438, %r4421;
	or.b32  	%r4439, %r4437, %r4438;
	xor.b32  	%r4440, %r4439, %r4429;
	add.s32 	%r4441, %r4045, %r4413;
	add.s32 	%r4442, %r4441, %r4440;
	add.s32 	%r4443, %r4442, -57434055;
	shf.l.wrap.b32 	%r4444, %r4443, %r4443, 21;
	add.s32 	%r4445, %r4444, %r4437;
	not.b32 	%r4446, %r4429;
	or.b32  	%r4447, %r4445, %r4446;
	xor.b32  	%r4448, %r4447, %r4437;
	add.s32 	%r4449, %r4124, %r4421;
	add.s32 	%r4450, %r4449, %r4448;
	add.s32 	%r4451, %r4450, 1700485571;
	shf.l.wrap.b32 	%r4452, %r4451, %r4451, 6;
	add.s32 	%r4453, %r4452, %r4445;
	not.b32 	%r4454, %r4437;
	or.b32  	%r4455, %r4453, %r4454;
	xor.b32  	%r4456, %r4455, %r4445;
	add.s32 	%r4457, %r4007, %r4429;
	add.s32 	%r4458, %r4457, %r4456;
	add.s32 	%r4459, %r4458, -1894986606;
	shf.l.wrap.b32 	%r4460, %r4459, %r4459, 10;
	add.s32 	%r4461, %r4460, %r4453;
	not.b32 	%r4462, %r4445;
	or.b32  	%r4463, %r4461, %r4462;
	xor.b32  	%r4464, %r4463, %r4453;
	add.s32 	%r4465, %r4086, %r4437;
	add.s32 	%r4466, %r4465, %r4464;
	add.s32 	%r4467, %r4466, -1051523;
	shf.l.wrap.b32 	%r4468, %r4467, %r4467, 15;
	add.s32 	%r4469, %r4468, %r4461;
	not.b32 	%r4470, %r4453;
	or.b32  	%r4471, %r4469, %r4470;
	xor.b32  	%r4472, %r4471, %r4461;
	add.s32 	%r4473, %r4005, %r4445;
	add.s32 	%r4474, %r4473, %r4472;
	add.s32 	%r4475, %r4474, -2054922799;
	shf.l.wrap.b32 	%r4476, %r4475, %r4475, 21;
	add.s32 	%r4477, %r4476, %r4469;
	not.b32 	%r4478, %r4461;
	or.b32  	%r4479, %r4477, %r4478;
	xor.b32  	%r4480, %r4479, %r4469;
	add.s32 	%r4481, %r4084, %r4453;
	add.s32 	%r4482, %r4481, %r4480;
	add.s32 	%r4483, %r4482, 1873313359;
	shf.l.wrap.b32 	%r4484, %r4483, %r4483, 6;
	add.s32 	%r4485, %r4484, %r4477;
	not.b32 	%r4486, %r4469;
	or.b32  	%r4487, %r4485, %r4486;
	xor.b32  	%r4488, %r4487, %r4477;
	add.s32 	%r4489, %r4127, %r4461;
	add.s32 	%r4490, %r4489, %r4488;
	add.s32 	%r4491, %r4490, -30611744;
	shf.l.wrap.b32 	%r4492, %r4491, %r4491, 10;
	add.s32 	%r4493, %r4492, %r4485;
	not.b32 	%r4494, %r4477;
	or.b32  	%r4495, %r4493, %r4494;
	xor.b32  	%r4496, %r4495, %r4485;
	add.s32 	%r4497, %r4046, %r4469;
	add.s32 	%r4498, %r4497, %r4496;
	add.s32 	%r4499, %r4498, -1560198380;
	shf.l.wrap.b32 	%r4500, %r4499, %r4499, 15;
	add.s32 	%r4501, %r4500, %r4493;
	not.b32 	%r4502, %r4485;
	or.b32  	%r4503, %r4501, %r4502;
	xor.b32  	%r4504, %r4503, %r4493;
	add.s32 	%r4505, %r4125, %r4477;
	add.s32 	%r4506, %r4505, %r4504;
	add.s32 	%r4507, %r4506, 1309151649;
	shf.l.wrap.b32 	%r4508, %r4507, %r4507, 21;
	add.s32 	%r4509, %r4508, %r4501;
	not.b32 	%r4510, %r4493;
	or.b32  	%r4511, %r4509, %r4510;
	xor.b32  	%r4512, %r4511, %r4501;
	add.s32 	%r4513, %r4044, %r4485;
	add.s32 	%r4514, %r4513, %r4512;
	add.s32 	%r4515, %r4514, -145523070;
	shf.l.wrap.b32 	%r4516, %r4515, %r4515, 6;
	add.s32 	%r4517, %r4516, %r4509;
	not.b32 	%r4518, %r4501;
	or.b32  	%r4519, %r4517, %r4518;
	xor.b32  	%r4520, %r4519, %r4509;
	add.s32 	%r4521, %r4087, %r4493;
	add.s32 	%r4522, %r4521, %r4520;
	add.s32 	%r4523, %r4522, -1120210379;
	shf.l.wrap.b32 	%r4524, %r4523, %r4523, 10;
	add.s32 	%r4525, %r4524, %r4517;
	not.b32 	%r4526, %r4509;
	or.b32  	%r4527, %r4525, %r4526;
	xor.b32  	%r4528, %r4527, %r4517;
	add.s32 	%r4529, %r4006, %r4501;
	add.s32 	%r4530, %r4529, %r4528;
	add.s32 	%r4531, %r4530, 718787259;
	shf.l.wrap.b32 	%r4532, %r4531, %r4531, 15;
	add.s32 	%r4533, %r4532, %r4525;
	not.b32 	%r4534, %r4517;
	or.b32  	%r4535, %r4533, %r4534;
	xor.b32  	%r4536, %r4535, %r4525;
	add.s32 	%r4537, %r4085, %r4509;
	add.s32 	%r4538, %r4537, %r4536;
	add.s32 	%r4539, %r4538, -343485551;
	shf.l.wrap.b32 	%r4540, %r4539, %r4539, 21;
	add.s32 	%r4541, %r4517, %r3996;
	add.s32 	%r4542, %r4533, %r3997;
	add.s32 	%r4543, %r4542, %r4540;
	add.s32 	%r4544, %r4533, %r3998;
	add.s32 	%r4545, %r4525, %r3999;
	st.local.v4.u32 	[%rd2+80], {%r4541, %r4543, %r4544, %r4545};
$L__BB0_53:
	ld.param.u8 	%rs94, [_Z27md5_crypt_dictionary_attackPKcS0_hS0_PKjjPj_param_2];
	add.s32 	%r13419, %r13419, 1;
	cvt.u32.u16 	%r4546, %rs94;
	setp.eq.s32 	%p40, %r13419, %r4546;
	@%p40 bra 	$L__BB0_54;
	bra.uni 	$L__BB0_51;
$L__BB0_54:
	setp.eq.s16 	%p41, %rs1, 0;
	setp.eq.s32 	%p42, %r13401, 0;
	or.pred  	%p43, %p41, %p42;
	@%p43 bra 	$L__BB0_59;
	mov.b32 	%r13421, 0;
$L__BB0_56:
	cvt.u64.u32 	%rd55, %r13421;
	add.s64 	%rd56, %rd3, %rd55;
	ld.local.u8 	%rs31, [%rd56];
	add.s32 	%r4549, %r13425, 1;
	st.local.u32 	[%rd2+64], %r4549;
	cvt.u64.u32 	%rd57, %r13425;
	add.s64 	%rd58, %rd2, %rd57;
	st.local.u8 	[%rd58], %rs31;
	ld.local.u32 	%r13425, [%rd2+64];
	and.b32  	%r4550, %r13425, 63;
	setp.ne.s32 	%p44, %r4550, 0;
	@%p44 bra 	$L__BB0_58;
	ld.local.v4.u32 	{%r4551, %r4552, %r4553, %r4554}, [%rd2+80];
	and.b32  	%r4555, %r4553, %r4552;
	not.b32 	%r4556, %r4552;
	and.b32  	%r4557, %r4554, %r4556;
	or.b32  	%r4558, %r4557, %r4555;
	ld.local.v4.u32 	{%r4559, %r4560, %r4561, %r4562}, [%rd2];
	add.s32 	%r4563, %r4551, %r4559;
	add.s32 	%r4564, %r4563, %r4558;
	add.s32 	%r4565, %r4564, -680876936;
	shf.l.wrap.b32 	%r4566, %r4565, %r4565, 7;
	add.s32 	%r4567, %r4566, %r4552;
	and.b32  	%r4568, %r4567, %r4552;
	not.b32 	%r4569, %r4567;
	and.b32  	%r4570, %r4553, %r4569;
	or.b32  	%r4571, %r4568, %r4570;
	add.s32 	%r4572, %r4554, %r4560;
	add.s32 	%r4573, %r4572, %r4571;
	add.s32 	%r4574, %r4573, -389564586;
	shf.l.wrap.b32 	%r4575, %r4574, %r4574, 12;
	add.s32 	%r4576, %r4575, %r4567;
	and.b32  	%r4577, %r4576, %r4567;
	not.b32 	%r4578, %r4576;
	and.b32  	%r4579, %r4552, %r4578;
	or.b32  	%r4580, %r4577, %r4579;
	add.s32 	%r4581, %r4553, %r4561;
	add.s32 	%r4582, %r4581, %r4580;
	add.s32 	%r4583, %r4582, 606105819;
	shf.l.wrap.b32 	%r4584, %r4583, %r4583, 17;
	add.s32 	%r4585, %r4584, %r4576;
	and.b32  	%r4586, %r4585, %r4576;
	not.b32 	%r4587, %r4585;
	and.b32  	%r4588, %r4567, %r4587;
	or.b32  	%r4589, %r4586, %r4588;
	add.s32 	%r4590, %r4552, %r4562;
	add.s32 	%r4591, %r4590, %r4589;
	add.s32 	%r4592, %r4591, -1044525330;
	shf.l.wrap.b32 	%r4593, %r4592, %r4592, 22;
	add.s32 	%r4594, %r4593, %r4585;
	and.b32  	%r4595, %r4594, %r4585;
	not.b32 	%r4596, %r4594;
	and.b32  	%r4597, %r4576, %r4596;
	or.b32  	%r4598, %r4595, %r4597;
	ld.local.v4.u32 	{%r4599, %r4600, %r4601, %r4602}, [%rd2+16];
	add.s32 	%r4603, %r4599, %r4567;
	add.s32 	%r4604, %r4603, %r4598;
	add.s32 	%r4605, %r4604, -176418897;
	shf.l.wrap.b32 	%r4606, %r4605, %r4605, 7;
	add.s32 	%r4607, %r4606, %r4594;
	and.b32  	%r4608, %r4607, %r4594;
	not.b32 	%r4609, %r4607;
	and.b32  	%r4610, %r4585, %r4609;
	or.b32  	%r4611, %r4608, %r4610;
	add.s32 	%r4612, %r4600, %r4576;
	add.s32 	%r4613, %r4612, %r4611;
	add.s32 	%r4614, %r4613, 1200080426;
	shf.l.wrap.b32 	%r4615, %r4614, %r4614, 12;
	add.s32 	%r4616, %r4615, %r4607;
	and.b32  	%r4617, %r4616, %r4607;
	not.b32 	%r4618, %r4616;
	and.b32  	%r4619, %r4594, %r4618;
	or.b32  	%r4620, %r4617, %r4619;
	add.s32 	%r4621, %r4601, %r4585;
	add.s32 	%r4622, %r4621, %r4620;
	add.s32 	%r4623, %r4622, -1473231341;
	shf.l.wrap.b32 	%r4624, %r4623, %r4623, 17;
	add.s32 	%r4625, %r4624, %r4616;
	and.b32  	%r4626, %r4625, %r4616;
	not.b32 	%r4627, %r4625;
	and.b32  	%r4628, %r4607, %r4627;
	or.b32  	%r4629, %r4626, %r4628;
	add.s32 	%r4630, %r4602, %r4594;
	add.s32 	%r4631, %r4630, %r4629;
	add.s32 	%r4632, %r4631, -45705983;
	shf.l.wrap.b32 	%r4633, %r4632, %r4632, 22;
	add.s32 	%r4634, %r4633, %r4625;
	and.b32  	%r4635, %r4634, %r4625;
	not.b32 	%r4636, %r4634;
	and.b32  	%r4637, %r4616, %r4636;
	or.b32  	%r4638, %r4635, %r4637;
	ld.local.v4.u32 	{%r4639, %r4640, %r4641, %r4642}, [%rd2+32];
	add.s32 	%r4643, %r4639, %r4607;
	add.s32 	%r4644, %r4643, %r4638;
	add.s32 	%r4645, %r4644, 1770035416;
	shf.l.wrap.b32 	%r4646, %r4645, %r4645, 7;
	add.s32 	%r4647, %r4646, %r4634;
	and.b32  	%r4648, %r4647, %r4634;
	not.b32 	%r4649, %r4647;
	and.b32  	%r4650, %r4625, %r4649;
	or.b32  	%r4651, %r4648, %r4650;
	add.s32 	%r4652, %r4640, %r4616;
	add.s32 	%r4653, %r4652, %r4651;
	add.s32 	%r4654, %r4653, -1958414417;
	shf.l.wrap.b32 	%r4655, %r4654, %r4654, 12;
	add.s32 	%r4656, %r4655, %r4647;
	and.b32  	%r4657, %r4656, %r4647;
	not.b32 	%r4658, %r4656;
	and.b32  	%r4659, %r4634, %r4658;
	or.b32  	%r4660, %r4657, %r4659;
	add.s32 	%r4661, %r4641, %r4625;
	add.s32 	%r4662, %r4661, %r4660;
	add.s32 	%r4663, %r4662, -42063;
	shf.l.wrap.b32 	%r4664, %r4663, %r4663, 17;
	add.s32 	%r4665, %r4664, %r4656;
	and.b32  	%r4666, %r4665, %r4656;
	not.b32 	%r4667, %r4665;
	and.b32  	%r4668, %r4647, %r4667;
	or.b32  	%r4669, %r4666, %r4668;
	add.s32 	%r4670, %r4642, %r4634;
	add.s32 	%r4671, %r4670, %r4669;
	add.s32 	%r4672, %r4671, -1990404162;
	shf.l.wrap.b32 	%r4673, %r4672, %r4672, 22;
	add.s32 	%r4674, %r4673, %r4665;
	and.b32  	%r4675, %r4674, %r4665;
	not.b32 	%r4676, %r4674;
	and.b32  	%r4677, %r4656, %r4676;
	or.b32  	%r4678, %r4675, %r4677;
	ld.local.v4.u32 	{%r4679, %r4680, %r4681, %r4682}, [%rd2+48];
	add.s32 	%r4683, %r4679, %r4647;
	add.s32 	%r4684, %r4683, %r4678;
	add.s32 	%r4685, %r4684, 1804603682;
	shf.l.wrap.b32 	%r4686, %r4685, %r4685, 7;
	add.s32 	%r4687, %r4686, %r4674;
	and.b32  	%r4688, %r4687, %r4674;
	not.b32 	%r4689, %r4687;
	and.b32  	%r4690, %r4665, %r4689;
	or.b32  	%r4691, %r4688, %r4690;
	add.s32 	%r4692, %r4680, %r4656;
	add.s32 	%r4693, %r4692, %r4691;
	add.s32 	%r4694, %r4693, -40341101;
	shf.l.wrap.b32 	%r4695, %r4694, %r4694, 12;
	add.s32 	%r4696, %r4695, %r4687;
	and.b32  	%r4697, %r4696, %r4687;
	not.b32 	%r4698, %r4696;
	and.b32  	%r4699, %r4674, %r4698;
	or.b32  	%r4700, %r4697, %r4699;
	add.s32 	%r4701, %r4681, %r4665;
	add.s32 	%r4702, %r4701, %r4700;
	add.s32 	%r4703, %r4702, -1502002290;
	shf.l.wrap.b32 	%r4704, %r4703, %r4703, 17;
	add.s32 	%r4705, %r4704, %r4696;
	and.b32  	%r4706, %r4705, %r4696;
	not.b32 	%r4707, %r4705;
	and.b32  	%r4708, %r4687, %r4707;
	or.b32  	%r4709, %r4706, %r4708;
	add.s32 	%r4710, %r4682, %r4674;
	add.s32 	%r4711, %r4710, %r4709;
	add.s32 	%r4712, %r4711, 1236535329;
	shf.l.wrap.b32 	%r4713, %r4712, %r4712, 22;
	add.s32 	%r4714, %r4713, %r4705;
	and.b32  	%r4715, %r4714, %r4696;
	and.b32  	%r4716, %r4705, %r4698;
	or.b32  	%r4717, %r4715, %r4716;
	add.s32 	%r4718, %r4560, %r4687;
	add.s32 	%r4719, %r4718, %r4717;
	add.s32 	%r4720, %r4719, -165796510;
	shf.l.wrap.b32 	%r4721, %r4720, %r4720, 5;
	add.s32 	%r4722, %r4721, %r4714;
	and.b32  	%r4723, %r4722, %r4705;
	and.b32  	%r4724, %r4714, %r4707;
	or.b32  	%r4725, %r4723, %r4724;
	add.s32 	%r4726, %r4601, %r4696;
	add.s32 	%r4727, %r4726, %r4725;
	add.s32 	%r4728, %r4727, -1069501632;
	shf.l.wrap.b32 	%r4729, %r4728, %r4728, 9;
	add.s32 	%r4730, %r4729, %r4722;
	and.b32  	%r4731, %r4730, %r4714;
	not.b32 	%r4732, %r4714;
	and.b32  	%r4733, %r4722, %r4732;
	or.b32  	%r4734, %r4731, %r4733;
	add.s32 	%r4735, %r4642, %r4705;
	add.s32 	%r4736, %r4735, %r4734;
	add.s32 	%r4737, %r4736, 643717713;
	shf.l.wrap.b32 	%r4738, %r4737, %r4737, 14;
	add.s32 	%r4739, %r4738, %r4730;
	and.b32  	%r4740, %r4739, %r4722;
	not.b32 	%r4741, %r4722;
	and.b32  	%r4742, %r4730, %r4741;
	or.b32  	%r4743, %r4740, %r4742;
	add.s32 	%r4744, %r4559, %r4714;
	add.s32 	%r4745, %r4744, %r4743;
	add.s32 	%r4746, %r4745, -373897302;
	shf.l.wrap.b32 	%r4747, %r4746, %r4746, 20;
	add.s32 	%r4748, %r4747, %r4739;
	and.b32  	%r4749, %r4748, %r4730;
	not.b32 	%r4750, %r4730;
	and.b32  	%r4751, %r4739, %r4750;
	or.b32  	%r4752, %r4749, %r4751;
	add.s32 	%r4753, %r4600, %r4722;
	add.s32 	%r4754, %r4753, %r4752;
	add.s32 	%r4755, %r4754, -701558691;
	shf.l.wrap.b32 	%r4756, %r4755, %r4755, 5;
	add.s32 	%r4757, %r4756, %r4748;
	and.b32  	%r4758, %r4757, %r4739;
	not.b32 	%r4759, %r4739;
	and.b32  	%r4760, %r4748, %r4759;
	or.b32  	%r4761, %r4758, %r4760;
	add.s32 	%r4762, %r4641, %r4730;
	add.s32 	%r4763, %r4762, %r4761;
	add.s32 	%r4764, %r4763, 38016083;
	shf.l.wrap.b32 	%r4765, %r4764, %r4764, 9;
	add.s32 	%r4766, %r4765, %r4757;
	and.b32  	%r4767, %r4766, %r4748;
	not.b32 	%r4768, %r4748;
	and.b32  	%r4769, %r4757, %r4768;
	or.b32  	%r4770, %r4767, %r4769;
	add.s32 	%r4771, %r4682, %r4739;
	add.s32 	%r4772, %r4771, %r4770;
	add.s32 	%r4773, %r4772, -660478335;
	shf.l.wrap.b32 	%r4774, %r4773, %r4773, 14;
	add.s32 	%r4775, %r4774, %r4766;
	and.b32  	%r4776, %r4775, %r4757;
	not.b32 	%r4777, %r4757;
	and.b32  	%r4778, %r4766, %r4777;
	or.b32  	%r4779, %r4776, %r4778;
	add.s32 	%r4780, %r4599, %r4748;
	add.s32 	%r4781, %r4780, %r4779;
	add.s32 	%r4782, %r4781, -405537848;
	shf.l.wrap.b32 	%r4783, %r4782, %r4782, 20;
	add.s32 	%r4784, %r4783, %r4775;
	and.b32  	%r4785, %r4784, %r4766;
	not.b32 	%r4786, %r4766;
	and.b32  	%r4787, %r4775, %r4786;
	or.b32  	%r4788, %r4785, %r4787;
	add.s32 	%r4789, %r4640, %r4757;
	add.s32 	%r4790, %r4789, %r4788;
	add.s32 	%r4791, %r4790, 568446438;
	shf.l.wrap.b32 	%r4792, %r4791, %r4791, 5;
	add.s32 	%r4793, %r4792, %r4784;
	and.b32  	%r4794, %r4793, %r4775;
	not.b32 	%r4795, %r4775;
	and.b32  	%r4796, %r4784, %r4795;
	or.b32  	%r4797, %r4794, %r4796;
	add.s32 	%r4798, %r4681, %r4766;
	add.s32 	%r4799, %r4798, %r4797;
	add.s32 	%r4800, %r4799, -1019803690;
	shf.l.wrap.b32 	%r4801, %r4800, %r4800, 9;
	add.s32 	%r4802, %r4801, %r4793;
	and.b32  	%r4803, %r4802, %r4784;
	not.b32 	%r4804, %r4784;
	and.b32  	%r4805, %r4793, %r4804;
	or.b32  	%r4806, %r4803, %r4805;
	add.s32 	%r4807, %r4562, %r4775;
	add.s32 	%r4808, %r4807, %r4806;
	add.s32 	%r4809, %r4808, -187363961;
	shf.l.wrap.b32 	%r4810, %r4809, %r4809, 14;
	add.s32 	%r4811, %r4810, %r4802;
	and.b32  	%r4812, %r4811, %r4793;
	not.b32 	%r4813, %r4793;
	and.b32  	%r4814, %r4802, %r4813;
	or.b32  	%r4815, %r4812, %r4814;
	add.s32 	%r4816, %r4639, %r4784;
	add.s32 	%r4817, %r4816, %r4815;
	add.s32 	%r4818, %r4817, 1163531501;
	shf.l.wrap.b32 	%r4819, %r4818, %r4818, 20;
	add.s32 	%r4820, %r4819, %r4811;
	and.b32  	%r4821, %r4820, %r4802;
	not.b32 	%r4822, %r4802;
	and.b32  	%r4823, %r4811, %r4822;
	or.b32  	%r4824, %r4821, %r4823;
	add.s32 	%r4825, %r4680, %r4793;
	add.s32 	%r4826, %r4825, %r4824;
	add.s32 	%r4827, %r4826, -1444681467;
	shf.l.wrap.b32 	%r4828, %r4827, %r4827, 5;
	add.s32 	%r4829, %r4828, %r4820;
	and.b32  	%r4830, %r4829, %r4811;
	not.b32 	%r4831, %r4811;
	and.b32  	%r4832, %r4820, %r4831;
	or.b32  	%r4833, %r4830, %r4832;
	add.s32 	%r4834, %r4561, %r4802;
	add.s32 	%r4835, %r4834, %r4833;
	add.s32 	%r4836, %r4835, -51403784;
	shf.l.wrap.b32 	%r4837, %r4836, %r4836, 9;
	add.s32 	%r4838, %r4837, %r4829;
	and.b32  	%r4839, %r4838, %r4820;
	not.b32 	%r4840, %r4820;
	and.b32  	%r4841, %r4829, %r4840;
	or.b32  	%r4842, %r4839, %r4841;
	add.s32 	%r4843, %r4602, %r4811;
	add.s32 	%r4844, %r4843, %r4842;
	add.s32 	%r4845, %r4844, 1735328473;
	shf.l.wrap.b32 	%r4846, %r4845, %r4845, 14;
	add.s32 	%r4847, %r4846, %r4838;
	and.b32  	%r4848, %r4847, %r4829;
	not.b32 	%r4849, %r4829;
	and.b32  	%r4850, %r4838, %r4849;
	or.b32  	%r4851, %r4848, %r4850;
	add.s32 	%r4852, %r4679, %r4820;
	add.s32 	%r4853, %r4852, %r4851;
	add.s32 	%r4854, %r4853, -1926607734;
	shf.l.wrap.b32 	%r4855, %r4854, %r4854, 20;
	add.s32 	%r4856, %r4855, %r4847;
	xor.b32  	%r4857, %r4847, %r4838;
	xor.b32  	%r4858, %r4857, %r4856;
	add.s32 	%r4859, %r4600, %r4829;
	add.s32 	%r4860, %r4859, %r4858;
	add.s32 	%r4861, %r4860, -378558;
	shf.l.wrap.b32 	%r4862, %r4861, %r4861, 4;
	add.s32 	%r4863, %r4862, %r4856;
	xor.b32  	%r4864, %r4856, %r4847;
	xor.b32  	%r4865, %r4864, %r4863;
	add.s32 	%r4866, %r4639, %r4838;
	add.s32 	%r4867, %r4866, %r4865;
	add.s32 	%r4868, %r4867, -2022574463;
	shf.l.wrap.b32 	%r4869, %r4868, %r4868, 11;
	add.s32 	%r4870, %r4869, %r4863;
	xor.b32  	%r4871, %r4863, %r4856;
	xor.b32  	%r4872, %r4871, %r4870;
	add.s32 	%r4873, %r4642, %r4847;
	add.s32 	%r4874, %r4873, %r4872;
	add.s32 	%r4875, %r4874, 1839030562;
	shf.l.wrap.b32 	%r4876, %r4875, %r4875, 16;
	add.s32 	%r4877, %r4876, %r4870;
	xor.b32  	%r4878, %r4870, %r4863;
	xor.b32  	%r4879, %r4878, %r4877;
	add.s32 	%r4880, %r4681, %r4856;
	add.s32 	%r4881, %r4880, %r4879;
	add.s32 	%r4882, %r4881, -35309556;
	shf.l.wrap.b32 	%r4883, %r4882, %r4882, 23;
	add.s32 	%r4884, %r4883, %r4877;
	xor.b32  	%r4885, %r4877, %r4870;
	xor.b32  	%r4886, %r4885, %r4884;
	add.s32 	%r4887, %r4560, %r4863;
	add.s32 	%r4888, %r4887, %r4886;
	add.s32 	%r4889, %r4888, -1530992060;
	shf.l.wrap.b32 	%r4890, %r4889, %r4889, 4;
	add.s32 	%r4891, %r4890, %r4884;
	xor.b32  	%r4892, %r4884, %r4877;
	xor.b32  	%r4893, %r4892, %r4891;
	add.s32 	%r4894, %r4599, %r4870;
	add.s32 	%r4895, %r4894, %r4893;
	add.s32 	%r4896, %r4895, 1272893353;
	shf.l.wrap.b32 	%r4897, %r4896, %r4896, 11;
	add.s32 	%r4898, %r4897, %r4891;
	xor.b32  	%r4899, %r4891, %r4884;
	xor.b32  	%r4900, %r4899, %r4898;
	add.s32 	%r4901, %r4602, %r4877;
	add.s32 	%r4902, %r4901, %r4900;
	add.s32 	%r4903, %r4902, -155497632;
	shf.l.wrap.b32 	%r4904, %r4903, %r4903, 16;
	add.s32 	%r4905, %r4904, %r4898;
	xor.b32  	%r4906, %r4898, %r4891;
	xor.b32  	%r4907, %r4906, %r4905;
	add.s32 	%r4908, %r4641, %r4884;
	add.s32 	%r4909, %r4908, %r4907;
	add.s32 	%r4910, %r4909, -1094730640;
	shf.l.wrap.b32 	%r4911, %r4910, %r4910, 23;
	add.s32 	%r4912, %r4911, %r4905;
	xor.b32  	%r4913, %r4905, %r4898;
	xor.b32  	%r4914, %r4913, %r4912;
	add.s32 	%r4915, %r4680, %r4891;
	add.s32 	%r4916, %r4915, %r4914;
	add.s32 	%r4917, %r4916, 681279174;
	shf.l.wrap.b32 	%r4918, %r4917, %r4917, 4;
	add.s32 	%r4919, %r4918, %r4912;
	xor.b32  	%r4920, %r4912, %r4905;
	xor.b32  	%r4921, %r4920, %r4919;
	add.s32 	%r4922, %r4559, %r4898;
	add.s32 	%r4923, %r4922, %r4921;
	add.s32 	%r4924, %r4923, -358537222;
	shf.l.wrap.b32 	%r4925, %r4924, %r4924, 11;
	add.s32 	%r4926, %r4925, %r4919;
	xor.b32  	%r4927, %r4919, %r4912;
	xor.b32  	%r4928, %r4927, %r4926;
	add.s32 	%r4929, %r4562, %r4905;
	add.s32 	%r4930, %r4929, %r4928;
	add.s32 	%r4931, %r4930, -722521979;
	shf.l.wrap.b32 	%r4932, %r4931, %r4931, 16;
	add.s32 	%r4933, %r4932, %r4926;
	xor.b32  	%r4934, %r4926, %r4919;
	xor.b32  	%r4935, %r4934, %r4933;
	add.s32 	%r4936, %r4601, %r4912;
	add.s32 	%r4937, %r4936, %r4935;
	add.s32 	%r4938, %r4937, 76029189;
	shf.l.wrap.b32 	%r4939, %r4938, %r4938, 23;
	add.s32 	%r4940, %r4939, %r4933;
	xor.b32  	%r4941, %r4933, %r4926;
	xor.b32  	%r4942, %r4941, %r4940;
	add.s32 	%r4943, %r4640, %r4919;
	add.s32 	%r4944, %r4943, %r4942;
	add.s32 	%r4945, %r4944, -640364487;
	shf.l.wrap.b32 	%r4946, %r4945, %r4945, 4;
	add.s32 	%r4947, %r4946, %r4940;
	xor.b32  	%r4948, %r4940, %r4933;
	xor.b32  	%r4949, %r4948, %r4947;
	add.s32 	%r4950, %r4679, %r4926;
	add.s32 	%r4951, %r4950, %r4949;
	add.s32 	%r4952, %r4951, -421815835;
	shf.l.wrap.b32 	%r4953, %r4952, %r4952, 11;
	add.s32 	%r4954, %r4953, %r4947;
	xor.b32  	%r4955, %r4947, %r4940;
	xor.b32  	%r4956, %r4955, %r4954;
	add.s32 	%r4957, %r4682, %r4933;
	add.s32 	%r4958, %r4957, %r4956;
	add.s32 	%r4959, %r4958, 530742520;
	shf.l.wrap.b32 	%r4960, %r4959, %r4959, 16;
	add.s32 	%r4961, %r4960, %r4954;
	xor.b32  	%r4962, %r4954, %r4947;
	xor.b32  	%r4963, %r4962, %r4961;
	add.s32 	%r4964, %r4561, %r4940;
	add.s32 	%r4965, %r4964, %r4963;
	add.s32 	%r4966, %r4965, -995338651;
	shf.l.wrap.b32 	%r4967, %r4966, %r4966, 23;
	add.s32 	%r4968, %r4967, %r4961;
	not.b32 	%r4969, %r4954;
	or.b32  	%r4970, %r4968, %r4969;
	xor.b32  	%r4971, %r4970, %r4961;
	add.s32 	%r4972, %r4559, %r4947;
	add.s32 	%r4973, %r4972, %r4971;
	add.s32 	%r4974, %r4973, -198630844;
	shf.l.wrap.b32 	%r4975, %r4974, %r4974, 6;
	add.s32 	%r4976, %r4975, %r4968;
	not.b32 	%r4977, %r4961;
	or.b32  	%r4978, %r4976, %r4977;
	xor.b32  	%r4979, %r4978, %r4968;
	add.s32 	%r4980, %r4602, %r4954;
	add.s32 	%r4981, %r4980, %r4979;
	add.s32 	%r4982, %r4981, 1126891415;
	shf.l.wrap.b32 	%r4983, %r4982, %r4982, 10;
	add.s32 	%r4984, %r4983, %r4976;
	not.b32 	%r4985, %r4968;
	or.b32  	%r4986, %r4984, %r4985;
	xor.b32  	%r4987, %r4986, %r4976;
	add.s32 	%r4988, %r4681, %r4961;
	add.s32 	%r4989, %r4988, %r4987;
	add.s32 	%r4990, %r4989, -1416354905;
	shf.l.wrap.b32 	%r4991, %r4990, %r4990, 15;
	add.s32 	%r4992, %r4991, %r4984;
	not.b32 	%r4993, %r4976;
	or.b32  	%r4994, %r4992, %r4993;
	xor.b32  	%r4995, %r4994, %r4984;
	add.s32 	%r4996, %r4600, %r4968;
	add.s32 	%r4997, %r4996, %r4995;
	add.s32 	%r4998, %r4997, -57434055;
	shf.l.wrap.b32 	%r4999, %r4998, %r4998, 21;
	add.s32 	%r5000, %r4999, %r4992;
	not.b32 	%r5001, %r4984;
	or.b32  	%r5002, %r5000, %r5001;
	xor.b32  	%r5003, %r5002, %r4992;
	add.s32 	%r5004, %r4679, %r4976;
	add.s32 	%r5005, %r5004, %r5003;
	add.s32 	%r5006, %r5005, 1700485571;
	shf.l.wrap.b32 	%r5007, %r5006, %r5006, 6;
	add.s32 	%r5008, %r5007, %r5000;
	not.b32 	%r5009, %r4992;
	or.b32  	%r5010, %r5008, %r5009;
	xor.b32  	%r5011, %r5010, %r5000;
	add.s32 	%r5012, %r4562, %r4984;
	add.s32 	%r5013, %r5012, %r5011;
	add.s32 	%r5014, %r5013, -1894986606;
	shf.l.wrap.b32 	%r5015, %r5014, %r5014, 10;
	add.s32 	%r5016, %r5015, %r5008;
	not.b32 	%r5017, %r5000;
	or.b32  	%r5018, %r5016, %r5017;
	xor.b32  	%r5019, %r5018, %r5008;
	add.s32 	%r5020, %r4641, %r4992;
	add.s32 	%r5021, %r5020, %r5019;
	add.s32 	%r5022, %r5021, -1051523;
	shf.l.wrap.b32 	%r5023, %r5022, %r5022, 15;
	add.s32 	%r5024, %r5023, %r5016;
	not.b32 	%r5025, %r5008;
	or.b32  	%r5026, %r5024, %r5025;
	xor.b32  	%r5027, %r5026, %r5016;
	add.s32 	%r5028, %r4560, %r5000;
	add.s32 	%r5029, %r5028, %r5027;
	add.s32 	%r5030, %r5029, -2054922799;
	shf.l.wrap.b32 	%r5031, %r5030, %r5030, 21;
	add.s32 	%r5032, %r5031, %r5024;
	not.b32 	%r5033, %r5016;
	or.b32  	%r5034, %r5032, %r5033;
	xor.b32  	%r5035, %r5034, %r5024;
	add.s32 	%r5036, %r4639, %r5008;
	add.s32 	%r5037, %r5036, %r5035;
	add.s32 	%r5038, %r5037, 1873313359;
	shf.l.wrap.b32 	%r5039, %r5038, %r5038, 6;
	add.s32 	%r5040, %r5039, %r5032;
	not.b32 	%r5041, %r5024;
	or.b32  	%r5042, %r5040, %r5041;
	xor.b32  	%r5043, %r5042, %r5032;
	add.s32 	%r5044, %r4682, %r5016;
	add.s32 	%r5045, %r5044, %r5043;
	add.s32 	%r5046, %r5045, -30611744;
	shf.l.wrap.b32 	%r5047, %r5046, %r5046, 10;
	add.s32 	%r5048, %r5047, %r5040;
	not.b32 	%r5049, %r5032;
	or.b32  	%r5050, %r5048, %r5049;
	xor.b32  	%r5051, %r5050, %r5040;
	add.s32 	%r5052, %r4601, %r5024;
	add.s32 	%r5053, %r5052, %r5051;
	add.s32 	%r5054, %r5053, -1560198380;
	shf.l.wrap.b32 	%r5055, %r5054, %r5054, 15;
	add.s32 	%r5056, %r5055, %r5048;
	not.b32 	%r5057, %r5040;
	or.b32  	%r5058, %r5056, %r5057;
	xor.b32  	%r5059, %r5058, %r5048;
	add.s32 	%r5060, %r4680, %r5032;
	add.s32 	%r5061, %r5060, %r5059;
	add.s32 	%r5062, %r5061, 1309151649;
	shf.l.wrap.b32 	%r5063, %r5062, %r5062, 21;
	add.s32 	%r5064, %r5063, %r5056;
	not.b32 	%r5065, %r5048;
	or.b32  	%r5066, %r5064, %r5065;
	xor.b32  	%r5067, %r5066, %r5056;
	add.s32 	%r5068, %r4599, %r5040;
	add.s32 	%r5069, %r5068, %r5067;
	add.s32 	%r5070, %r5069, -145523070;
	shf.l.wrap.b32 	%r5071, %r5070, %r5070, 6;
	add.s32 	%r5072, %r5071, %r5064;
	not.b32 	%r5073, %r5056;
	or.b32  	%r5074, %r5072, %r5073;
	xor.b32  	%r5075, %r5074, %r5064;
	add.s32 	%r5076, %r4642, %r5048;
	add.s32 	%r5077, %r5076, %r5075;
	add.s32 	%r5078, %r5077, -1120210379;
	shf.l.wrap.b32 	%r5079, %r5078, %r5078, 10;
	add.s32 	%r5080, %r5079, %r5072;
	not.b32 	%r5081, %r5064;
	or.b32  	%r5082, %r5080, %r5081;
	xor.b32  	%r5083, %r5082, %r5072;
	add.s32 	%r5084, %r4561, %r5056;
	add.s32 	%r5085, %r5084, %r5083;
	add.s32 	%r5086, %r5085, 718787259;
	shf.l.wrap.b32 	%r5087, %r5086, %r5086, 15;
	add.s32 	%r5088, %r5087, %r5080;
	not.b32 	%r5089, %r5072;
	or.b32  	%r5090, %r5088, %r5089;
	xor.b32  	%r5091, %r5090, %r5080;
	add.s32 	%r5092, %r4640, %r5064;
	add.s32 	%r5093, %r5092, %r5091;
	add.s32 	%r5094, %r5093, -343485551;
	shf.l.wrap.b32 	%r5095, %r5094, %r5094, 21;
	add.s32 	%r5096, %r5072, %r4551;
	add.s32 	%r5097, %r5088, %r4552;
	add.s32 	%r5098, %r5097, %r5095;
	add.s32 	%r5099, %r5088, %r4553;
	add.s32 	%r5100, %r5080, %r4554;
	st.local.v4.u32 	[%rd2+80], {%r5096, %r5098, %r5099, %r5100};
$L__BB0_58:
	add.s32 	%r13421, %r13421, 1;
	setp.ne.s32 	%p45, %r13421, %r13401;
	@%p45 bra 	$L__BB0_56;
$L__BB0_59:
	setp.eq.s16 	%p46, %rs1, 0;
	mov.b32 	%r5101, 0;
	st.local.v4.b32 	[%rd3], {%r5101, %r5101, %r5101, %r5101};
	@%p46 bra 	$L__BB0_67;
	mov.u32 	%r13424, %r13401;
$L__BB0_61:
	mov.u32 	%r48, %r13424;
	and.b32  	%r5102, %r48, 1;
	setp.eq.b32 	%p47, %r5102, 1;
	not.pred 	%p48, %p47;
	@%p48 bra 	$L__BB0_64;
	add.s32 	%r5103, %r13425, 1;
	st.local.u32 	[%rd2+64], %r5103;
	cvt.u64.u32 	%rd59, %r13425;
	add.s64 	%rd60, %rd2, %rd59;
	mov.b16 	%rs32, 0;
	st.local.u8 	[%rd60], %rs32;
	ld.local.u32 	%r13425, [%rd2+64];
	and.b32  	%r5104, %r13425, 63;
	setp.ne.s32 	%p49, %r5104, 0;
	@%p49 bra 	$L__BB0_66;
	ld.local.v4.u32 	{%r5105, %r5106, %r5107, %r5108}, [%rd2+80];
	and.b32  	%r5109, %r5107, %r5106;
	not.b32 	%r5110, %r5106;
	and.b32  	%r5111, %r5108, %r5110;
	or.b32  	%r5112, %r5111, %r5109;
	ld.local.v4.u32 	{%r5113, %r5114, %r5115, %r5116}, [%rd2];
	add.s32 	%r5117, %r5105, %r5113;
	add.s32 	%r5118, %r5117, %r5112;
	add.s32 	%r5119, %r5118, -680876936;
	shf.l.wrap.b32 	%r5120, %r5119, %r5119, 7;
	add.s32 	%r5121, %r5120, %r5106;
	and.b32  	%r5122, %r5121, %r5106;
	not.b32 	%r5123, %r5121;
	and.b32  	%r5124, %r5107, %r5123;
	or.b32  	%r5125, %r5122, %r5124;
	add.s32 	%r5126, %r5108, %r5114;
	add.s32 	%r5127, %r5126, %r5125;
	add.s32 	%r5128, %r5127, -389564586;
	shf.l.wrap.b32 	%r5129, %r5128, %r5128, 12;
	add.s32 	%r5130, %r5129, %r5121;
	and.b32  	%r5131, %r5130, %r5121;
	not.b32 	%r5132, %r5130;
	and.b32  	%r5133, %r5106, %r5132;
	or.b32  	%r5134, %r5131, %r5133;
	add.s32 	%r5135, %r5107, %r5115;
	add.s32 	%r5136, %r5135, %r5134;
	add.s32 	%r5137, %r5136, 606105819;
	shf.l.wrap.b32 	%r5138, %r5137, %r5137, 17;
	add.s32 	%r5139, %r5138, %r5130;
	and.b32  	%r5140, %r5139, %r5130;
	not.b32 	%r5141, %r5139;
	and.b32  	%r5142, %r5121, %r5141;
	or.b32  	%r5143, %r5140, %r5142;
	add.s32 	%r5144, %r5106, %r5116;
	add.s32 	%r5145, %r5144, %r5143;
	add.s32 	%r5146, %r5145, -1044525330;
	shf.l.wrap.b32 	%r5147, %r5146, %r5146, 22;
	add.s32 	%r5148, %r5147, %r5139;
	and.b32  	%r5149, %r5148, %r5139;
	not.b32 	%r5150, %r5148;
	and.b32  	%r5151, %r5130, %r5150;
	or.b32  	%r5152, %r5149, %r5151;
	ld.local.v4.u32 	{%r5153, %r5154, %r5155, %r5156}, [%rd2+16];
	add.s32 	%r5157, %r5153, %r5121;
	add.s32 	%r5158, %r5157, %r5152;
	add.s32 	%r5159, %r5158, -176418897;
	shf.l.wrap.b32 	%r5160, %r5159, %r5159, 7;
	add.s32 	%r5161, %r5160, %r5148;
	and.b32  	%r5162, %r5161, %r5148;
	not.b32 	%r5163, %r5161;
	and.b32  	%r5164, %r5139, %r5163;
	or.b32  	%r5165, %r5162, %r5164;
	add.s32 	%r5166, %r5154, %r5130;
	add.s32 	%r5167, %r5166, %r5165;
	add.s32 	%r5168, %r5167, 1200080426;
	shf.l.wrap.b32 	%r5169, %r5168, %r5168, 12;
	add.s32 	%r5170, %r5169, %r5161;
	and.b32  	%r5171, %r5170, %r5161;
	not.b32 	%r5172, %r5170;
	and.b32  	%r5173, %r5148, %r5172;
	or.b32  	%r5174, %r5171, %r5173;
	add.s32 	%r5175, %r5155, %r5139;
	add.s32 	%r5176, %r5175, %r5174;
	add.s32 	%r5177, %r5176, -1473231341;
	shf.l.wrap.b32 	%r5178, %r5177, %r5177, 17;
	add.s32 	%r5179, %r5178, %r5170;
	and.b32  	%r5180, %r5179, %r5170;
	not.b32 	%r5181, %r5179;
	and.b32  	%r5182, %r5161, %r5181;
	or.b32  	%r5183, %r5180, %r5182;
	add.s32 	%r5184, %r5156, %r5148;
	add.s32 	%r5185, %r5184, %r5183;
	add.s32 	%r5186, %r5185, -45705983;
	shf.l.wrap.b32 	%r5187, %r5186, %r5186, 22;
	add.s32 	%r5188, %r5187, %r5179;
	and.b32  	%r5189, %r5188, %r5179;
	not.b32 	%r5190, %r5188;
	and.b32  	%r5191, %r5170, %r5190;
	or.b32  	%r5192, %r5189, %r5191;
	ld.local.v4.u32 	{%r5193, %r5194, %r5195, %r5196}, [%rd2+32];
	add.s32 	%r5197, %r5193, %r5161;
	add.s32 	%r5198, %r5197, %r5192;
	add.s32 	%r5199, %r5198, 1770035416;
	shf.l.wrap.b32 	%r5200, %r5199, %r5199, 7;
	add.s32 	%r5201, %r5200, %r5188;
	and.b32  	%r5202, %r5201, %r5188;
	not.b32 	%r5203, %r5201;
	and.b32  	%r5204, %r5179, %r5203;
	or.b32  	%r5205, %r5202, %r5204;
	add.s32 	%r5206, %r5194, %r5170;
	add.s32 	%r5207, %r5206, %r5205;
	add.s32 	%r5208, %r5207, -1958414417;
	shf.l.wrap.b32 	%r5209, %r5208, %r5208, 12;
	add.s32 	%r5210, %r5209, %r5201;
	and.b32  	%r5211, %r5210, %r5201;
	not.b32 	%r5212, %r5210;
	and.b32  	%r5213, %r5188, %r5212;
	or.b32  	%r5214, %r5211, %r5213;
	add.s32 	%r5215, %r5195, %r5179;
	add.s32 	%r5216, %r5215, %r5214;
	add.s32 	%r5217, %r5216, -42063;
	shf.l.wrap.b32 	%r5218, %r5217, %r5217, 17;
	add.s32 	%r5219, %r5218, %r5210;
	and.b32  	%r5220, %r5219, %r5210;
	not.b32 	%r5221, %r5219;
	and.b32  	%r5222, %r5201, %r5221;
	or.b32  	%r5223, %r5220, %r5222;
	add.s32 	%r5224, %r5196, %r5188;
	add.s32 	%r5225, %r5224, %r5223;
	add.s32 	%r5226, %r5225, -1990404162;
	shf.l.wrap.b32 	%r5227, %r5226, %r5226, 22;
	add.s32 	%r5228, %r5227, %r5219;
	and.b32  	%r5229, %r5228, %r5219;
	not.b32 	%r5230, %r5228;
	and.b32  	%r5231, %r5210, %r5230;
	or.b32  	%r5232, %r5229, %r5231;
	ld.local.v4.u32 	{%r5233, %r5234, %r5235, %r5236}, [%rd2+48];
	add.s32 	%r5237, %r5233, %r5201;
	add.s32 	%r5238, %r5237, %r5232;
	add.s32 	%r5239, %r5238, 1804603682;
	shf.l.wrap.b32 	%r5240, %r5239, %r5239, 7;
	add.s32 	%r5241, %r5240, %r5228;
	and.b32  	%r5242, %r5241, %r5228;
	not.b32 	%r5243, %r5241;
	and.b32  	%r5244, %r5219, %r5243;
	or.b32  	%r5245, %r5242, %r5244;
	add.s32 	%r5246, %r5234, %r5210;
	add.s32 	%r5247, %r5246, %r5245;
	add.s32 	%r5248, %r5247, -40341101;
	shf.l.wrap.b32 	%r5249, %r5248, %r5248, 12;
	add.s32 	%r5250, %r5249, %r5241;
	and.b32  	%r5251, %r5250, %r5241;
	not.b32 	%r5252, %r5250;
	and.b32  	%r5253, %r5228, %r5252;
	or.b32  	%r5254, %r5251, %r5253;
	add.s32 	%r5255, %r5235, %r5219;
	add.s32 	%r5256, %r5255, %r5254;
	add.s32 	%r5257, %r5256, -1502002290;
	shf.l.wrap.b32 	%r5258, %r5257, %r5257, 17;
	add.s32 	%r5259, %r5258, %r5250;
	and.b32  	%r5260, %r5259, %r5250;
	not.b32 	%r5261, %r5259;
	and.b32  	%r5262, %r5241, %r5261;
	or.b32  	%r5263, %r5260, %r5262;
	add.s32 	%r5264, %r5236, %r5228;
	add.s32 	%r5265, %r5264, %r5263;
	add.s32 	%r5266, %r5265, 1236535329;
	shf.l.wrap.b32 	%r5267, %r5266, %r5266, 22;
	add.s32 	%r5268, %r5267, %r5259;
	and.b32  	%r5269, %r5268, %r5250;
	and.b32  	%r5270, %r5259, %r5252;
	or.b32  	%r5271, %r5269, %r5270;
	add.s32 	%r5272, %r5114, %r5241;
	add.s32 	%r5273, %r5272, %r5271;
	add.s32 	%r5274, %r5273, -165796510;
	shf.l.wrap.b32 	%r5275, %r5274, %r5274, 5;
	add.s32 	%r5276, %r5275, %r5268;
	and.b32  	%r5277, %r5276, %r5259;
	and.b32  	%r5278, %r5268, %r5261;
	or.b32  	%r5279, %r5277, %r5278;
	add.s32 	%r5280, %r5155, %r5250;
	add.s32 	%r5281, %r5280, %r5279;
	add.s32 	%r5282, %r5281, -1069501632;
	shf.l.wrap.b32 	%r5283, %r5282, %r5282, 9;
	add.s32 	%r5284, %r5283, %r5276;
	and.b32  	%r5285, %r5284, %r5268;
	not.b32 	%r5286, %r5268;
	and.b32  	%r5287, %r5276, %r5286;
	or.b32  	%r5288, %r5285, %r5287;
	add.s32 	%r5289, %r5196, %r5259;
	add.s32 	%r5290, %r5289, %r5288;
	add.s32 	%r5291, %r5290, 643717713;
	shf.l.wrap.b32 	%r5292, %r5291, %r5291, 14;
	add.s32 	%r5293, %r5292, %r5284;
	and.b32  	%r5294, %r5293, %r5276;
	not.b32 	%r5295, %r5276;
	and.b32  	%r5296, %r5284, %r5295;
	or.b32  	%r5297, %r5294, %r5296;
	add.s32 	%r5298, %r5113, %r5268;
	add.s32 	%r5299, %r5298, %r5297;
	add.s32 	%r5300, %r5299, -373897302;
	shf.l.wrap.b32 	%r5301, %r5300, %r5300, 20;
	add.s32 	%r5302, %r5301, %r5293;
	and.b32  	%r5303, %r5302, %r5284;
	not.b32 	%r5304, %r5284;
	and.b32  	%r5305, %r5293, %r5304;
	or.b32  	%r5306, %r5303, %r5305;
	add.s32 	%r5307, %r5154, %r5276;
	add.s32 	%r5308, %r5307, %r5306;
	add.s32 	%r5309, %r5308, -701558691;
	shf.l.wrap.b32 	%r5310, %r5309, %r5309, 5;
	add.s32 	%r5311, %r5310, %r5302;
	and.b32  	%r5312, %r5311, %r5293;
	not.b32 	%r5313, %r5293;
	and.b32  	%r5314, %r5302, %r5313;
	or.b32  	%r5315, %r5312, %r5314;
	add.s32 	%r5316, %r5195, %r5284;
	add.s32 	%r5317, %r5316, %r5315;
	add.s32 	%r5318, %r5317, 38016083;
	shf.l.wrap.b32 	%r5319, %r5318, %r5318, 9;
	add.s32 	%r5320, %r5319, %r5311;
	and.b32  	%r5321, %r5320, %r5302;
	not.b32 	%r5322, %r5302;
	and.b32  	%r5323, %r5311, %r5322;
	or.b32  	%r5324, %r5321, %r5323;
	add.s32 	%r5325, %r5236, %r5293;
	add.s32 	%r5326, %r5325, %r5324;
	add.s32 	%r5327, %r5326, -660478335;
	shf.l.wrap.b32 	%r5328, %r5327, %r5327, 14;
	add.s32 	%r5329, %r5328, %r5320;
	and.b32  	%r5330, %r5329, %r5311;
	not.b32 	%r5331, %r5311;
	and.b32  	%r5332, %r5320, %r5331;
	or.b32  	%r5333, %r5330, %r5332;
	add.s32 	%r5334, %r5153, %r5302;
	add.s32 	%r5335, %r5334, %r5333;
	add.s32 	%r5336, %r5335, -405537848;
	shf.l.wrap.b32 	%r5337, %r5336, %r5336, 20;
	add.s32 	%r5338, %r5337, %r5329;
	and.b32  	%r5339, %r5338, %r5320;
	not.b32 	%r5340, %r5320;
	and.b32  	%r5341, %r5329, %r5340;
	or.b32  	%r5342, %r5339, %r5341;
	add.s32 	%r5343, %r5194, %r5311;
	add.s32 	%r5344, %r5343, %r5342;
	add.s32 	%r5345, %r5344, 568446438;
	shf.l.wrap.b32 	%r5346, %r5345, %r5345, 5;
	add.s32 	%r5347, %r5346, %r5338;
	and.b32  	%r5348, %r5347, %r5329;
	not.b32 	%r5349, %r5329;
	and.b32  	%r5350, %r5338, %r5349;
	or.b32  	%r5351, %r5348, %r5350;
	add.s32 	%r5352, %r5235, %r5320;
	add.s32 	%r5353, %r5352, %r5351;
	add.s32 	%r5354, %r5353, -1019803690;
	shf.l.wrap.b32 	%r5355, %r5354, %r5354, 9;
	add.s32 	%r5356, %r5355, %r5347;
	and.b32  	%r5357, %r5356, %r5338;
	not.b32 	%r5358, %r5338;
	and.b32  	%r5359, %r5347, %r5358;
	or.b32  	%r5360, %r5357, %r5359;
	add.s32 	%r5361, %r5116, %r5329;
	add.s32 	%r5362, %r5361, %r5360;
	add.s32 	%r5363, %r5362, -187363961;
	shf.l.wrap.b32 	%r5364, %r5363, %r5363, 14;
	add.s32 	%r5365, %r5364, %r5356;
	and.b32  	%r5366, %r5365, %r5347;
	not.b32 	%r5367, %r5347;
	and.b32  	%r5368, %r5356, %r5367;
	or.b32  	%r5369, %r5366, %r5368;
	add.s32 	%r5370, %r5193, %r5338;
	add.s32 	%r5371, %r5370, %r5369;
	add.s32 	%r5372, %r5371, 1163531501;
	shf.l.wrap.b32 	%r5373, %r5372, %r5372, 20;
	add.s32 	%r5374, %r5373, %r5365;
	and.b32  	%r5375, %r5374, %r5356;
	not.b32 	%r5376, %r5356;
	and.b32  	%r5377, %r5365, %r5376;
	or.b32  	%r5378, %r5375, %r5377;
	add.s32 	%r5379, %r5234, %r5347;
	add.s32 	%r5380, %r5379, %r5378;
	add.s32 	%r5381, %r5380, -1444681467;
	shf.l.wrap.b32 	%r5382, %r5381, %r5381, 5;
	add.s32 	%r5383, %r5382, %r5374;
	and.b32  	%r5384, %r5383, %r5365;
	not.b32 	%r5385, %r5365;
	and.b32  	%r5386, %r5374, %r5385;
	or.b32  	%r5387, %r5384, %r5386;
	add.s32 	%r5388, %r5115, %r5356;
	add.s32 	%r5389, %r5388, %r5387;
	add.s32 	%r5390, %r5389, -51403784;
	shf.l.wrap.b32 	%r5391, %r5390, %r5390, 9;
	add.s32 	%r5392, %r5391, %r5383;
	and.b32  	%r5393, %r5392, %r5374;
	not.b32 	%r5394, %r5374;
	and.b32  	%r5395, %r5383, %r5394;
	or.b32  	%r5396, %r5393, %r5395;
	add.s32 	%r5397, %r5156, %r5365;
	add.s32 	%r5398, %r5397, %r5396;
	add.s32 	%r5399, %r5398, 1735328473;
	shf.l.wrap.b32 	%r5400, %r5399, %r5399, 14;
	add.s32 	%r5401, %r5400, %r5392;
	and.b32  	%r5402, %r5401, %r5383;
	not.b32 	%r5403, %r5383;
	and.b32  	%r5404, %r5392, %r5403;
	or.b32  	%r5405, %r5402, %r5404;
	add.s32 	%r5406, %r5233, %r5374;
	add.s32 	%r5407, %r5406, %r5405;
	add.s32 	%r5408, %r5407, -1926607734;
	shf.l.wrap.b32 	%r5409, %r5408, %r5408, 20;
	add.s32 	%r5410, %r5409, %r5401;
	xor.b32  	%r5411, %r5401, %r5392;
	xor.b32  	%r5412, %r5411, %r5410;
	add.s32 	%r5413, %r5154, %r5383;
	add.s32 	%r5414, %r5413, %r5412;
	add.s32 	%r5415, %r5414, -378558;
	shf.l.wrap.b32 	%r5416, %r5415, %r5415, 4;
	add.s32 	%r5417, %r5416, %r5410;
	xor.b32  	%r5418, %r5410, %r5401;
	xor.b32  	%r5419, %r5418, %r5417;
	add.s32 	%r5420, %r5193, %r5392;
	add.s32 	%r5421, %r5420, %r5419;
	add.s32 	%r5422, %r5421, -2022574463;
	shf.l.wrap.b32 	%r5423, %r5422, %r5422, 11;
	add.s32 	%r5424, %r5423, %r5417;
	xor.b32  	%r5425, %r5417, %r5410;
	xor.b32  	%r5426, %r5425, %r5424;
	add.s32 	%r5427, %r5196, %r5401;
	add.s32 	%r5428, %r5427, %r5426;
	add.s32 	%r5429, %r5428, 1839030562;
	shf.l.wrap.b32 	%r5430, %r5429, %r5429, 16;
	add.s32 	%r5431, %r5430, %r5424;
	xor.b32  	%r5432, %r5424, %r5417;
	xor.b32  	%r5433, %r5432, %r5431;
	add.s32 	%r5434, %r5235, %r5410;
	add.s32 	%r5435, %r5434, %r5433;
	add.s32 	%r5436, %r5435, -35309556;
	shf.l.wrap.b32 	%r5437, %r5436, %r5436, 23;
	add.s32 	%r5438, %r5437, %r5431;
	xor.b32  	%r5439, %r5431, %r5424;
	xor.b32  	%r5440, %r5439, %r5438;
	add.s32 	%r5441, %r5114, %r5417;
	add.s32 	%r5442, %r5441, %r5440;
	add.s32 	%r5443, %r5442, -1530992060;
	shf.l.wrap.b32 	%r5444, %r5443, %r5443, 4;
	add.s32 	%r5445, %r5444, %r5438;
	xor.b32  	%r5446, %r5438, %r5431;
	xor.b32  	%r5447, %r5446, %r5445;
	add.s32 	%r5448, %r5153, %r5424;
	add.s32 	%r5449, %r5448, %r5447;
	add.s32 	%r5450, %r5449, 1272893353;
	shf.l.wrap.b32 	%r5451, %r5450, %r5450, 11;
	add.s32 	%r5452, %r5451, %r5445;
	xor.b32  	%r5453, %r5445, %r5438;
	xor.b32  	%r5454, %r5453, %r5452;
	add.s32 	%r5455, %r5156, %r5431;
	add.s32 	%r5456, %r5455, %r5454;
	add.s32 	%r5457, %r5456, -155497632;
	shf.l.wrap.b32 	%r5458, %r5457, %r5457, 16;
	add.s32 	%r5459, %r5458, %r5452;
	xor.b32  	%r5460, %r5452, %r5445;
	xor.b32  	%r5461, %r5460, %r5459;
	add.s32 	%r5462, %r5195, %r5438;
	add.s32 	%r5463, %r5462, %r5461;
	add.s32 	%r5464, %r5463, -1094730640;
	shf.l.wrap.b32 	%r5465, %r5464, %r5464, 23;
	add.s32 	%r5466, %r5465, %r5459;
	xor.b32  	%r5467, %r5459, %r5452;
	xor.b32  	%r5468, %r5467, %r5466;
	add.s32 	%r5469, %r5234, %r5445;
	add.s32 	%r5470, %r5469, %r5468;
	add.s32 	%r5471, %r5470, 681279174;
	shf.l.wrap.b32 	%r5472, %r5471, %r5471, 4;
	add.s32 	%r5473, %r5472, %r5466;
	xor.b32  	%r5474, %r5466, %r5459;
	xor.b32  	%r5475, %r5474, %r5473;
	add.s32 	%r5476, %r5113, %r5452;
	add.s32 	%r5477, %r5476, %r5475;
	add.s32 	%r5478, %r5477, -358537222;
	shf.l.wrap.b32 	%r5479, %r5478, %r5478, 11;
	add.s32 	%r5480, %r5479, %r5473;
	xor.b32  	%r5481, %r5473, %r5466;
	xor.b32  	%r5482, %r5481, %r5480;
	add.s32 	%r5483, %r5116, %r5459;
	add.s32 	%r5484, %r5483, %r5482;
	add.s32 	%r5485, %r5484, -722521979;
	shf.l.wrap.b32 	%r5486, %r5485, %r5485, 16;
	add.s32 	%r5487, %r5486, %r5480;
	xor.b32  	%r5488, %r5480, %r5473;
	xor.b32  	%r5489, %r5488, %r5487;
	add.s32 	%r5490, %r5155, %r5466;
	add.s32 	%r5491, %r5490, %r5489;
	add.s32 	%r5492, %r5491, 76029189;
	shf.l.wrap.b32 	%r5493, %r5492, %r5492, 23;
	add.s32 	%r5494, %r5493, %r5487;
	xor.b32  	%r5495, %r5487, %r5480;
	xor.b32  	%r5496, %r5495, %r5494;
	add.s32 	%r5497, %r5194, %r5473;
	add.s32 	%r5498, %r5497, %r5496;
	add.s32 	%r5499, %r5498, -640364487;
	shf.l.wrap.b32 	%r5500, %r5499, %r5499, 4;
	add.s32 	%r5501, %r5500, %r5494;
	xor.b32  	%r5502, %r5494, %r5487;
	xor.b32  	%r5503, %r5502, %r5501;
	add.s32 	%r5504, %r5233, %r5480;
	add.s32 	%r5505, %r5504, %r5503;
	add.s32 	%r5506, %r5505, -421815835;
	shf.l.wrap.b32 	%r5507, %r5506, %r5506, 11;
	add.s32 	%r5508, %r5507, %r5501;
	xor.b32  	%r5509, %r5501, %r5494;
	xor.b32  	%r5510, %r5509, %r5508;
	add.s32 	%r5511, %r5236, %r5487;
	add.s32 	%r5512, %r5511, %r5510;
	add.s32 	%r5513, %r5512, 530742520;
	shf.l.wrap.b32 	%r5514, %r5513, %r5513, 16;
	add.s32 	%r5515, %r5514, %r5508;
	xor.b32  	%r5516, %r5508, %r5501;
	xor.b32  	%r5517, %r5516, %r5515;
	add.s32 	%r5518, %r5115, %r5494;
	add.s32 	%r5519, %r5518, %r5517;
	add.s32 	%r5520, %r5519, -995338651;
	shf.l.wrap.b32 	%r5521, %r5520, %r5520, 23;
	add.s32 	%r5522, %r5521, %r5515;
	not.b32 	%r5523, %r5508;
	or.b32  	%r5524, %r5522, %r5523;
	xor.b32  	%r5525, %r5524, %r5515;
	add.s32 	%r5526, %r5113, %r5501;
	add.s32 	%r5527, %r5526, %r5525;
	add.s32 	%r5528, %r5527, -198630844;
	shf.l.wrap.b32 	%r5529, %r5528, %r5528, 6;
	add.s32 	%r5530, %r5529, %r5522;
	not.b32 	%r5531, %r5515;
	or.b32  	%r5532, %r5530, %r5531;
	xor.b32  	%r5533, %r5532, %r5522;
	add.s32 	%r5534, %r5156, %r5508;
	add.s32 	%r5535, %r5534, %r5533;
	add.s32 	%r5536, %r5535, 1126891415;
	shf.l.wrap.b32 	%r5537, %r5536, %r5536, 10;
	add.s32 	%r5538, %r5537, %r5530;
	not.b32 	%r5539, %r5522;
	or.b32  	%r5540, %r5538, %r5539;
	xor.b32  	%r5541, %r5540, %r5530;
	add.s32 	%r5542, %r5235, %r5515;
	add.s32 	%r5543, %r5542, %r5541;
	add.s32 	%r5544, %r5543, -1416354905;
	shf.l.wrap.b32 	%r5545, %r5544, %r5544, 15;
	add.s32 	%r5546, %r5545, %r5538;
	not.b32 	%r5547, %r5530;
	or.b32  	%r5548, %r5546, %r5547;
	xor.b32  	%r5549, %r5548, %r5538;
	add.s32 	%r5550, %r5154, %r5522;
	add.s32 	%r5551, %r5550, %r5549;
	add.s32 	%r5552, %r5551, -57434055;
	shf.l.wrap.b32 	%r5553, %r5552, %r5552, 21;
	add.s32 	%r5554, %r5553, %r5546;
	not.b32 	%r5555, %r5538;
	or.b32  	%r5556, %r5554, %r5555;
	xor.b32  	%r5557, %r5556, %r5546;
	add.s32 	%r5558, %r5233, %r5530;
	add.s32 	%r5559, %r5558, %r5557;
	add.s32 	%r5560, %r5559, 1700485571;
	shf.l.wrap.b32 	%r5561, %r5560, %r5560, 6;
	add.s32 	%r5562, %r5561, %r5554;
	not.b32 	%r5563, %r5546;
	or.b32  	%r5564, %r5562, %r5563;
	xor.b32  	%r5565, %r5564, %r5554;
	add.s32 	%r5566, %r5116, %r5538;
	add.s32 	%r5567, %r5566, %r5565;
	add.s32 	%r5568, %r5567, -1894986606;
	shf.l.wrap.b32 	%r5569, %r5568, %r5568, 10;
	add.s32 	%r5570, %r5569, %r5562;
	not.b32 	%r5571, %r5554;
	or.b32  	%r5572, %r5570, %r5571;
	xor.b32  	%r5573, %r5572, %r5562;
	add.s32 	%r5574, %r5195, %r5546;
	add.s32 	%r5575, %r5574, %r5573;
	add.s32 	%r5576, %r5575, -1051523;
	shf.l.wrap.b32 	%r5577, %r5576, %r5576, 15;
	add.s32 	%r5578, %r5577, %r5570;
	not.b32 	%r5579, %r5562;
	or.b32  	%r5580, %r5578, %r5579;
	xor.b32  	%r5581, %r5580, %r5570;
	add.s32 	%r5582, %r5114, %r5554;
	add.s32 	%r5583, %r5582, %r5581;
	add.s32 	%r5584, %r5583, -2054922799;
	shf.l.wrap.b32 	%r5585, %r5584, %r5584, 21;
	add.s32 	%r5586, %r5585, %r5578;
	not.b32 	%r5587, %r5570;
	or.b32  	%r5588, %r5586, %r5587;
	xor.b32  	%r5589, %r5588, %r5578;
	add.s32 	%r5590, %r5193, %r5562;
	add.s32 	%r5591, %r5590, %r5589;
	add.s32 	%r5592, %r5591, 1873313359;
	shf.l.wrap.b32 	%r5593, %r5592, %r5592, 6;
	add.s32 	%r5594, %r5593, %r5586;
	not.b32 	%r5595, %r5578;
	or.b32  	%r5596, %r5594, %r5595;
	xor.b32  	%r5597, %r5596, %r5586;
	add.s32 	%r5598, %r5236, %r5570;
	add.s32 	%r5599, %r5598, %r5597;
	add.s32 	%r5600, %r5599, -30611744;
	shf.l.wrap.b32 	%r5601, %r5600, %r5600, 10;
	add.s32 	%r5602, %r5601, %r5594;
	not.b32 	%r5603, %r5586;
	or.b32  	%r5604, %r5602, %r5603;
	xor.b32  	%r5605, %r5604, %r5594;
	add.s32 	%r5606, %r5155, %r5578;
	add.s32 	%r5607, %r5606, %r5605;
	add.s32 	%r5608, %r5607, -1560198380;
	shf.l.wrap.b32 	%r5609, %r5608, %r5608, 15;
	add.s32 	%r5610, %r5609, %r5602;
	not.b32 	%r5611, %r5594;
	or.b32  	%r5612, %r5610, %r5611;
	xor.b32  	%r5613, %r5612, %r5602;
	add.s32 	%r5614, %r5234, %r5586;
	add.s32 	%r5615, %r5614, %r5613;
	add.s32 	%r5616, %r5615, 1309151649;
	shf.l.wrap.b32 	%r5617, %r5616, %r5616, 21;
	add.s32 	%r5618, %r5617, %r5610;
	not.b32 	%r5619, %r5602;
	or.b32  	%r5620, %r5618, %r5619;
	xor.b32  	%r5621, %r5620, %r5610;
	add.s32 	%r5622, %r5153, %r5594;
	add.s32 	%r5623, %r5622, %r5621;
	add.s32 	%r5624, %r5623, -145523070;
	shf.l.wrap.b32 	%r5625, %r5624, %r5624, 6;
	add.s32 	%r5626, %r5625, %r5618;
	not.b32 	%r5627, %r5610;
	or.b32  	%r5628, %r5626, %r5627;
	xor.b32  	%r5629, %r5628, %r5618;
	add.s32 	%r5630, %r5196, %r5602;
	add.s32 	%r5631, %r5630, %r5629;
	add.s32 	%r5632, %r5631, -1120210379;
	shf.l.wrap.b32 	%r5633, %r5632, %r5632, 10;
	add.s32 	%r5634, %r5633, %r5626;
	not.b32 	%r5635, %r5618;
	or.b32  	%r5636, %r5634, %r5635;
	xor.b32  	%r5637, %r5636, %r5626;
	add.s32 	%r5638, %r5115, %r5610;
	add.s32 	%r5639, %r5638, %r5637;
	add.s32 	%r5640, %r5639, 718787259;
	shf.l.wrap.b32 	%r5641, %r5640, %r5640, 15;
	add.s32 	%r5642, %r5641, %r5634;
	not.b32 	%r5643, %r5626;
	or.b32  	%r5644, %r5642, %r5643;
	xor.b32  	%r5645, %r5644, %r5634;
	add.s32 	%r5646, %r5194, %r5618;
	add.s32 	%r5647, %r5646, %r5645;
	add.s32 	%r5648, %r5647, -343485551;
	shf.l.wrap.b32 	%r5649, %r5648, %r5648, 21;
	add.s32 	%r5650, %r5626, %r5105;
	add.s32 	%r5651, %r5642, %r5106;
	add.s32 	%r5652, %r5651, %r5649;
	add.s32 	%r5653, %r5642, %r5107;
	add.s32 	%r5654, %r5634, %r5108;
	st.local.v4.u32 	[%rd2+80], {%r5650, %r5652, %r5653, %r5654};
	bra.uni 	$L__BB0_66;
$L__BB0_64:
	add.s32 	%r5655, %r13425, 1;
	st.local.u32 	[%rd2+64], %r5655;
	cvt.u64.u32 	%rd61, %r13425;
	add.s64 	%rd62, %rd2, %rd61;
	st.local.u8 	[%rd62], %rs1;
	ld.local.u32 	%r13425, [%rd2+64];
	and.b32  	%r5656, %r13425, 63;
	setp.ne.s32 	%p50, %r5656, 0;
	@%p50 bra 	$L__BB0_66;
	ld.local.v4.u32 	{%r5657, %r5658, %r5659, %r5660}, [%rd2+80];
	and.b32  	%r5661, %r5659, %r5658;
	not.b32 	%r5662, %r5658;
	and.b32  	%r5663, %r5660, %r5662;
	or.b32  	%r5664, %r5663, %r5661;
	ld.local.v4.u32 	{%r5665, %r5666, %r5667, %r5668}, [%rd2];
	add.s32 	%r5669, %r5657, %r5665;
	add.s32 	%r5670, %r5669, %r5664;
	add.s32 	%r5671, %r5670, -680876936;
	shf.l.wrap.b32 	%r5672, %r5671, %r5671, 7;
	add.s32 	%r5673, %r5672, %r5658;
	and.b32  	%r5674, %r5673, %r5658;
	not.b32 	%r5675, %r5673;
	and.b32  	%r5676, %r5659, %r5675;
	or.b32  	%r5677, %r5674, %r5676;
	add.s32 	%r5678, %r5660, %r5666;
	add.s32 	%r5679, %r5678, %r5677;
	add.s32 	%r5680, %r5679, -389564586;
	shf.l.wrap.b32 	%r5681, %r5680, %r5680, 12;
	add.s32 	%r5682, %r5681, %r5673;
	and.b32  	%r5683, %r5682, %r5673;
	not.b32 	%r5684, %r5682;
	and.b32  	%r5685, %r5658, %r5684;
	or.b32  	%r5686, %r5683, %r5685;
	add.s32 	%r5687, %r5659, %r5667;
	add.s32 	%r5688, %r5687, %r5686;
	add.s32 	%r5689, %r5688, 606105819;
	shf.l.wrap.b32 	%r5690, %r5689, %r5689, 17;
	add.s32 	%r5691, %r5690, %r5682;
	and.b32  	%r5692, %r5691, %r5682;
	not.b32 	%r5693, %r5691;
	and.b32  	%r5694, %r5673, %r5693;
	or.b32  	%r5695, %r5692, %r5694;
	add.s32 	%r5696, %r5658, %r5668;
	add.s32 	%r5697, %r5696, %r5695;
	add.s32 	%r5698, %r5697, -1044525330;
	shf.l.wrap.b32 	%r5699, %r5698, %r5698, 22;
	add.s32 	%r5700, %r5699, %r5691;
	and.b32  	%r5701, %r5700, %r5691;
	not.b32 	%r5702, %r5700;
	and.b32  	%r5703, %r5682, %r5702;
	or.b32  	%r5704, %r5701, %r5703;
	ld.local.v4.u32 	{%r5705, %r5706, %r5707, %r5708}, [%rd2+16];
	add.s32 	%r5709, %r5705, %r5673;
	add.s32 	%r5710, %r5709, %r5704;
	add.s32 	%r5711, %r5710, -176418897;
	shf.l.wrap.b32 	%r5712, %r5711, %r5711, 7;
	add.s32 	%r5713, %r5712, %r5700;
	and.b32  	%r5714, %r5713, %r5700;
	not.b32 	%r5715, %r5713;
	and.b32  	%r5716, %r5691, %r5715;
	or.b32  	%r5717, %r5714, %r5716;
	add.s32 	%r5718, %r5706, %r5682;
	add.s32 	%r5719, %r5718, %r5717;
	add.s32 	%r5720, %r5719, 1200080426;
	shf.l.wrap.b32 	%r5721, %r5720, %r5720, 12;
	add.s32 	%r5722, %r5721, %r5713;
	and.b32  	%r5723, %r5722, %r5713;
	not.b32 	%r5724, %r5722;
	and.b32  	%r5725, %r5700, %r5724;
	or.b32  	%r5726, %r5723, %r5725;
	add.s32 	%r5727, %r5707, %r5691;
	add.s32 	%r5728, %r5727, %r5726;
	add.s32 	%r5729, %r5728, -1473231341;
	shf.l.wrap.b32 	%r5730, %r5729, %r5729, 17;
	add.s32 	%r5731, %r5730, %r5722;
	and.b32  	%r5732, %r5731, %r5722;
	not.b32 	%r5733, %r5731;
	and.b32  	%r5734, %r5713, %r5733;
	or.b32  	%r5735, %r5732, %r5734;
	add.s32 	%r5736, %r5708, %r5700;
	add.s32 	%r5737, %r5736, %r5735;
	add.s32 	%r5738, %r5737, -45705983;
	shf.l.wrap.b32 	%r5739, %r5738, %r5738, 22;
	add.s32 	%r5740, %r5739, %r5731;
	and.b32  	%r5741, %r5740, %r5731;
	not.b32 	%r5742, %r5740;
	and.b32  	%r5743, %r5722, %r5742;
	or.b32  	%r5744, %r5741, %r5743;
	ld.local.v4.u32 	{%r5745, %r5746, %r5747, %r5748}, [%rd2+32];
	add.s32 	%r5749, %r5745, %r5713;
	add.s32 	%r5750, %r5749, %r5744;
	add.s32 	%r5751, %r5750, 1770035416;
	shf.l.wrap.b32 	%r5752, %r5751, %r5751, 7;
	add.s32 	%r5753, %r5752, %r5740;
	and.b32  	%r5754, %r5753, %r5740;
	not.b32 	%r5755, %r5753;
	and.b32  	%r5756, %r5731, %r5755;
	or.b32  	%r5757, %r5754, %r5756;
	add.s32 	%r5758, %r5746, %r5722;
	add.s32 	%r5759, %r5758, %r5757;
	add.s32 	%r5760, %r5759, -1958414417;
	shf.l.wrap.b32 	%r5761, %r5760, %r5760, 12;
	add.s32 	%r5762, %r5761, %r5753;
	and.b32  	%r5763, %r5762, %r5753;
	not.b32 	%r5764, %r5762;
	and.b32  	%r5765, %r5740, %r5764;
	or.b32  	%r5766, %r5763, %r5765;
	add.s32 	%r5767, %r5747, %r5731;
	add.s32 	%r5768, %r5767, %r5766;
	add.s32 	%r5769, %r5768, -42063;
	shf.l.wrap.b32 	%r5770, %r5769, %r5769, 17;
	add.s32 	%r5771, %r5770, %r5762;
	and.b32  	%r5772, %r5771, %r5762;
	not.b32 	%r5773, %r5771;
	and.b32  	%r5774, %r5753, %r5773;
	or.b32  	%r5775, %r5772, %r5774;
	add.s32 	%r5776, %r5748, %r5740;
	add.s32 	%r5777, %r5776, %r5775;
	add.s32 	%r5778, %r5777, -1990404162;
	shf.l.wrap.b32 	%r5779, %r5778, %r5778, 22;
	add.s32 	%r5780, %r5779, %r5771;
	and.b32  	%r5781, %r5780, %r5771;
	not.b32 	%r5782, %r5780;
	and.b32  	%r5783, %r5762, %r5782;
	or.b32  	%r5784, %r5781, %r5783;
	ld.local.v4.u32 	{%r5785, %r5786, %r5787, %r5788}, [%rd2+48];
	add.s32 	%r5789, %r5785, %r5753;
	add.s32 	%r5790, %r5789, %r5784;
	add.s32 	%r5791, %r5790, 1804603682;
	shf.l.wrap.b32 	%r5792, %r5791, %r5791, 7;
	add.s32 	%r5793, %r5792, %r5780;
	and.b32  	%r5794, %r5793, %r5780;
	not.b32 	%r5795, %r5793;
	and.b32  	%r5796, %r5771, %r5795;
	or.b32  	%r5797, %r5794, %r5796;
	add.s32 	%r5798, %r5786, %r5762;
	add.s32 	%r5799, %r5798, %r5797;
	add.s32 	%r5800, %r5799, -40341101;
	shf.l.wrap.b32 	%r5801, %r5800, %r5800, 12;
	add.s32 	%r5802, %r5801, %r5793;
	and.b32  	%r5803, %r5802, %r5793;
	not.b32 	%r5804, %r5802;
	and.b32  	%r5805, %r5780, %r5804;
	or.b32  	%r5806, %r5803, %r5805;
	add.s32 	%r5807, %r5787, %r5771;
	add.s32 	%r5808, %r5807, %r5806;
	add.s32 	%r5809, %r5808, -1502002290;
	shf.l.wrap.b32 	%r5810, %r5809, %r5809, 17;
	add.s32 	%r5811, %r5810, %r5802;
	and.b32  	%r5812, %r5811, %r5802;
	not.b32 	%r5813, %r5811;
	and.b32  	%r5814, %r5793, %r5813;
	or.b32  	%r5815, %r5812, %r5814;
	add.s32 	%r5816, %r5788, %r5780;
	add.s32 	%r5817, %r5816, %r5815;
	add.s32 	%r5818, %r5817, 1236535329;
	shf.l.wrap.b32 	%r5819, %r5818, %r5818, 22;
	add.s32 	%r5820, %r5819, %r5811;
	and.b32  	%r5821, %r5820, %r5802;
	and.b32  	%r5822, %r5811, %r5804;
	or.b32  	%r5823, %r5821, %r5822;
	add.s32 	%r5824, %r5666, %r5793;
	add.s32 	%r5825, %r5824, %r5823;
	add.s32 	%r5826, %r5825, -165796510;
	shf.l.wrap.b32 	%r5827, %r5826, %r5826, 5;
	add.s32 	%r5828, %r5827, %r5820;
	and.b32  	%r5829, %r5828, %r5811;
	and.b32  	%r5830, %r5820, %r5813;
	or.b32  	%r5831, %r5829, %r5830;
	add.s32 	%r5832, %r5707, %r5802;
	add.s32 	%r5833, %r5832, %r5831;
	add.s32 	%r5834, %r5833, -1069501632;
	shf.l.wrap.b32 	%r5835, %r5834, %r5834, 9;
	add.s32 	%r5836, %r5835, %r5828;
	and.b32  	%r5837, %r5836, %r5820;
	not.b32 	%r5838, %r5820;
	and.b32  	%r5839, %r5828, %r5838;
	or.b32  	%r5840, %r5837, %r5839;
	add.s32 	%r5841, %r5748, %r5811;
	add.s32 	%r5842, %r5841, %r5840;
	add.s32 	%r5843, %r5842, 643717713;
	shf.l.wrap.b32 	%r5844, %r5843, %r5843, 14;
	add.s32 	%r5845, %r5844, %r5836;
	and.b32  	%r5846, %r5845, %r5828;
	not.b32 	%r5847, %r5828;
	and.b32  	%r5848, %r5836, %r5847;
	or.b32  	%r5849, %r5846, %r5848;
	add.s32 	%r5850, %r5665, %r5820;
	add.s32 	%r5851, %r5850, %r5849;
	add.s32 	%r5852, %r5851, -373897302;
	shf.l.wrap.b32 	%r5853, %r5852, %r5852, 20;
	add.s32 	%r5854, %r5853, %r5845;
	and.b32  	%r5855, %r5854, %r5836;
	not.b32 	%r5856, %r5836;
	and.b32  	%r5857, %r5845, %r5856;
	or.b32  	%r5858, %r5855, %r5857;
	add.s32 	%r5859, %r5706, %r5828;
	add.s32 	%r5860, %r5859, %r5858;
	add.s32 	%r5861, %r5860, -701558691;
	shf.l.wrap.b32 	%r5862, %r5861, %r5861, 5;
	add.s32 	%r5863, %r5862, %r5854;
	and.b32  	%r5864, %r5863, %r5845;
	not.b32 	%r5865, %r5845;
	and.b32  	%r5866, %r5854, %r5865;
	or.b32  	%r5867, %r5864, %r5866;
	add.s32 	%r5868, %r5747, %r5836;
	add.s32 	%r5869, %r5868, %r5867;
	add.s32 	%r5870, %r5869, 38016083;
	shf.l.wrap.b32 	%r5871, %r5870, %r5870, 9;
	add.s32 	%r5872, %r5871, %r5863;
	and.b32  	%r5873, %r5872, %r5854;
	not.b32 	%r5874, %r5854;
	and.b32  	%r5875, %r5863, %r5874;
	or.b32  	%r5876, %r5873, %r5875;
	add.s32 	%r5877, %r5788, %r5845;
	add.s32 	%r5878, %r5877, %r5876;
	add.s32 	%r5879, %r5878, -660478335;
	shf.l.wrap.b32 	%r5880, %r5879, %r5879, 14;
	add.s32 	%r5881, %r5880, %r5872;
	and.b32  	%r5882, %r5881, %r5863;
	not.b32 	%r5883, %r5863;
	and.b32  	%r5884, %r5872, %r5883;
	or.b32  	%r5885, %r5882, %r5884;
	add.s32 	%r5886, %r5705, %r5854;
	add.s32 	%r5887, %r5886, %r5885;
	add.s32 	%r5888, %r5887, -405537848;
	shf.l.wrap.b32 	%r5889, %r5888, %r5888, 20;
	add.s32 	%r5890, %r5889, %r5881;
	and.b32  	%r5891, %r5890, %r5872;
	not.b32 	%r5892, %r5872;
	and.b32  	%r5893, %r5881, %r5892;
	or.b32  	%r5894, %r5891, %r5893;
	add.s32 	%r5895, %r5746, %r5863;
	add.s32 	%r5896, %r5895, %r5894;
	add.s32 	%r5897, %r5896, 568446438;
	shf.l.wrap.b32 	%r5898, %r5897, %r5897, 5;
	add.s32 	%r5899, %r5898, %r5890;
	and.b32  	%r5900, %r5899, %r5881;
	not.b32 	%r5901, %r5881;
	and.b32  	%r5902, %r5890, %r5901;
	or.b32  	%r5903, %r5900, %r5902;
	add.s32 	%r5904, %r5787, %r5872;
	add.s32 	%r5905, %r5904, %r5903;
	add.s32 	%r5906, %r5905, -1019803690;
	shf.l.wrap.b32 	%r5907, %r5906, %r5906, 9;
	add.s32 	%r5908, %r5907, %r5899;
	and.b32  	%r5909, %r5908, %r5890;
	not.b32 	%r5910, %r5890;
	and.b32  	%r5911, %r5899, %r5910;
	or.b32  	%r5912, %r5909, %r5911;
	add.s32 	%r5913, %r5668, %r5881;
	add.s32 	%r5914, %r5913, %r5912;
	add.s32 	%r5915, %r5914, -187363961;
	shf.l.wrap.b32 	%r5916, %r5915, %r5915, 14;
	add.s32 	%r5917, %r5916, %r5908;
	and.b32  	%r5918, %r5917, %r5899;
	not.b32 	%r5919, %r5899;
	and.b32  	%r5920, %r5908, %r5919;
	or.b32  	%r5921, %r5918, %r5920;
	add.s32 	%r5922, %r5745, %r5890;
	add.s32 	%r5923, %r5922, %r5921;
	add.s32 	%r5924, %r5923, 1163531501;
	shf.l.wrap.b32 	%r5925, %r5924, %r5924, 20;
	add.s32 	%r5926, %r5925, %r5917;
	and.b32  	%r5927, %r5926, %r5908;
	not.b32 	%r5928, %r5908;
	and.b32  	%r5929, %r5917, %r5928;
	or.b32  	%r5930, %r5927, %r5929;
	add.s32 	%r5931, %r5786, %r5899;
	add.s32 	%r5932, %r5931, %r5930;
	add.s32 	%r5933, %r5932, -1444681467;
	shf.l.wrap.b32 	%r5934, %r5933, %r5933, 5;
	add.s32 	%r5935, %r5934, %r5926;
	and.b32  	%r5936, %r5935, %r5917;
	not.b32 	%r5937, %r5917;
	and.b32  	%r5938, %r5926, %r5937;
	or.b32  	%r5939, %r5936, %r5938;
	add.s32 	%r5940, %r5667, %r5908;
	add.s32 	%r5941, %r5940, %r5939;
	add.s32 	%r5942, %r5941, -51403784;
	shf.l.wrap.b32 	%r5943, %r5942, %r5942, 9;
	add.s32 	%r5944, %r5943, %r5935;
	and.b32  	%r5945, %r5944, %r5926;
	not.b32 	%r5946, %r5926;
	and.b32  	%r5947, %r5935, %r5946;
	or.b32  	%r5948, %r5945, %r5947;
	add.s32 	%r5949, %r5708, %r5917;
	add.s32 	%r5950, %r5949, %r5948;
	add.s32 	%r5951, %r5950, 1735328473;
	shf.l.wrap.b32 	%r5952, %r5951, %r5951, 14;
	add.s32 	%r5953, %r5952, %r5944;
	and.b32  	%r5954, %r5953, %r5935;
	not.b32 	%r5955, %r5935;
	and.b32  	%r5956, %r5944, %r5955;
	or.b32  	%r5957, %r5954, %r5956;
	add.s32 	%r5958, %r5785, %r5926;
	add.s32 	%r5959, %r5958, %r5957;
	add.s32 	%r5960, %r5959, -1926607734;
	shf.l.wrap.b32 	%r5961, %r5960, %r5960, 20;
	add.s32 	%r5962, %r5961, %r5953;
	xor.b32  	%r5963, %r5953, %r5944;
	xor.b32  	%r5964, %r5963, %r5962;
	add.s32 	%r5965, %r5706, %r5935;
	add.s32 	%r5966, %r5965, %r5964;
	add.s32 	%r5967, %r5966, -378558;
	shf.l.wrap.b32 	%r5968, %r5967, %r5967, 4;
	add.s32 	%r5969, %r5968, %r5962;
	xor.b32  	%r5970, %r5962, %r5953;
	xor.b32  	%r5971, %r5970, %r5969;
	add.s32 	%r5972, %r5745, %r5944;
	add.s32 	%r5973, %r5972, %r5971;
	add.s32 	%r5974, %r5973, -2022574463;
	shf.l.wrap.b32 	%r5975, %r5974, %r5974, 11;
	add.s32 	%r5976, %r5975, %r5969;
	xor.b32  	%r5977, %r5969, %r5962;
	xor.b32  	%r5978, %r5977, %r5976;
	add.s32 	%r5979, %r5748, %r5953;
	add.s32 	%r5980, %r5979, %r5978;
	add.s32 	%r5981, %r5980, 1839030562;
	shf.l.wrap.b32 	%r5982, %r5981, %r5981, 16;
	add.s32 	%r5983, %r5982, %r5976;
	xor.b32  	%r5984, %r5976, %r5969;
	xor.b32  	%r5985, %r5984, %r5983;
	add.s32 	%r5986, %r5787, %r5962;
	add.s32 	%r5987, %r5986, %r5985;
	add.s32 	%r5988, %r5987, -35309556;
	shf.l.wrap.b32 	%r5989, %r5988, %r5988, 23;
	add.s32 	%r5990, %r5989, %r5983;
	xor.b32  	%r5991, %r5983, %r5976;
	xor.b32  	%r5992, %r5991, %r5990;
	add.s32 	%r5993, %r5666, %r5969;
	add.s32 	%r5994, %r5993, %r5992;
	add.s32 	%r5995, %r5994, -1530992060;
	shf.l.wrap.b32 	%r5996, %r5995, %r5995, 4;
	add.s32 	%r5997, %r5996, %r5990;
	xor.b32  	%r5998, %r5990, %r5983;
	xor.b32  	%r5999, %r5998, %r5997;
	add.s32 	%r6000, %r5705, %r5976;
	add.s32 	%r6001, %r6000, %r5999;
	add.s32 	%r6002, %r6001, 1272893353;
	shf.l.wrap.b32 	%r6003, %r6002, %r6002, 11;
	add.s32 	%r6004, %r6003, %r5997;
	xor.b32  	%r6005, %r5997, %r5990;
	xor.b32  	%r6006, %r6005, %r6004;
	add.s32 	%r6007, %r5708, %r5983;
	add.s32 	%r6008, %r6007, %r6006;
	add.s32 	%r6009, %r6008, -155497632;
	shf.l.wrap.b32 	%r6010, %r6009, %r6009, 16;
	add.s32 	%r6011, %r6010, %r6004;
	xor.b32  	%r6012, %r6004, %r5997;
	xor.b32  	%r6013, %r6012, %r6011;
	add.s32 	%r6014, %r5747, %r5990;
	add.s32 	%r6015, %r6014, %r6013;
	add.s32 	%r6016, %r6015, -1094730640;
	shf.l.wrap.b32 	%r6017, %r6016, %r6016, 23;
	add.s32 	%r6018, %r6017, %r6011;
	xor.b32  	%r6019, %r6011, %r6004;
	xor.b32  	%r6020, %r6019, %r6018;
	add.s32 	%r6021, %r5786, %r5997;
	add.s32 	%r6022, %r6021, %r6020;
	add.s32 	%r6023, %r6022, 681279174;
	shf.l.wrap.b32 	%r6024, %r6023, %r6023, 4;
	add.s32 	%r6025, %r6024, %r6018;
	xor.b32  	%r6026, %r6018, %r6011;
	xor.b32  	%r6027, %r6026, %r6025;
	add.s32 	%r6028, %r5665, %r6004;
	add.s32 	%r6029, %r6028, %r6027;
	add.s32 	%r6030, %r6029, -358537222;
	shf.l.wrap.b32 	%r6031, %r6030, %r6030, 11;
	add.s32 	%r6032, %r6031, %r6025;
	xor.b32  	%r6033, %r6025, %r6018;
	xor.b32  	%r6034, %r6033, %r6032;
	add.s32 	%r6035, %r5668, %r6011;
	add.s32 	%r6036, %r6035, %r6034;
	add.s32 	%r6037, %r6036, -722521979;
	shf.l.wrap.b32 	%r6038, %r6037, %r6037, 16;
	add.s32 	%r6039, %r6038, %r6032;
	xor.b32  	%r6040, %r6032, %r6025;
	xor.b32  	%r6041, %r6040, %r6039;
	add.s32 	%r6042, %r5707, %r6018;
	add.s32 	%r6043, %r6042, %r6041;
	add.s32 	%r6044, %r6043, 76029189;
	shf.l.wrap.b32 	%r6045, %r6044, %r6044, 23;
	add.s32 	%r6046, %r6045, %r6039;
	xor.b32  	%r6047, %r6039, %r6032;
	xor.b32  	%r6048, %r6047, %r6046;
	add.s32 	%r6049, %r5746, %r6025;
	add.s32 	%r6050, %r6049, %r6048;
	add.s32 	%r6051, %r6050, -640364487;
	shf.l.wrap.b32 	%r6052, %r6051, %r6051, 4;
	add.s32 	%r6053, %r6052, %r6046;
	xor.b32  	%r6054, %r6046, %r6039;
	xor.b32  	%r6055, %r6054, %r6053;
	add.s32 	%r6056, %r5785, %r6032;
	add.s32 	%r6057, %r6056, %r6055;
	add.s32 	%r6058, %r6057, -421815835;
	shf.l.wrap.b32 	%r6059, %r6058, %r6058, 11;
	add.s32 	%r6060, %r6059, %r6053;
	xor.b32  	%r6061, %r6053, %r6046;
	xor.b32  	%r6062, %r6061, %r6060;
	add.s32 	%r6063, %r5788, %r6039;
	add.s32 	%r6064, %r6063, %r6062;
	add.s32 	%r6065, %r6064, 530742520;
	shf.l.wrap.b32 	%r6066, %r6065, %r6065, 16;
	add.s32 	%r6067, %r6066, %r6060;
	xor.b32  	%r6068, %r6060, %r6053;
	xor.b32  	%r6069, %r6068, %r6067;
	add.s32 	%r6070, %r5667, %r6046;
	add.s32 	%r6071, %r6070, %r6069;
	add.s32 	%r6072, %r6071, -995338651;
	shf.l.wrap.b32 	%r6073, %r6072, %r6072, 23;
	add.s32 	%r6074, %r6073, %r6067;
	not.b32 	%r6075, %r6060;
	or.b32  	%r6076, %r6074, %r6075;
	xor.b32  	%r6077, %r6076, %r6067;
	add.s32 	%r6078, %r5665, %r6053;
	add.s32 	%r6079, %r6078, %r6077;
	add.s32 	%r6080, %r6079, -198630844;
	shf.l.wrap.b32 	%r6081, %r6080, %r6080, 6;
	add.s32 	%r6082, %r6081, %r6074;
	not.b32 	%r6083, %r6067;
	or.b32  	%r6084, %r6082, %r6083;
	xor.b32  	%r6085, %r6084, %r6074;
	add.s32 	%r6086, %r5708, %r6060;
	add.s32 	%r6087, %r6086, %r6085;
	add.s32 	%r6088, %r6087, 1126891415;
	shf.l.wrap.b32 	%r6089, %r6088, %r6088, 10;
	add.s32 	%r6090, %r6089, %r6082;
	not.b32 	%r6091, %r6074;
	or.b32  	%r6092, %r6090, %r6091;
	xor.b32  	%r6093, %r6092, %r6082;
	add.s32 	%r6094, %r5787, %r6067;
	add.s32 	%r6095, %r6094, %r6093;
	add.s32 	%r6096, %r6095, -1416354905;
	shf.l.wrap.b32 	%r6097, %r6096, %r6096, 15;
	add.s32 	%r6098, %r6097, %r6090;
	not.b32 	%r6099, %r6082;
	or.b32  	%r6100, %r6098, %r6099;
	xor.b32  	%r6101, %r6100, %r6090;
	add.s32 	%r6102, %r5706, %r6074;
	add.s32 	%r6103, %r6102, %r6101;
	add.s32 	%r6104, %r6103, -57434055;
	shf.l.wrap.b32 	%r6105, %r6104, %r6104, 21;
	add.s32 	%r6106, %r6105, %r6098;
	not.b32 	%r6107, %r6090;
	or.b32  	%r6108, %r6106, %r6107;
	xor.b32  	%r6109, %r6108, %r6098;
	add.s32 	%r6110, %r5785, %r6082;
	add.s32 	%r6111, %r6110, %r6109;
	add.s32 	%r6112, %r6111, 1700485571;
	shf.l.wrap.b32 	%r6113, %r6112, %r6112, 6;
	add.s32 	%r6114, %r6113, %r6106;
	not.b32 	%r6115, %r6098;
	or.b32  	%r6116, %r6114, %r6115;
	xor.b32  	%r6117, %r6116, %r6106;
	add.s32 	%r6118, %r5668, %r6090;
	add.s32 	%r6119, %r6118, %r6117;
	add.s32 	%r6120, %r6119, -1894986606;
	shf.l.wrap.b32 	%r6121, %r6120, %r6120, 10;
	add.s32 	%r6122, %r6121, %r6114;
	not.b32 	%r6123, %r6106;
	or.b32  	%r6124, %r6122, %r6123;
	xor.b32  	%r6125, %r6124, %r6114;
	add.s32 	%r6126, %r5747, %r6098;
	add.s32 	%r6127, %r6126, %r6125;
	add.s32 	%r6128, %r6127, -1051523;
	shf.l.wrap.b32 	%r6129, %r6128, %r6128, 15;
	add.s32 	%r6130, %r6129, %r6122;
	not.b32 	%r6131, %r6114;
	or.b32  	%r6132, %r6130, %r6131;
	xor.b32  	%r6133, %r6132, %r6122;
	add.s32 	%r6134, %r5666, %r6106;
	add.s32 	%r6135, %r6134, %r6133;
	add.s32 	%r6136, %r6135, -2054922799;
	shf.l.wrap.b32 	%r6137, %r6136, %r6136, 21;
	add.s32 	%r6138, %r6137, %r6130;
	not.b32 	%r6139, %r6122;
	or.b32  	%r6140, %r6138, %r6139;
	xor.b32  	%r6141, %r6140, %r6130;
	add.s32 	%r6142, %r5745, %r6114;
	add.s32 	%r6143, %r6142, %r6141;
	add.s32 	%r6144, %r6143, 1873313359;
	shf.l.wrap.b32 	%r6145, %r6144, %r6144, 6;
	add.s32 	%r6146, %r6145, %r6138;
	not.b32 	%r6147, %r6130;
	or.b32  	%r6148, %r6146, %r6147;
	xor.b32  	%r6149, %r6148, %r6138;
	add.s32 	%r6150, %r5788, %r6122;
	add.s32 	%r6151, %r6150, %r6149;
	add.s32 	%r6152, %r6151, -30611744;
	shf.l.wrap.b32 	%r6153, %r6152, %r6152, 10;
	add.s32 	%r6154, %r6153, %r6146;
	not.b32 	%r6155, %r6138;
	or.b32  	%r6156, %r6154, %r6155;
	xor.b32  	%r6157, %r6156, %r6146;
	add.s32 	%r6158, %r5707, %r6130;
	add.s32 	%r6159, %r6158, %r6157;
	add.s32 	%r6160, %r6159, -1560198380;
	shf.l.wrap.b32 	%r6161, %r6160, %r6160, 15;
	add.s32 	%r6162, %r6161, %r6154;
	not.b32 	%r6163, %r6146;
	or.b32  	%r6164, %r6162, %r6163;
	xor.b32  	%r6165, %r6164, %r6154;
	add.s32 	%r6166, %r5786, %r6138;
	add.s32 	%r6167, %r6166, %r6165;
	add.s32 	%r6168, %r6167, 1309151649;
	shf.l.wrap.b32 	%r6169, %r6168, %r6168, 21;
	add.s32 	%r6170, %r6169, %r6162;
	not.b32 	%r6171, %r6154;
	or.b32  	%r6172, %r6170, %r6171;
	xor.b32  	%r6173, %r6172, %r6162;
	add.s32 	%r6174, %r5705, %r6146;
	add.s32 	%r6175, %r6174, %r6173;
	add.s32 	%r6176, %r6175, -145523070;
	shf.l.wrap.b32 	%r6177, %r6176, %r6176, 6;
	add.s32 	%r6178, %r6177, %r6170;
	not.b32 	%r6179, %r6162;
	or.b32  	%r6180, %r6178, %r6179;
	xor.b32  	%r6181, %r6180, %r6170;
	add.s32 	%r6182, %r5748, %r6154;
	add.s32 	%r6183, %r6182, %r6181;
	add.s32 	%r6184, %r6183, -1120210379;
	shf.l.wrap.b32 	%r6185, %r6184, %r6184, 10;
	add.s32 	%r6186, %r6185, %r6178;
	not.b32 	%r6187, %r6170;
	or.b32  	%r6188, %r6186, %r6187;
	xor.b32  	%r6189, %r6188, %r6178;
	add.s32 	%r6190, %r5667, %r6162;
	add.s32 	%r6191, %r6190, %r6189;
	add.s32 	%r6192, %r6191, 718787259;
	shf.l.wrap.b32 	%r6193, %r6192, %r6192, 15;
	add.s32 	%r6194, %r6193, %r6186;
	not.b32 	%r6195, %r6178;
	or.b32  	%r6196, %r6194, %r6195;
	xor.b32  	%r6197, %r6196, %r6186;
	add.s32 	%r6198, %r5746, %r6170;
	add.s32 	%r6199, %r6198, %r6197;
	add.s32 	%r6200, %r6199, -343485551;
	shf.l.wrap.b32 	%r6201, %r6200, %r6200, 21;
	add.s32 	%r6202, %r6178, %r5657;
	add.s32 	%r6203, %r6194, %r5658;
	add.s32 	%r6204, %r6203, %r6201;
	add.s32 	%r6205, %r6194, %r5659;
	add.s32 	%r6206, %r6186, %r5660;
	st.local.v4.u32 	[%rd2+80], {%r6202, %r6204, %r6205, %r6206};
$L__BB0_66:
	shr.u32 	%r13424, %r48, 1;
	setp.gt.u32 	%p51, %r48, 1;
	@%p51 bra 	$L__BB0_61;
$L__BB0_67:
	add.s32 	%r6208, %r13425, 1;
	st.local.u32 	[%rd2+64], %r6208;
	cvt.u64.u32 	%rd63, %r13425;
	add.s64 	%rd64, %rd2, %rd63;
	mov.b16 	%rs33, 128;
	st.local.u8 	[%rd64], %rs33;
	ld.local.u32 	%r13427, [%rd2+64];
	and.b32  	%r6207, %r13427, 63;
	setp.eq.s32 	%p52, %r6207, 56;
	@%p52 bra 	$L__BB0_72;
	setp.ne.s32 	%p53, %r6207, 0;
	@%p53 bra 	$L__BB0_70;
	ld.local.v4.u32 	{%r6209, %r6210, %r6211, %r6212}, [%rd2+80];
	and.b32  	%r6213, %r6211, %r6210;
	not.b32 	%r6214, %r6210;
	and.b32  	%r6215, %r6212, %r6214;
	or.b32  	%r6216, %r6215, %r6213;
	ld.local.v4.u32 	{%r6217, %r6218, %r6219, %r6220}, [%rd2];
	add.s32 	%r6221, %r6209, %r6217;
	add.s32 	%r6222, %r6221, %r6216;
	add.s32 	%r6223, %r6222, -680876936;
	shf.l.wrap.b32 	%r6224, %r6223, %r6223, 7;
	add.s32 	%r6225, %r6224, %r6210;
	and.b32  	%r6226, %r6225, %r6210;
	not.b32 	%r6227, %r6225;
	and.b32  	%r6228, %r6211, %r6227;
	or.b32  	%r6229, %r6226, %r6228;
	add.s32 	%r6230, %r6212, %r6218;
	add.s32 	%r6231, %r6230, %r6229;
	add.s32 	%r6232, %r6231, -389564586;
	shf.l.wrap.b32 	%r6233, %r6232, %r6232, 12;
	add.s32 	%r6234, %r6233, %r6225;
	and.b32  	%r6235, %r6234, %r6225;
	not.b32 	%r6236, %r6234;
	and.b32  	%r6237, %r6210, %r6236;
	or.b32  	%r6238, %r6235, %r6237;
	add.s32 	%r6239, %r6211, %r6219;
	add.s32 	%r6240, %r6239, %r6238;
	add.s32 	%r6241, %r6240, 606105819;
	shf.l.wrap.b32 	%r6242, %r6241, %r6241, 17;
	add.s32 	%r6243, %r6242, %r6234;
	and.b32  	%r6244, %r6243, %r6234;
	not.b32 	%r6245, %r6243;
	and.b32  	%r6246, %r6225, %r6245;
	or.b32  	%r6247, %r6244, %r6246;
	add.s32 	%r6248, %r6210, %r6220;
	add.s32 	%r6249, %r6248, %r6247;
	add.s32 	%r6250, %r6249, -1044525330;
	shf.l.wrap.b32 	%r6251, %r6250, %r6250, 22;
	add.s32 	%r6252, %r6251, %r6243;
	and.b32  	%r6253, %r6252, %r6243;
	not.b32 	%r6254, %r6252;
	and.b32  	%r6255, %r6234, %r6254;
	or.b32  	%r6256, %r6253, %r6255;
	ld.local.v4.u32 	{%r6257, %r6258, %r6259, %r6260}, [%rd2+16];
	add.s32 	%r6261, %r6257, %r6225;
	add.s32 	%r6262, %r6261, %r6256;
	add.s32 	%r6263, %r6262, -176418897;
	shf.l.wrap.b32 	%r6264, %r6263, %r6263, 7;
	add.s32 	%r6265, %r6264, %r6252;
	and.b32  	%r6266, %r6265, %r6252;
	not.b32 	%r6267, %r6265;
	and.b32  	%r6268, %r6243, %r6267;
	or.b32  	%r6269, %r6266, %r6268;
	add.s32 	%r6270, %r6258, %r6234;
	add.s32 	%r6271, %r6270, %r6269;
	add.s32 	%r6272, %r6271, 1200080426;
	shf.l.wrap.b32 	%r6273, %r6272, %r6272, 12;
	add.s32 	%r6274, %r6273, %r6265;
	and.b32  	%r6275, %r6274, %r6265;
	not.b32 	%r6276, %r6274;
	and.b32  	%r6277, %r6252, %r6276;
	or.b32  	%r6278, %r6275, %r6277;
	add.s32 	%r6279, %r6259, %r6243;
	add.s32 	%r6280, %r6279, %r6278;
	add.s32 	%r6281, %r6280, -1473231341;
	shf.l.wrap.b32 	%r6282, %r6281, %r6281, 17;
	add.s32 	%r6283, %r6282, %r6274;
	and.b32  	%r6284, %r6283, %r6274;
	not.b32 	%r6285, %r6283;
	and.b32  	%r6286, %r6265, %r6285;
	or.b32  	%r6287, %r6284, %r6286;
	add.s32 	%r6288, %r6260, %r6252;
	add.s32 	%r6289, %r6288, %r6287;
	add.s32 	%r6290, %r6289, -45705983;
	shf.l.wrap.b32 	%r6291, %r6290, %r6290, 22;
	add.s32 	%r6292, %r6291, %r6283;
	and.b32  	%r6293, %r6292, %r6283;
	not.b32 	%r6294, %r6292;
	and.b32  	%r6295, %r6274, %r6294;
	or.b32  	%r6296, %r6293, %r6295;
	ld.local.v4.u32 	{%r6297, %r6298, %r6299, %r6300}, [%rd2+32];
	add.s32 	%r6301, %r6297, %r6265;
	add.s32 	%r6302, %r6301, %r6296;
	add.s32 	%r6303, %r6302, 1770035416;
	shf.l.wrap.b32 	%r6304, %r6303, %r6303, 7;
	add.s32 	%r6305, %r6304, %r6292;
	and.b32  	%r6306, %r6305, %r6292;
	not.b32 	%r6307, %r6305;
	and.b32  	%r6308, %r6283, %r6307;
	or.b32  	%r6309, %r6306, %r6308;
	add.s32 	%r6310, %r6298, %r6274;
	add.s32 	%r6311, %r6310, %r6309;
	add.s32 	%r6312, %r6311, -1958414417;
	shf.l.wrap.b32 	%r6313, %r6312, %r6312, 12;
	add.s32 	%r6314, %r6313, %r6305;
	and.b32  	%r6315, %r6314, %r6305;
	not.b32 	%r6316, %r6314;
	and.b32  	%r6317, %r6292, %r6316;
	or.b32  	%r6318, %r6315, %r6317;
	add.s32 	%r6319, %r6299, %r6283;
	add.s32 	%r6320, %r6319, %r6318;
	add.s32 	%r6321, %r6320, -42063;
	shf.l.wrap.b32 	%r6322, %r6321, %r6321, 17;
	add.s32 	%r6323, %r6322, %r6314;
	and.b32  	%r6324, %r6323, %r6314;
	not.b32 	%r6325, %r6323;
	and.b32  	%r6326, %r6305, %r6325;
	or.b32  	%r6327, %r6324, %r6326;
	add.s32 	%r6328, %r6300, %r6292;
	add.s32 	%r6329, %r6328, %r6327;
	add.s32 	%r6330, %r6329, -1990404162;
	shf.l.wrap.b32 	%r6331, %r6330, %r6330, 22;
	add.s32 	%r6332, %r6331, %r6323;
	and.b32  	%r6333, %r6332, %r6323;
	not.b32 	%r6334, %r6332;
	and.b32  	%r6335, %r6314, %r6334;
	or.b32  	%r6336, %r6333, %r6335;
	ld.local.v4.u32 	{%r6337, %r6338, %r6339, %r6340}, [%rd2+48];
	add.s32 	%r6341, %r6337, %r6305;
	add.s32 	%r6342, %r6341, %r6336;
	add.s32 	%r6343, %r6342, 1804603682;
	shf.l.wrap.b32 	%r6344, %r6343, %r6343, 7;
	add.s32 	%r6345, %r6344, %r6332;
	and.b32  	%r6346, %r6345, %r6332;
	not.b32 	%r6347, %r6345;
	and.b32  	%r6348, %r6323, %r6347;
	or.b32  	%r6349, %r6346, %r6348;
	add.s32 	%r6350, %r6338, %r6314;
	add.s32 	%r6351, %r6350, %r6349;
	add.s32 	%r6352, %r6351, -40341101;
	shf.l.wrap.b32 	%r6353, %r6352, %r6352, 12;
	add.s32 	%r6354, %r6353, %r6345;
	and.b32  	%r6355, %r6354, %r6345;
	not.b32 	%r6356, %r6354;
	and.b32  	%r6357, %r6332, %r6356;
	or.b32  	%r6358, %r6355, %r6357;
	add.s32 	%r6359, %r6339, %r6323;
	add.s32 	%r6360, %r6359, %r6358;
	add.s32 	%r6361, %r6360, -1502002290;
	shf.l.wrap.b32 	%r6362, %r6361, %r6361, 17;
	add.s32 	%r6363, %r6362, %r6354;
	and.b32  	%r6364, %r6363, %r6354;
	not.b32 	%r6365, %r6363;
	and.b32  	%r6366, %r6345, %r6365;
	or.b32  	%r6367, %r6364, %r6366;
	add.s32 	%r6368, %r6340, %r6332;
	add.s32 	%r6369, %r6368, %r6367;
	add.s32 	%r6370, %r6369, 1236535329;
	shf.l.wrap.b32 	%r6371, %r6370, %r6370, 22;
	add.s32 	%r6372, %r6371, %r6363;
	and.b32  	%r6373, %r6372, %r6354;
	and.b32  	%r6374, %r6363, %r6356;
	or.b32  	%r6375, %r6373, %r6374;
	add.s32 	%r6376, %r6218, %r6345;
	add.s32 	%r6377, %r6376, %r6375;
	add.s32 	%r6378, %r6377, -165796510;
	shf.l.wrap.b32 	%r6379, %r6378, %r6378, 5;
	add.s32 	%r6380, %r6379, %r6372;
	and.b32  	%r6381, %r6380, %r6363;
	and.b32  	%r6382, %r6372, %r6365;
	or.b32  	%r6383, %r6381, %r6382;
	add.s32 	%r6384, %r6259, %r6354;
	add.s32 	%r6385, %r6384, %r6383;
	add.s32 	%r6386, %r6385, -1069501632;
	shf.l.wrap.b32 	%r6387, %r6386, %r6386, 9;
	add.s32 	%r6388, %r6387, %r6380;
	and.b32  	%r6389, %r6388, %r6372;
	not.b32 	%r6390, %r6372;
	and.b32  	%r6391, %r6380, %r6390;
	or.b32  	%r6392, %r6389, %r6391;
	add.s32 	%r6393, %r6300, %r6363;
	add.s32 	%r6394, %r6393, %r6392;
	add.s32 	%r6395, %r6394, 643717713;
	shf.l.wrap.b32 	%r6396, %r6395, %r6395, 14;
	add.s32 	%r6397, %r6396, %r6388;
	and.b32  	%r6398, %r6397, %r6380;
	not.b32 	%r6399, %r6380;
	and.b32  	%r6400, %r6388, %r6399;
	or.b32  	%r6401, %r6398, %r6400;
	add.s32 	%r6402, %r6217, %r6372;
	add.s32 	%r6403, %r6402, %r6401;
	add.s32 	%r6404, %r6403, -373897302;
	shf.l.wrap.b32 	%r6405, %r6404, %r6404, 20;
	add.s32 	%r6406, %r6405, %r6397;
	and.b32  	%r6407, %r6406, %r6388;
	not.b32 	%r6408, %r6388;
	and.b32  	%r6409, %r6397, %r6408;
	or.b32  	%r6410, %r6407, %r6409;
	add.s32 	%r6411, %r6258, %r6380;
	add.s32 	%r6412, %r6411, %r6410;
	add.s32 	%r6413, %r6412, -701558691;
	shf.l.wrap.b32 	%r6414, %r6413, %r6413, 5;
	add.s32 	%r6415, %r6414, %r6406;
	and.b32  	%r6416, %r6415, %r6397;
	not.b32 	%r6417, %r6397;
	and.b32  	%r6418, %r6406, %r6417;
	or.b32  	%r6419, %r6416, %r6418;
	add.s32 	%r6420, %r6299, %r6388;
	add.s32 	%r6421, %r6420, %r6419;
	add.s32 	%r6422, %r6421, 38016083;
	shf.l.wrap.b32 	%r6423, %r6422, %r6422, 9;
	add.s32 	%r6424, %r6423, %r6415;
	and.b32  	%r6425, %r6424, %r6406;
	not.b32 	%r6426, %r6406;
	and.b32  	%r6427, %r6415, %r6426;
	or.b32  	%r6428, %r6425, %r6427;
	add.s32 	%r6429, %r6340, %r6397;
	add.s32 	%r6430, %r6429, %r6428;
	add.s32 	%r6431, %r6430, -660478335;
	shf.l.wrap.b32 	%r6432, %r6431, %r6431, 14;
	add.s32 	%r6433, %r6432, %r6424;
	and.b32  	%r6434, %r6433, %r6415;
	not.b32 	%r6435, %r6415;
	and.b32  	%r6436, %r6424, %r6435;
	or.b32  	%r6437, %r6434, %r6436;
	add.s32 	%r6438, %r6257, %r6406;
	add.s32 	%r6439, %r6438, %r6437;
	add.s32 	%r6440, %r6439, -405537848;
	shf.l.wrap.b32 	%r6441, %r6440, %r6440, 20;
	add.s32 	%r6442, %r6441, %r6433;
	and.b32  	%r6443, %r6442, %r6424;
	not.b32 	%r6444, %r6424;
	and.b32  	%r6445, %r6433, %r6444;
	or.b32  	%r6446, %r6443, %r6445;
	add.s32 	%r6447, %r6298, %r6415;
	add.s32 	%r6448, %r6447, %r6446;
	add.s32 	%r6449, %r6448, 568446438;
	shf.l.wrap.b32 	%r6450, %r6449, %r6449, 5;
	add.s32 	%r6451, %r6450, %r6442;
	and.b32  	%r6452, %r6451, %r6433;
	not.b32 	%r6453, %r6433;
	and.b32  	%r6454, %r6442, %r6453;
	or.b32  	%r6455, %r6452, %r6454;
	add.s32 	%r6456, %r6339, %r6424;
	add.s32 	%r6457, %r6456, %r6455;
	add.s32 	%r6458, %r6457, -1019803690;
	shf.l.wrap.b32 	%r6459, %r6458, %r6458, 9;
	add.s32 	%r6460, %r6459, %r6451;
	and.b32  	%r6461, %r6460, %r6442;
	not.b32 	%r6462, %r6442;
	and.b32  	%r6463, %r6451, %r6462;
	or.b32  	%r6464, %r6461, %r6463;
	add.s32 	%r6465, %r6220, %r6433;
	add.s32 	%r6466, %r6465, %r6464;
	add.s32 	%r6467, %r6466, -187363961;
	shf.l.wrap.b32 	%r6468, %r6467, %r6467, 14;
	add.s32 	%r6469, %r6468, %r6460;
	and.b32  	%r6470, %r6469, %r6451;
	not.b32 	%r6471, %r6451;
	and.b32  	%r6472, %r6460, %r6471;
	or.b32  	%r6473, %r6470, %r6472;
	add.s32 	%r6474, %r6297, %r6442;
	add.s32 	%r6475, %r6474, %r6473;
	add.s32 	%r6476, %r6475, 1163531501;
	shf.l.wrap.b32 	%r6477, %r6476, %r6476, 20;
	add.s32 	%r6478, %r6477, %r6469;
	and.b32  	%r6479, %r6478, %r6460;
	not.b32 	%r6480, %r6460;
	and.b32  	%r6481, %r6469, %r6480;
	or.b32  	%r6482, %r6479, %r6481;
	add.s32 	%r6483, %r6338, %r6451;
	add.s32 	%r6484, %r6483, %r6482;
	add.s32 	%r6485, %r6484, -1444681467;
	shf.l.wrap.b32 	%r6486, %r6485, %r6485, 5;
	add.s32 	%r6487, %r6486, %r6478;
	and.b32  	%r6488, %r6487, %r6469;
	not.b32 	%r6489, %r6469;
	and.b32  	%r6490, %r6478, %r6489;
	or.b32  	%r6491, %r6488, %r6490;
	add.s32 	%r6492, %r6219, %r6460;
	add.s32 	%r6493, %r6492, %r6491;
	add.s32 	%r6494, %r6493, -51403784;
	shf.l.wrap.b32 	%r6495, %r6494, %r6494, 9;
	add.s32 	%r6496, %r6495, %r6487;
	and.b32  	%r6497, %r6496, %r6478;
	not.b32 	%r6498, %r6478;
	and.b32  	%r6499, %r6487, %r6498;
	or.b32  	%r6500, %r6497, %r6499;
	add.s32 	%r6501, %r6260, %r6469;
	add.s32 	%r6502, %r6501, %r6500;
	add.s32 	%r6503, %r6502, 1735328473;
	shf.l.wrap.b32 	%r6504, %r6503, %r6503, 14;
	add.s32 	%r6505, %r6504, %r6496;
	and.b32  	%r6506, %r6505, %r6487;
	not.b32 	%r6507, %r6487;
	and.b32  	%r6508, %r6496, %r6507;
	or.b32  	%r6509, %r6506, %r6508;
	add.s32 	%r6510, %r6337, %r6478;
	add.s32 	%r6511, %r6510, %r6509;
	add.s32 	%r6512, %r6511, -1926607734;
	shf.l.wrap.b32 	%r6513, %r6512, %r6512, 20;
	add.s32 	%r6514, %r6513, %r6505;
	xor.b32  	%r6515, %r6505, %r6496;
	xor.b32  	%r6516, %r6515, %r6514;
	add.s32 	%r6517, %r6258, %r6487;
	add.s32 	%r6518, %r6517, %r6516;
	add.s32 	%r6519, %r6518, -378558;
	shf.l.wrap.b32 	%r6520, %r6519, %r6519, 4;
	add.s32 	%r6521, %r6520, %r6514;
	xor.b32  	%r6522, %r6514, %r6505;
	xor.b32  	%r6523, %r6522, %r6521;
	add.s32 	%r6524, %r6297, %r6496;
	add.s32 	%r6525, %r6524, %r6523;
	add.s32 	%r6526, %r6525, -2022574463;
	shf.l.wrap.b32 	%r6527, %r6526, %r6526, 11;
	add.s32 	%r6528, %r6527, %r6521;
	xor.b32  	%r6529, %r6521, %r6514;
	xor.b32  	%r6530, %r6529, %r6528;
	add.s32 	%r6531, %r6300, %r6505;
	add.s32 	%r6532, %r6531, %r6530;
	add.s32 	%r6533, %r6532, 1839030562;
	shf.l.wrap.b32 	%r6534, %r6533, %r6533, 16;
	add.s32 	%r6535, %r6534, %r6528;
	xor.b32  	%r6536, %r6528, %r6521;
	xor.b32  	%r6537, %r6536, %r6535;
	add.s32 	%r6538, %r6339, %r6514;
	add.s32 	%r6539, %r6538, %r6537;
	add.s32 	%r6540, %r6539, -35309556;
	shf.l.wrap.b32 	%r6541, %r6540, %r6540, 23;
	add.s32 	%r6542, %r6541, %r6535;
	xor.b32  	%r6543, %r6535, %r6528;
	xor.b32  	%r6544, %r6543, %r6542;
	add.s32 	%r6545, %r6218, %r6521;
	add.s32 	%r6546, %r6545, %r6544;
	add.s32 	%r6547, %r6546, -1530992060;
	shf.l.wrap.b32 	%r6548, %r6547, %r6547, 4;
	add.s32 	%r6549, %r6548, %r6542;
	xor.b32  	%r6550, %r6542, %r6535;
	xor.b32  	%r6551, %r6550, %r6549;
	add.s32 	%r6552, %r6257, %r6528;
	add.s32 	%r6553, %r6552, %r6551;
	add.s32 	%r6554, %r6553, 1272893353;
	shf.l.wrap.b32 	%r6555, %r6554, %r6554, 11;
	add.s32 	%r6556, %r6555, %r6549;
	xor.b32  	%r6557, %r6549, %r6542;
	xor.b32  	%r6558, %r6557, %r6556;
	add.s32 	%r6559, %r6260, %r6535;
	add.s32 	%r6560, %r6559, %r6558;
	add.s32 	%r6561, %r6560, -155497632;
	shf.l.wrap.b32 	%r6562, %r6561, %r6561, 16;
	add.s32 	%r6563, %r6562, %r6556;
	xor.b32  	%r6564, %r6556, %r6549;
	xor.b32  	%r6565, %r6564, %r6563;
	add.s32 	%r6566, %r6299, %r6542;
	add.s32 	%r6567, %r6566, %r6565;
	add.s32 	%r6568, %r6567, -1094730640;
	shf.l.wrap.b32 	%r6569, %r6568, %r6568, 23;
	add.s32 	%r6570, %r6569, %r6563;
	xor.b32  	%r6571, %r6563, %r6556;
	xor.b32  	%r6572, %r6571, %r6570;
	add.s32 	%r6573, %r6338, %r6549;
	add.s32 	%r6574, %r6573, %r6572;
	add.s32 	%r6575, %r6574, 681279174;
	shf.l.wrap.b32 	%r6576, %r6575, %r6575, 4;
	add.s32 	%r6577, %r6576, %r6570;
	xor.b32  	%r6578, %r6570, %r6563;
	xor.b32  	%r6579, %r6578, %r6577;
	add.s32 	%r6580, %r6217, %r6556;
	add.s32 	%r6581, %r6580, %r6579;
	add.s32 	%r6582, %r6581, -358537222;
	shf.l.wrap.b32 	%r6583, %r6582, %r6582, 11;
	add.s32 	%r6584, %r6583, %r6577;
	xor.b32  	%r6585, %r6577, %r6570;
	xor.b32  	%r6586, %r6585, %r6584;
	add.s32 	%r6587, %r6220, %r6563;
	add.s32 	%r6588, %r6587, %r6586;
	add.s32 	%r6589, %r6588, -722521979;
	shf.l.wrap.b32 	%r6590, %r6589, %r6589, 16;
	add.s32 	%r6591, %r6590, %r6584;
	xor.b32  	%r6592, %r6584, %r6577;
	xor.b32  	%r6593, %r6592, %r6591;
	add.s32 	%r6594, %r6259, %r6570;
	add.s32 	%r6595, %r6594, %r6593;
	add.s32 	%r6596, %r6595, 76029189;
	shf.l.wrap.b32 	%r6597, %r6596, %r6596, 23;
	add.s32 	%r6598, %r6597, %r6591;
	xor.b32  	%r6599, %r6591, %r6584;
	xor.b32  	%r6600, %r6599, %r6598;
	add.s32 	%r6601, %r6298, %r6577;
	add.s32 	%r6602, %r6601, %r6600;
	add.s32 	%r6603, %r6602, -640364487;
	shf.l.wrap.b32 	%r6604, %r6603, %r6603, 4;
	add.s32 	%r6605, %r6604, %r6598;
	xor.b32  	%r6606, %r6598, %r6591;
	xor.b32  	%r6607, %r6606, %r6605;
	add.s32 	%r6608, %r6337, %r6584;
	add.s32 	%r6609, %r6608, %r6607;
	add.s32 	%r6610, %r6609, -421815835;
	shf.l.wrap.b32 	%r6611, %r6610, %r6610, 11;
	add.s32 	%r6612, %r6611, %r6605;
	xor.b32  	%r6613, %r6605, %r6598;
	xor.b32  	%r6614, %r6613, %r6612;
	add.s32 	%r6615, %r6340, %r6591;
	add.s32 	%r6616, %r6615, %r6614;
	add.s32 	%r6617, %r6616, 530742520;
	shf.l.wrap.b32 	%r6618, %r6617, %r6617, 16;
	add.s32 	%r6619, %r6618, %r6612;
	xor.b32  	%r6620, %r6612, %r6605;
	xor.b32  	%r6621, %r6620, %r6619;
	add.s32 	%r6622, %r6219, %r6598;
	add.s32 	%r6623, %r6622, %r6621;
	add.s32 	%r6624, %r6623, -995338651;
	shf.l.wrap.b32 	%r6625, %r6624, %r6624, 23;
	add.s32 	%r6626, %r6625, %r6619;
	not.b32 	%r6627, %r6612;
	or.b32  	%r6628, %r6626, %r6627;
	xor.b32  	%r6629, %r6628, %r6619;
	add.s32 	%r6630, %r6217, %r6605;
	add.s32 	%r6631, %r6630, %r6629;
	add.s32 	%r6632, %r6631, -198630844;
	shf.l.wrap.b32 	%r6633, %r6632, %r6632, 6;
	add.s32 	%r6634, %r6633, %r6626;
	not.b32 	%r6635, %r6619;
	or.b32  	%r6636, %r6634, %r6635;
	xor.b32  	%r6637, %r6636, %r6626;
	add.s32 	%r6638, %r6260, %r6612;
	add.s32 	%r6639, %r6638, %r6637;
	add.s32 	%r6640, %r6639, 1126891415;
	shf.l.wrap.b32 	%r6641, %r6640, %r6640, 10;
	add.s32 	%r6642, %r6641, %r6634;
	not.b32 	%r6643, %r6626;
	or.b32  	%r6644, %r6642, %r6643;
	xor.b32  	%r6645, %r6644, %r6634;
	add.s32 	%r6646, %r6339, %r6619;
	add.s32 	%r6647, %r6646, %r6645;
	add.s32 	%r6648, %r6647, -1416354905;
	shf.l.wrap.b32 	%r6649, %r6648, %r6648, 15;
	add.s32 	%r6650, %r6649, %r6642;
	not.b32 	%r6651, %r6634;
	or.b32  	%r6652, %r6650, %r6651;
	xor.b32  	%r6653, %r6652, %r6642;
	add.s32 	%r6654, %r6258, %r6626;
	add.s32 	%r6655, %r6654, %r6653;
	add.s32 	%r6656, %r6655, -57434055;
	shf.l.wrap.b32 	%r6657, %r6656, %r6656, 21;
	add.s32 	%r6658, %r6657, %r6650;
	not.b32 	%r6659, %r6642;
	or.b32  	%r6660, %r6658, %r6659;
	xor.b32  	%r6661, %r6660, %r6650;
	add.s32 	%r6662, %r6337, %r6634;
	add.s32 	%r6663, %r6662, %r6661;
	add.s32 	%r6664, %r6663, 1700485571;
	shf.l.wrap.b32 	%r6665, %r6664, %r6664, 6;
	add.s32 	%r6666, %r6665, %r6658;
	not.b32 	%r6667, %r6650;
	or.b32  	%r6668, %r6666, %r6667;
	xor.b32  	%r6669, %r6668, %r6658;
	add.s32 	%r6670, %r6220, %r6642;
	add.s32 	%r6671, %r6670, %r6669;
	add.s32 	%r6672, %r6671, -1894986606;
	shf.l.wrap.b32 	%r6673, %r6672, %r6672, 10;
	add.s32 	%r6674, %r6673, %r6666;
	not.b32 	%r6675, %r6658;
	or.b32  	%r6676, %r6674, %r6675;
	xor.b32  	%r6677, %r6676, %r6666;
	add.s32 	%r6678, %r6299, %r6650;
	add.s32 	%r6679, %r6678, %r6677;
	add.s32 	%r6680, %r6679, -1051523;
	shf.l.wrap.b32 	%r6681, %r6680, %r6680, 15;
	add.s32 	%r6682, %r6681, %r6674;
	not.b32 	%r6683, %r6666;
	or.b32  	%r6684, %r6682, %r6683;
	xor.b32  	%r6685, %r6684, %r6674;
	add.s32 	%r6686, %r6218, %r6658;
	add.s32 	%r6687, %r6686, %r6685;
	add.s32 	%r6688, %r6687, -2054922799;
	shf.l.wrap.b32 	%r6689, %r6688, %r6688, 21;
	add.s32 	%r6690, %r6689, %r6682;
	not.b32 	%r6691, %r6674;
	or.b32  	%r6692, %r6690, %r6691;
	xor.b32  	%r6693, %r6692, %r6682;
	add.s32 	%r6694, %r6297, %r6666;
	add.s32 	%r6695, %r6694, %r6693;
	add.s32 	%r6696, %r6695, 1873313359;
	shf.l.wrap.b32 	%r6697, %r6696, %r6696, 6;
	add.s32 	%r6698, %r6697, %r6690;
	not.b32 	%r6699, %r6682;
	or.b32  	%r6700, %r6698, %r6699;
	xor.b32  	%r6701, %r6700, %r6690;
	add.s32 	%r6702, %r6340, %r6674;
	add.s32 	%r6703, %r6702, %r6701;
	add.s32 	%r6704, %r6703, -30611744;
	shf.l.wrap.b32 	%r6705, %r6704, %r6704, 10;
	add.s32 	%r6706, %r6705, %r6698;
	not.b32 	%r6707, %r6690;
	or.b32  	%r6708, %r6706, %r6707;
	xor.b32  	%r6709, %r6708, %r6698;
	add.s32 	%r6710, %r6259, %r6682;
	add.s32 	%r6711, %r6710, %r6709;
	add.s32 	%r6712, %r6711, -1560198380;
	shf.l.wrap.b32 	%r6713, %r6712, %r6712, 15;
	add.s32 	%r6714, %r6713, %r6706;
	not.b32 	%r6715, %r6698;
	or.b32  	%r6716, %r6714, %r6715;
	xor.b32  	%r6717, %r6716, %r6706;
	add.s32 	%r6718, %r6338, %r6690;
	add.s32 	%r6719, %r6718, %r6717;
	add.s32 	%r6720, %r6719, 1309151649;
	shf.l.wrap.b32 	%r6721, %r6720, %r6720, 21;
	add.s32 	%r6722, %r6721, %r6714;
	not.b32 	%r6723, %r6706;
	or.b32  	%r6724, %r6722, %r6723;
	xor.b32  	%r6725, %r6724, %r6714;
	add.s32 	%r6726, %r6257, %r6698;
	add.s32 	%r6727, %r6726, %r6725;
	add.s32 	%r6728, %r6727, -145523070;
	shf.l.wrap.b32 	%r6729, %r6728, %r6728, 6;
	add.s32 	%r6730, %r6729, %r6722;
	not.b32 	%r6731, %r6714;
	or.b32  	%r6732, %r6730, %r6731;
	xor.b32  	%r6733, %r6732, %r6722;
	add.s32 	%r6734, %r6300, %r6706;
	add.s32 	%r6735, %r6734, %r6733;
	add.s32 	%r6736, %r6735, -1120210379;
	shf.l.wrap.b32 	%r6737, %r6736, %r6736, 10;
	add.s32 	%r6738, %r6737, %r6730;
	not.b32 	%r6739, %r6722;
	or.b32  	%r6740, %r6738, %r6739;
	xor.b32  	%r6741, %r6740, %r6730;
	add.s32 	%r6742, %r6219, %r6714;
	add.s32 	%r6743, %r6742, %r6741;
	add.s32 	%r6744, %r6743, 718787259;
	shf.l.wrap.b32 	%r6745, %r6744, %r6744, 15;
	add.s32 	%r6746, %r6745, %r6738;
	not.b32 	%r6747, %r6730;
	or.b32  	%r6748, %r6746, %r6747;
	xor.b32  	%r6749, %r6748, %r6738;
	add.s32 	%r6750, %r6298, %r6722;
	add.s32 	%r6751, %r6750, %r6749;
	add.s32 	%r6752, %r6751, -343485551;
	shf.l.wrap.b32 	%r6753, %r6752, %r6752, 21;
	add.s32 	%r6754, %r6730, %r6209;
	add.s32 	%r6755, %r6746, %r6210;
	add.s32 	%r6756, %r6755, %r6753;
	add.s32 	%r6757, %r6746, %r6211;
	add.s32 	%r6758, %r6738, %r6212;
	st.local.v4.u32 	[%rd2+80], {%r6754, %r6756, %r6757, %r6758};
$L__BB0_70:
	add.s32 	%r6760, %r13427, 1;
	st.local.u32 	[%rd2+64], %r6760;
	cvt.u64.u32 	%rd65, %r13427;
	add.s64 	%rd66, %rd2, %rd65;
	mov.b16 	%rs34, 0;
	st.local.u8 	[%rd66], %rs34;
	ld.local.u32 	%r13427, [%rd2+64];
	and.b32  	%r6759, %r13427, 63;
	setp.eq.s32 	%p54, %r6759, 0;
	@%p54 bra 	$L__BB0_128;
	setp.eq.s32 	%p55, %r6759, 56;
	@%p55 bra 	$L__BB0_72;
	bra.uni 	$L__BB0_70;
$L__BB0_72:
	shl.b32 	%r6761, %r13425, 3;
	shr.u32 	%r6762, %r13425, 29;
	st.local.v2.u32 	[%rd2+56], {%r6761, %r6762};
	ld.local.v4.u32 	{%r6763, %r6764, %r6765, %r6766}, [%rd2+80];
	and.b32  	%r6767, %r6765, %r6764;
	not.b32 	%r6768, %r6764;
	and.b32  	%r6769, %r6766, %r6768;
	or.b32  	%r6770, %r6769, %r6767;
	ld.local.v4.u32 	{%r6771, %r6772, %r6773, %r6774}, [%rd2];
	add.s32 	%r6775, %r6763, %r6771;
	add.s32 	%r6776, %r6775, %r6770;
	add.s32 	%r6777, %r6776, -680876936;
	shf.l.wrap.b32 	%r6778, %r6777, %r6777, 7;
	add.s32 	%r6779, %r6778, %r6764;
	and.b32  	%r6780, %r6779, %r6764;
	not.b32 	%r6781, %r6779;
	and.b32  	%r6782, %r6765, %r6781;
	or.b32  	%r6783, %r6780, %r6782;
	add.s32 	%r6784, %r6766, %r6772;
	add.s32 	%r6785, %r6784, %r6783;
	add.s32 	%r6786, %r6785, -389564586;
	shf.l.wrap.b32 	%r6787, %r6786, %r6786, 12;
	add.s32 	%r6788, %r6787, %r6779;
	and.b32  	%r6789, %r6788, %r6779;
	not.b32 	%r6790, %r6788;
	and.b32  	%r6791, %r6764, %r6790;
	or.b32  	%r6792, %r6789, %r6791;
	add.s32 	%r6793, %r6765, %r6773;
	add.s32 	%r6794, %r6793, %r6792;
	add.s32 	%r6795, %r6794, 606105819;
	shf.l.wrap.b32 	%r6796, %r6795, %r6795, 17;
	add.s32 	%r6797, %r6796, %r6788;
	and.b32  	%r6798, %r6797, %r6788;
	not.b32 	%r6799, %r6797;
	and.b32  	%r6800, %r6779, %r6799;
	or.b32  	%r6801, %r6798, %r6800;
	add.s32 	%r6802, %r6764, %r6774;
	add.s32 	%r6803, %r6802, %r6801;
	add.s32 	%r6804, %r6803, -1044525330;
	shf.l.wrap.b32 	%r6805, %r6804, %r6804, 22;
	add.s32 	%r6806, %r6805, %r6797;
	and.b32  	%r6807, %r6806, %r6797;
	not.b32 	%r6808, %r6806;
	and.b32  	%r6809, %r6788, %r6808;
	or.b32  	%r6810, %r6807, %r6809;
	ld.local.v4.u32 	{%r6811, %r6812, %r6813, %r6814}, [%rd2+16];
	add.s32 	%r6815, %r6811, %r6779;
	add.s32 	%r6816, %r6815, %r6810;
	add.s32 	%r6817, %r6816, -176418897;
	shf.l.wrap.b32 	%r6818, %r6817, %r6817, 7;
	add.s32 	%r6819, %r6818, %r6806;
	and.b32  	%r6820, %r6819, %r6806;
	not.b32 	%r6821, %r6819;
	and.b32  	%r6822, %r6797, %r6821;
	or.b32  	%r6823, %r6820, %r6822;
	add.s32 	%r6824, %r6812, %r6788;
	add.s32 	%r6825, %r6824, %r6823;
	add.s32 	%r6826, %r6825, 1200080426;
	shf.l.wrap.b32 	%r6827, %r6826, %r6826, 12;
	add.s32 	%r6828, %r6827, %r6819;
	and.b32  	%r6829, %r6828, %r6819;
	not.b32 	%r6830, %r6828;
	and.b32  	%r6831, %r6806, %r6830;
	or.b32  	%r6832, %r6829, %r6831;
	add.s32 	%r6833, %r6813, %r6797;
	add.s32 	%r6834, %r6833, %r6832;
	add.s32 	%r6835, %r6834, -1473231341;
	shf.l.wrap.b32 	%r6836, %r6835, %r6835, 17;
	add.s32 	%r6837, %r6836, %r6828;
	and.b32  	%r6838, %r6837, %r6828;
	not.b32 	%r6839, %r6837;
	and.b32  	%r6840, %r6819, %r6839;
	or.b32  	%r6841, %r6838, %r6840;
	add.s32 	%r6842, %r6814, %r6806;
	add.s32 	%r6843, %r6842, %r6841;
	add.s32 	%r6844, %r6843, -45705983;
	shf.l.wrap.b32 	%r6845, %r6844, %r6844, 22;
	add.s32 	%r6846, %r6845, %r6837;
	and.b32  	%r6847, %r6846, %r6837;
	not.b32 	%r6848, %r6846;
	and.b32  	%r6849, %r6828, %r6848;
	or.b32  	%r6850, %r6847, %r6849;
	ld.local.v4.u32 	{%r6851, %r6852, %r6853, %r6854}, [%rd2+32];
	add.s32 	%r6855, %r6851, %r6819;
	add.s32 	%r6856, %r6855, %r6850;
	add.s32 	%r6857, %r6856, 1770035416;
	shf.l.wrap.b32 	%r6858, %r6857, %r6857, 7;
	add.s32 	%r6859, %r6858, %r6846;
	and.b32  	%r6860, %r6859, %r6846;
	not.b32 	%r6861, %r6859;
	and.b32  	%r6862, %r6837, %r6861;
	or.b32  	%r6863, %r6860, %r6862;
	add.s32 	%r6864, %r6852, %r6828;
	add.s32 	%r6865, %r6864, %r6863;
	add.s32 	%r6866, %r6865, -1958414417;
	shf.l.wrap.b32 	%r6867, %r6866, %r6866, 12;
	add.s32 	%r6868, %r6867, %r6859;
	and.b32  	%r6869, %r6868, %r6859;
	not.b32 	%r6870, %r6868;
	and.b32  	%r6871, %r6846, %r6870;
	or.b32  	%r6872, %r6869, %r6871;
	add.s32 	%r6873, %r6853, %r6837;
	add.s32 	%r6874, %r6873, %r6872;
	add.s32 	%r6875, %r6874, -42063;
	shf.l.wrap.b32 	%r6876, %r6875, %r6875, 17;
	add.s32 	%r6877, %r6876, %r6868;
	and.b32  	%r6878, %r6877, %r6868;
	not.b32 	%r6879, %r6877;
	and.b32  	%r6880, %r6859, %r6879;
	or.b32  	%r6881, %r6878, %r6880;
	add.s32 	%r6882, %r6854, %r6846;
	add.s32 	%r6883, %r6882, %r6881;
	add.s32 	%r6884, %r6883, -1990404162;
	shf.l.wrap.b32 	%r6885, %r6884, %r6884, 22;
	add.s32 	%r6886, %r6885, %r6877;
	and.b32  	%r6887, %r6886, %r6877;
	not.b32 	%r6888, %r6886;
	and.b32  	%r6889, %r6868, %r6888;
	or.b32  	%r6890, %r6887, %r6889;
	ld.local.v2.u32 	{%r6891, %r6892}, [%rd2+48];
	add.s32 	%r6893, %r6891, %r6859;
	add.s32 	%r6894, %r6893, %r6890;
	add.s32 	%r6895, %r6894, 1804603682;
	shf.l.wrap.b32 	%r6896, %r6895, %r6895, 7;
	add.s32 	%r6897, %r6896, %r6886;
	and.b32  	%r6898, %r6897, %r6886;
	not.b32 	%r6899, %r6897;
	and.b32  	%r6900, %r6877, %r6899;
	or.b32  	%r6901, %r6898, %r6900;
	add.s32 	%r6902, %r6892, %r6868;
	add.s32 	%r6903, %r6902, %r6901;
	add.s32 	%r6904, %r6903, -40341101;
	shf.l.wrap.b32 	%r6905, %r6904, %r6904, 12;
	add.s32 	%r6906, %r6905, %r6897;
	and.b32  	%r6907, %r6906, %r6897;
	not.b32 	%r6908, %r6906;
	and.b32  	%r6909, %r6886, %r6908;
	or.b32  	%r6910, %r6907, %r6909;
	add.s32 	%r6911, %r6761, %r6877;
	add.s32 	%r6912, %r6911, %r6910;
	add.s32 	%r6913, %r6912, -1502002290;
	shf.l.wrap.b32 	%r6914, %r6913, %r6913, 17;
	add.s32 	%r6915, %r6914, %r6906;
	and.b32  	%r6916, %r6915, %r6906;
	not.b32 	%r6917, %r6915;
	and.b32  	%r6918, %r6897, %r6917;
	or.b32  	%r6919, %r6916, %r6918;
	add.s32 	%r6920, %r6762, %r6886;
	add.s32 	%r6921, %r6920, %r6919;
	add.s32 	%r6922, %r6921, 1236535329;
	shf.l.wrap.b32 	%r6923, %r6922, %r6922, 22;
	add.s32 	%r6924, %r6923, %r6915;
	and.b32  	%r6925, %r6924, %r6906;
	and.b32  	%r6926, %r6915, %r6908;
	or.b32  	%r6927, %r6925, %r6926;
	add.s32 	%r6928, %r6772, %r6897;
	add.s32 	%r6929, %r6928, %r6927;
	add.s32 	%r6930, %r6929, -165796510;
	shf.l.wrap.b32 	%r6931, %r6930, %r6930, 5;
	add.s32 	%r6932, %r6931, %r6924;
	and.b32  	%r6933, %r6932, %r6915;
	and.b32  	%r6934, %r6924, %r6917;
	or.b32  	%r6935, %r6933, %r6934;
	add.s32 	%r6936, %r6813, %r6906;
	add.s32 	%r6937, %r6936, %r6935;
	add.s32 	%r6938, %r6937, -1069501632;
	shf.l.wrap.b32 	%r6939, %r6938, %r6938, 9;
	add.s32 	%r6940, %r6939, %r6932;
	and.b32  	%r6941, %r6940, %r6924;
	not.b32 	%r6942, %r6924;
	and.b32  	%r6943, %r6932, %r6942;
	or.b32  	%r6944, %r6941, %r6943;
	add.s32 	%r6945, %r6854, %r6915;
	add.s32 	%r6946, %r6945, %r6944;
	add.s32 	%r6947, %r6946, 643717713;
	shf.l.wrap.b32 	%r6948, %r6947, %r6947, 14;
	add.s32 	%r6949, %r6948, %r6940;
	and.b32  	%r6950, %r6949, %r6932;
	not.b32 	%r6951, %r6932;
	and.b32  	%r6952, %r6940, %r6951;
	or.b32  	%r6953, %r6950, %r6952;
	add.s32 	%r6954, %r6771, %r6924;
	add.s32 	%r6955, %r6954, %r6953;
	add.s32 	%r6956, %r6955, -373897302;
	shf.l.wrap.b32 	%r6957, %r6956, %r6956, 20;
	add.s32 	%r6958, %r6957, %r6949;
	and.b32  	%r6959, %r6958, %r6940;
	not.b32 	%r6960, %r6940;
	and.b32  	%r6961, %r6949, %r6960;
	or.b32  	%r6962, %r6959, %r6961;
	add.s32 	%r6963, %r6812, %r6932;
	add.s32 	%r6964, %r6963, %r6962;
	add.s32 	%r6965, %r6964, -701558691;
	shf.l.wrap.b32 	%r6966, %r6965, %r6965, 5;
	add.s32 	%r6967, %r6966, %r6958;
	and.b32  	%r6968, %r6967, %r6949;
	not.b32 	%r6969, %r6949;
	and.b32  	%r6970, %r6958, %r6969;
	or.b32  	%r6971, %r6968, %r6970;
	add.s32 	%r6972, %r6853, %r6940;
	add.s32 	%r6973, %r6972, %r6971;
	add.s32 	%r6974, %r6973, 38016083;
	shf.l.wrap.b32 	%r6975, %r6974, %r6974, 9;
	add.s32 	%r6976, %r6975, %r6967;
	and.b32  	%r6977, %r6976, %r6958;
	not.b32 	%r6978, %r6958;
	and.b32  	%r6979, %r6967, %r6978;
	or.b32  	%r6980, %r6977, %r6979;
	add.s32 	%r6981, %r6762, %r6949;
	add.s32 	%r6982, %r6981, %r6980;
	add.s32 	%r6983, %r6982, -660478335;
	shf.l.wrap.b32 	%r6984, %r6983, %r6983, 14;
	add.s32 	%r6985, %r6984, %r6976;
	and.b32  	%r6986, %r6985, %r6967;
	not.b32 	%r6987, %r6967;
	and.b32  	%r6988, %r6976, %r6987;
	or.b32  	%r6989, %r6986, %r6988;
	add.s32 	%r6990, %r6811, %r6958;
	add.s32 	%r6991, %r6990, %r6989;
	add.s32 	%r6992, %r6991, -405537848;
	shf.l.wrap.b32 	%r6993, %r6992, %r6992, 20;
	add.s32 	%r6994, %r6993, %r6985;
	and.b32  	%r6995, %r6994, %r6976;
	not.b32 	%r6996, %r6976;
	and.b32  	%r6997, %r6985, %r6996;
	or.b32  	%r6998, %r6995, %r6997;
	add.s32 	%r6999, %r6852, %r6967;
	add.s32 	%r7000, %r6999, %r6998;
	add.s32 	%r7001, %r7000, 568446438;
	shf.l.wrap.b32 	%r7002, %r7001, %r7001, 5;
	add.s32 	%r7003, %r7002, %r6994;
	and.b32  	%r7004, %r7003, %r6985;
	not.b32 	%r7005, %r6985;
	and.b32  	%r7006, %r6994, %r7005;
	or.b32  	%r7007, %r7004, %r7006;
	add.s32 	%r7008, %r6761, %r6976;
	add.s32 	%r7009, %r7008, %r7007;
	add.s32 	%r7010, %r7009, -1019803690;
	shf.l.wrap.b32 	%r7011, %r7010, %r7010, 9;
	add.s32 	%r7012, %r7011, %r7003;
	and.b32  	%r7013, %r7012, %r6994;
	not.b32 	%r7014, %r6994;
	and.b32  	%r7015, %r7003, %r7014;
	or.b32  	%r7016, %r7013, %r7015;
	add.s32 	%r7017, %r6774, %r6985;
	add.s32 	%r7018, %r7017, %r7016;
	add.s32 	%r7019, %r7018, -187363961;
	shf.l.wrap.b32 	%r7020, %r7019, %r7019, 14;
	add.s32 	%r7021, %r7020, %r7012;
	and.b32  	%r7022, %r7021, %r7003;
	not.b32 	%r7023, %r7003;
	and.b32  	%r7024, %r7012, %r7023;
	or.b32  	%r7025, %r7022, %r7024;
	add.s32 	%r7026, %r6851, %r6994;
	add.s32 	%r7027, %r7026, %r7025;
	add.s32 	%r7028, %r7027, 1163531501;
	shf.l.wrap.b32 	%r7029, %r7028, %r7028, 20;
	add.s32 	%r7030, %r7029, %r7021;
	and.b32  	%r7031, %r7030, %r7012;
	not.b32 	%r7032, %r7012;
	and.b32  	%r7033, %r7021, %r7032;
	or.b32  	%r7034, %r7031, %r7033;
	add.s32 	%r7035, %r6892, %r7003;
	add.s32 	%r7036, %r7035, %r7034;
	add.s32 	%r7037, %r7036, -1444681467;
	shf.l.wrap.b32 	%r7038, %r7037, %r7037, 5;
	add.s32 	%r7039, %r7038, %r7030;
	and.b32  	%r7040, %r7039, %r7021;
	not.b32 	%r7041, %r7021;
	and.b32  	%r7042, %r7030, %r7041;
	or.b32  	%r7043, %r7040, %r7042;
	add.s32 	%r7044, %r6773, %r7012;
	add.s32 	%r7045, %r7044, %r7043;
	add.s32 	%r7046, %r7045, -51403784;
	shf.l.wrap.b32 	%r7047, %r7046, %r7046, 9;
	add.s32 	%r7048, %r7047, %r7039;
	and.b32  	%r7049, %r7048, %r7030;
	not.b32 	%r7050, %r7030;
	and.b32  	%r7051, %r7039, %r7050;
	or.b32  	%r7052, %r7049, %r7051;
	add.s32 	%r7053, %r6814, %r7021;
	add.s32 	%r7054, %r7053, %r7052;
	add.s32 	%r7055, %r7054, 1735328473;
	shf.l.wrap.b32 	%r7056, %r7055, %r7055, 14;
	add.s32 	%r7057, %r7056, %r7048;
	and.b32  	%r7058, %r7057, %r7039;
	not.b32 	%r7059, %r7039;
	and.b32  	%r7060, %r7048, %r7059;
	or.b32  	%r7061, %r7058, %r7060;
	add.s32 	%r7062, %r6891, %r7030;
	add.s32 	%r7063, %r7062, %r7061;
	add.s32 	%r7064, %r7063, -1926607734;
	shf.l.wrap.b32 	%r7065, %r7064, %r7064, 20;
	add.s32 	%r7066, %r7065, %r7057;
	xor.b32  	%r7067, %r7057, %r7048;
	xor.b32  	%r7068, %r7067, %r7066;
	add.s32 	%r7069, %r6812, %r7039;
	add.s32 	%r7070, %r7069, %r7068;
	add.s32 	%r7071, %r7070, -378558;
	shf.l.wrap.b32 	%r7072, %r7071, %r7071, 4;
	add.s32 	%r7073, %r7072, %r7066;
	xor.b32  	%r7074, %r7066, %r7057;
	xor.b32  	%r7075, %r7074, %r7073;
	add.s32 	%r7076, %r6851, %r7048;
	add.s32 	%r7077, %r7076, %r7075;
	add.s32 	%r7078, %r7077, -2022574463;
	shf.l.wrap.b32 	%r7079, %r7078, %r7078, 11;
	add.s32 	%r7080, %r7079, %r7073;
	xor.b32  	%r7081, %r7073, %r7066;
	xor.b32  	%r7082, %r7081, %r7080;
	add.s32 	%r7083, %r6854, %r7057;
	add.s32 	%r7084, %r7083, %r7082;
	add.s32 	%r7085, %r7084, 1839030562;
	shf.l.wrap.b32 	%r7086, %r7085, %r7085, 16;
	add.s32 	%r7087, %r7086, %r7080;
	xor.b32  	%r7088, %r7080, %r7073;
	xor.b32  	%r7089, %r7088, %r7087;
	add.s32 	%r7090, %r6761, %r7066;
	add.s32 	%r7091, %r7090, %r7089;
	add.s32 	%r7092, %r7091, -35309556;
	shf.l.wrap.b32 	%r7093, %r7092, %r7092, 23;
	add.s32 	%r7094, %r7093, %r7087;
	xor.b32  	%r7095, %r7087, %r7080;
	xor.b32  	%r7096, %r7095, %r7094;
	add.s32 	%r7097, %r6772, %r7073;
	add.s32 	%r7098, %r7097, %r7096;
	add.s32 	%r7099, %r7098, -1530992060;
	shf.l.wrap.b32 	%r7100, %r7099, %r7099, 4;
	add.s32 	%r7101, %r7100, %r7094;
	xor.b32  	%r7102, %r7094, %r7087;
	xor.b32  	%r7103, %r7102, %r7101;
	add.s32 	%r7104, %r6811, %r7080;
	add.s32 	%r7105, %r7104, %r7103;
	add.s32 	%r7106, %r7105, 1272893353;
	shf.l.wrap.b32 	%r7107, %r7106, %r7106, 11;
	add.s32 	%r7108, %r7107, %r7101;
	xor.b32  	%r7109, %r7101, %r7094;
	xor.b32  	%r7110, %r7109, %r7108;
	add.s32 	%r7111, %r6814, %r7087;
	add.s32 	%r7112, %r7111, %r7110;
	add.s32 	%r7113, %r7112, -155497632;
	shf.l.wrap.b32 	%r7114, %r7113, %r7113, 16;
	add.s32 	%r7115, %r7114, %r7108;
	xor.b32  	%r7116, %r7108, %r7101;
	xor.b32  	%r7117, %r7116, %r7115;
	add.s32 	%r7118, %r6853, %r7094;
	add.s32 	%r7119, %r7118, %r7117;
	add.s32 	%r7120, %r7119, -1094730640;
	shf.l.wrap.b32 	%r7121, %r7120, %r7120, 23;
	add.s32 	%r7122, %r7121, %r7115;
	xor.b32  	%r7123, %r7115, %r7108;
	xor.b32  	%r7124, %r7123, %r7122;
	add.s32 	%r7125, %r6892, %r7101;
	add.s32 	%r7126, %r7125, %r7124;
	add.s32 	%r7127, %r7126, 681279174;
	shf.l.wrap.b32 	%r7128, %r7127, %r7127, 4;
	add.s32 	%r7129, %r7128, %r7122;
	xor.b32  	%r7130, %r7122, %r7115;
	xor.b32  	%r7131, %r7130, %r7129;
	add.s32 	%r7132, %r6771, %r7108;
	add.s32 	%r7133, %r7132, %r7131;
	add.s32 	%r7134, %r7133, -358537222;
	shf.l.wrap.b32 	%r7135, %r7134, %r7134, 11;
	add.s32 	%r7136, %r7135, %r7129;
	xor.b32  	%r7137, %r7129, %r7122;
	xor.b32  	%r7138, %r7137, %r7136;
	add.s32 	%r7139, %r6774, %r7115;
	add.s32 	%r7140, %r7139, %r7138;
	add.s32 	%r7141, %r7140, -722521979;
	shf.l.wrap.b32 	%r7142, %r7141, %r7141, 16;
	add.s32 	%r7143, %r7142, %r7136;
	xor.b32  	%r7144, %r7136, %r7129;
	xor.b32  	%r7145, %r7144, %r7143;
	add.s32 	%r7146, %r6813, %r7122;
	add.s32 	%r7147, %r7146, %r7145;
	add.s32 	%r7148, %r7147, 76029189;
	shf.l.wrap.b32 	%r7149, %r7148, %r7148, 23;
	add.s32 	%r7150, %r7149, %r7143;
	xor.b32  	%r7151, %r7143, %r7136;
	xor.b32  	%r7152, %r7151, %r7150;
	add.s32 	%r7153, %r6852, %r7129;
	add.s32 	%r7154, %r7153, %r7152;
	add.s32 	%r7155, %r7154, -640364487;
	shf.l.wrap.b32 	%r7156, %r7155, %r7155, 4;
	add.s32 	%r7157, %r7156, %r7150;
	xor.b32  	%r7158, %r7150, %r7143;
	xor.b32  	%r7159, %r7158, %r7157;
	add.s32 	%r7160, %r6891, %r7136;
	add.s32 	%r7161, %r7160, %r7159;
	add.s32 	%r7162, %r7161, -421815835;
	shf.l.wrap.b32 	%r7163, %r7162, %r7162, 11;
	add.s32 	%r7164, %r7163, %r7157;
	xor.b32  	%r7165, %r7157, %r7150;
	xor.b32  	%r7166, %r7165, %r7164;
	add.s32 	%r7167, %r6762, %r7143;
	add.s32 	%r7168, %r7167, %r7166;
	add.s32 	%r7169, %r7168, 530742520;
	shf.l.wrap.b32 	%r7170, %r7169, %r7169, 16;
	add.s32 	%r7171, %r7170, %r7164;
	xor.b32  	%r7172, %r7164, %r7157;
	xor.b32  	%r7173, %r7172, %r7171;
	add.s32 	%r7174, %r6773, %r7150;
	add.s32 	%r7175, %r7174, %r7173;
	add.s32 	%r7176, %r7175, -995338651;
	shf.l.wrap.b32 	%r7177, %r7176, %r7176, 23;
	add.s32 	%r7178, %r7177, %r7171;
	not.b32 	%r7179, %r7164;
	or.b32  	%r7180, %r7178, %r7179;
	xor.b32  	%r7181, %r7180, %r7171;
	add.s32 	%r7182, %r6771, %r7157;
	add.s32 	%r7183, %r7182, %r7181;
	add.s32 	%r7184, %r7183, -198630844;
	shf.l.wrap.b32 	%r7185, %r7184, %r7184, 6;
	add.s32 	%r7186, %r7185, %r7178;
	not.b32 	%r7187, %r7171;
	or.b32  	%r7188, %r7186, %r7187;
	xor.b32  	%r7189, %r7188, %r7178;
	add.s32 	%r7190, %r6814, %r7164;
	add.s32 	%r7191, %r7190, %r7189;
	add.s32 	%r7192, %r7191, 1126891415;
	shf.l.wrap.b32 	%r7193, %r7192, %r7192, 10;
	add.s32 	%r7194, %r7193, %r7186;
	not.b32 	%r7195, %r7178;
	or.b32  	%r7196, %r7194, %r7195;
	xor.b32  	%r7197, %r7196, %r7186;
	add.s32 	%r7198, %r6761, %r7171;
	add.s32 	%r7199, %r7198, %r7197;
	add.s32 	%r7200, %r7199, -1416354905;
	shf.l.wrap.b32 	%r7201, %r7200, %r7200, 15;
	add.s32 	%r7202, %r7201, %r7194;
	not.b32 	%r7203, %r7186;
	or.b32  	%r7204, %r7202, %r7203;
	xor.b32  	%r7205, %r7204, %r7194;
	add.s32 	%r7206, %r6812, %r7178;
	add.s32 	%r7207, %r7206, %r7205;
	add.s32 	%r7208, %r7207, -57434055;
	shf.l.wrap.b32 	%r7209, %r7208, %r7208, 21;
	add.s32 	%r7210, %r7209, %r7202;
	not.b32 	%r7211, %r7194;
	or.b32  	%r7212, %r7210, %r7211;
	xor.b32  	%r7213, %r7212, %r7202;
	add.s32 	%r7214, %r6891, %r7186;
	add.s32 	%r7215, %r7214, %r7213;
	add.s32 	%r7216, %r7215, 1700485571;
	shf.l.wrap.b32 	%r7217, %r7216, %r7216, 6;
	add.s32 	%r7218, %r7217, %r7210;
	not.b32 	%r7219, %r7202;
	or.b32  	%r7220, %r7218, %r7219;
	xor.b32  	%r7221, %r7220, %r7210;
	add.s32 	%r7222, %r6774, %r7194;
	add.s32 	%r7223, %r7222, %r7221;
	add.s32 	%r7224, %r7223, -1894986606;
	shf.l.wrap.b32 	%r7225, %r7224, %r7224, 10;
	add.s32 	%r7226, %r7225, %r7218;
	not.b32 	%r7227, %r7210;
	or.b32  	%r7228, %r7226, %r7227;
	xor.b32  	%r7229, %r7228, %r7218;
	add.s32 	%r7230, %r6853, %r7202;
	add.s32 	%r7231, %r7230, %r7229;
	add.s32 	%r7232, %r7231, -1051523;
	shf.l.wrap.b32 	%r7233, %r7232, %r7232, 15;
	add.s32 	%r7234, %r7233, %r7226;
	not.b32 	%r7235, %r7218;
	or.b32  	%r7236, %r7234, %r7235;
	xor.b32  	%r7237, %r7236, %r7226;
	add.s32 	%r7238, %r6772, %r7210;
	add.s32 	%r7239, %r7238, %r7237;
	add.s32 	%r7240, %r7239, -2054922799;
	shf.l.wrap.b32 	%r7241, %r7240, %r7240, 21;
	add.s32 	%r7242, %r7241, %r7234;
	not.b32 	%r7243, %r7226;
	or.b32  	%r7244, %r7242, %r7243;
	xor.b32  	%r7245, %r7244, %r7234;
	add.s32 	%r7246, %r6851, %r7218;
	add.s32 	%r7247, %r7246, %r7245;
	add.s32 	%r7248, %r7247, 1873313359;
	shf.l.wrap.b32 	%r7249, %r7248, %r7248, 6;
	add.s32 	%r7250, %r7249, %r7242;
	not.b32 	%r7251, %r7234;
	or.b32  	%r7252, %r7250, %r7251;
	xor.b32  	%r7253, %r7252, %r7242;
	add.s32 	%r7254, %r6762, %r7226;
	add.s32 	%r7255, %r7254, %r7253;
	add.s32 	%r7256, %r7255, -30611744;
	shf.l.wrap.b32 	%r7257, %r7256, %r7256, 10;
	add.s32 	%r7258, %r7257, %r7250;
	not.b32 	%r7259, %r7242;
	or.b32  	%r7260, %r7258, %r7259;
	xor.b32  	%r7261, %r7260, %r7250;
	add.s32 	%r7262, %r6813, %r7234;
	add.s32 	%r7263, %r7262, %r7261;
	add.s32 	%r7264, %r7263, -1560198380;
	shf.l.wrap.b32 	%r7265, %r7264, %r7264, 15;
	add.s32 	%r7266, %r7265, %r7258;
	not.b32 	%r7267, %r7250;
	or.b32  	%r7268, %r7266, %r7267;
	xor.b32  	%r7269, %r7268, %r7258;
	add.s32 	%r7270, %r6892, %r7242;
	add.s32 	%r7271, %r7270, %r7269;
	add.s32 	%r7272, %r7271, 1309151649;
	shf.l.wrap.b32 	%r7273, %r7272, %r7272, 21;
	add.s32 	%r7274, %r7273, %r7266;
	not.b32 	%r7275, %r7258;
	or.b32  	%r7276, %r7274, %r7275;
	xor.b32  	%r7277, %r7276, %r7266;
	add.s32 	%r7278, %r6811, %r7250;
	add.s32 	%r7279, %r7278, %r7277;
	add.s32 	%r7280, %r7279, -145523070;
	shf.l.wrap.b32 	%r7281, %r7280, %r7280, 6;
	add.s32 	%r7282, %r7281, %r7274;
	not.b32 	%r7283, %r7266;
	or.b32  	%r7284, %r7282, %r7283;
	xor.b32  	%r7285, %r7284, %r7274;
	add.s32 	%r7286, %r6854, %r7258;
	add.s32 	%r7287, %r7286, %r7285;
	add.s32 	%r7288, %r7287, -1120210379;
	shf.l.wrap.b32 	%r7289, %r7288, %r7288, 10;
	add.s32 	%r7290, %r7289, %r7282;
	not.b32 	%r7291, %r7274;
	or.b32  	%r7292, %r7290, %r7291;
	xor.b32  	%r7293, %r7292, %r7282;
	add.s32 	%r7294, %r6773, %r7266;
	add.s32 	%r7295, %r7294, %r7293;
	add.s32 	%r7296, %r7295, 718787259;
	shf.l.wrap.b32 	%r7297, %r7296, %r7296, 15;
	add.s32 	%r7298, %r7297, %r7290;
	not.b32 	%r7299, %r7282;
	or.b32  	%r7300, %r7298, %r7299;
	xor.b32  	%r7301, %r7300, %r7290;
	add.s32 	%r7302, %r6852, %r7274;
	add.s32 	%r7303, %r7302, %r7301;
	add.s32 	%r7304, %r7303, -343485551;
	shf.l.wrap.b32 	%r7305, %r7304, %r7304, 21;
	add.s32 	%r7306, %r7282, %r6763;
	add.s32 	%r7307, %r7298, %r6764;
	add.s32 	%r7308, %r7307, %r7305;
	add.s32 	%r7309, %r7298, %r6765;
	add.s32 	%r7310, %r7290, %r6766;
	st.local.v4.u32 	[%rd2+80], {%r7306, %r7308, %r7309, %r7310};
	bfe.u32 	%r7311, %r7310, 8, 8;
	bfe.u32 	%r7312, %r7310, 24, 8;
	bfe.u32 	%r7313, %r7310, 16, 8;
	prmt.b32 	%r7314, %r7313, %r7312, 0x3340U;
	prmt.b32 	%r7315, %r7310, %r7311, 0x3340U;
	prmt.b32 	%r7316, %r7315, %r7314, 0x5410U;
	st.local.v4.b32 	[%rd3], {%r7306, %r7308, %r7309, %r7316};
	mov.b16 	%rs97, 0;
$L__BB0_73:
	mov.b32 	%r7317, 271733878;
	mov.b32 	%r7318, -1732584194;
	mov.b32 	%r7319, -271733879;
	mov.b32 	%r7320, 1732584193;
	st.local.v4.u32 	[%rd2+80], {%r7320, %r7319, %r7318, %r7317};
	and.b16  	%rs3, %rs97, 1;
	setp.eq.b16 	%p56, %rs3, 1;
	@%p56 bra 	$L__BB0_78;
	mov.b32 	%r13432, 0;
	mov.u32 	%r13431, %r13432;
$L__BB0_75:
	cvt.u64.u32 	%rd69, %r13431;
	add.s64 	%rd70, %rd3, %rd69;
	ld.local.u8 	%rs37, [%rd70];
	add.s32 	%r7876, %r13432, 1;
	st.local.u32 	[%rd2+64], %r7876;
	cvt.u64.u32 	%rd71, %r13432;
	add.s64 	%rd72, %rd2, %rd71;
	st.local.u8 	[%rd72], %rs37;
	ld.local.u32 	%r13432, [%rd2+64];
	and.b32  	%r7877, %r13432, 63;
	setp.ne.s32 	%p60, %r7877, 0;
	@%p60 bra 	$L__BB0_77;
	ld.local.v4.u32 	{%r7878, %r7879, %r7880, %r7881}, [%rd2+80];
	and.b32  	%r7882, %r7880, %r7879;
	not.b32 	%r7883, %r7879;
	and.b32  	%r7884, %r7881, %r7883;
	or.b32  	%r7885, %r7884, %r7882;
	ld.local.v4.u32 	{%r7886, %r7887, %r7888, %r7889}, [%rd2];
	add.s32 	%r7890, %r7878, %r7886;
	add.s32 	%r7891, %r7890, %r7885;
	add.s32 	%r7892, %r7891, -680876936;
	shf.l.wrap.b32 	%r7893, %r7892, %r7892, 7;
	add.s32 	%r7894, %r7893, %r7879;
	and.b32  	%r7895, %r7894, %r7879;
	not.b32 	%r7896, %r7894;
	and.b32  	%r7897, %r7880, %r7896;
	or.b32  	%r7898, %r7895, %r7897;
	add.s32 	%r7899, %r7881, %r7887;
	add.s32 	%r7900, %r7899, %r7898;
	add.s32 	%r7901, %r7900, -389564586;
	shf.l.wrap.b32 	%r7902, %r7901, %r7901, 12;
	add.s32 	%r7903, %r7902, %r7894;
	and.b32  	%r7904, %r7903, %r7894;
	not.b32 	%r7905, %r7903;
	and.b32  	%r7906, %r7879, %r7905;
	or.b32  	%r7907, %r7904, %r7906;
	add.s32 	%r7908, %r7880, %r7888;
	add.s32 	%r7909, %r7908, %r7907;
	add.s32 	%r7910, %r7909, 606105819;
	shf.l.wrap.b32 	%r7911, %r7910, %r7910, 17;
	add.s32 	%r7912, %r7911, %r7903;
	and.b32  	%r7913, %r7912, %r7903;
	not.b32 	%r7914, %r7912;
	and.b32  	%r7915, %r7894, %r7914;
	or.b32  	%r7916, %r7913, %r7915;
	add.s32 	%r7917, %r7879, %r7889;
	add.s32 	%r7918, %r7917, %r7916;
	add.s32 	%r7919, %r7918, -1044525330;
	shf.l.wrap.b32 	%r7920, %r7919, %r7919, 22;
	add.s32 	%r7921, %r7920, %r7912;
	and.b32  	%r7922, %r7921, %r7912;
	not.b32 	%r7923, %r7921;
	and.b32  	%r7924, %r7903, %r7923;
	or.b32  	%r7925, %r7922, %r7924;
	ld.local.v4.u32 	{%r7926, %r7927, %r7928, %r7929}, [%rd2+16];
	add.s32 	%r7930, %r7926, %r7894;
	add.s32 	%r7931, %r7930, %r7925;
	add.s32 	%r7932, %r7931, -176418897;
	shf.l.wrap.b32 	%r7933, %r7932, %r7932, 7;
	add.s32 	%r7934, %r7933, %r7921;
	and.b32  	%r7935, %r7934, %r7921;
	not.b32 	%r7936, %r7934;
	and.b32  	%r7937, %r7912, %r7936;
	or.b32  	%r7938, %r7935, %r7937;
	add.s32 	%r7939, %r7927, %r7903;
	add.s32 	%r7940, %r7939, %r7938;
	add.s32 	%r7941, %r7940, 1200080426;
	shf.l.wrap.b32 	%r7942, %r7941, %r7941, 12;
	add.s32 	%r7943, %r7942, %r7934;
	and.b32  	%r7944, %r7943, %r7934;
	not.b32 	%r7945, %r7943;
	and.b32  	%r7946, %r7921, %r7945;
	or.b32  	%r7947, %r7944, %r7946;
	add.s32 	%r7948, %r7928, %r7912;
	add.s32 	%r7949, %r7948, %r7947;
	add.s32 	%r7950, %r7949, -1473231341;
	shf.l.wrap.b32 	%r7951, %r7950, %r7950, 17;
	add.s32 	%r7952, %r7951, %r7943;
	and.b32  	%r7953, %r7952, %r7943;
	not.b32 	%r7954, %r7952;
	and.b32  	%r7955, %r7934, %r7954;
	or.b32  	%r7956, %r7953, %r7955;
	add.s32 	%r7957, %r7929, %r7921;
	add.s32 	%r7958, %r7957, %r7956;
	add.s32 	%r7959, %r7958, -45705983;
	shf.l.wrap.b32 	%r7960, %r7959, %r7959, 22;
	add.s32 	%r7961, %r7960, %r7952;
	and.b32  	%r7962, %r7961, %r7952;
	not.b32 	%r7963, %r7961;
	and.b32  	%r7964, %r7943, %r7963;
	or.b32  	%r7965, %r7962, %r7964;
	ld.local.v4.u32 	{%r7966, %r7967, %r7968, %r7969}, [%rd2+32];
	add.s32 	%r7970, %r7966, %r7934;
	add.s32 	%r7971, %r7970, %r7965;
	add.s32 	%r7972, %r7971, 1770035416;
	shf.l.wrap.b32 	%r7973, %r7972, %r7972, 7;
	add.s32 	%r7974, %r7973, %r7961;
	and.b32  	%r7975, %r7974, %r7961;
	not.b32 	%r7976, %r7974;
	and.b32  	%r7977, %r7952, %r7976;
	or.b32  	%r7978, %r7975, %r7977;
	add.s32 	%r7979, %r7967, %r7943;
	add.s32 	%r7980, %r7979, %r7978;
	add.s32 	%r7981, %r7980, -1958414417;
	shf.l.wrap.b32 	%r7982, %r7981, %r7981, 12;
	add.s32 	%r7983, %r7982, %r7974;
	and.b32  	%r7984, %r7983, %r7974;
	not.b32 	%r7985, %r7983;
	and.b32  	%r7986, %r7961, %r7985;
	or.b32  	%r7987, %r7984, %r7986;
	add.s32 	%r7988, %r7968, %r7952;
	add.s32 	%r7989, %r7988, %r7987;
	add.s32 	%r7990, %r7989, -42063;
	shf.l.wrap.b32 	%r7991, %r7990, %r7990, 17;
	add.s32 	%r7992, %r7991, %r7983;
	and.b32  	%r7993, %r7992, %r7983;
	not.b32 	%r7994, %r7992;
	and.b32  	%r7995, %r7974, %r7994;
	or.b32  	%r7996, %r7993, %r7995;
	add.s32 	%r7997, %r7969, %r7961;
	add.s32 	%r7998, %r7997, %r7996;
	add.s32 	%r7999, %r7998, -1990404162;
	shf.l.wrap.b32 	%r8000, %r7999, %r7999, 22;
	add.s32 	%r8001, %r8000, %r7992;
	and.b32  	%r8002, %r8001, %r7992;
	not.b32 	%r8003, %r8001;
	and.b32  	%r8004, %r7983, %r8003;
	or.b32  	%r8005, %r8002, %r8004;
	ld.local.v4.u32 	{%r8006, %r8007, %r8008, %r8009}, [%rd2+48];
	add.s32 	%r8010, %r8006, %r7974;
	add.s32 	%r8011, %r8010, %r8005;
	add.s32 	%r8012, %r8011, 1804603682;
	shf.l.wrap.b32 	%r8013, %r8012, %r8012, 7;
	add.s32 	%r8014, %r8013, %r8001;
	and.b32  	%r8015, %r8014, %r8001;
	not.b32 	%r8016, %r8014;
	and.b32  	%r8017, %r7992, %r8016;
	or.b32  	%r8018, %r8015, %r8017;
	add.s32 	%r8019, %r8007, %r7983;
	add.s32 	%r8020, %r8019, %r8018;
	add.s32 	%r8021, %r8020, -40341101;
	shf.l.wrap.b32 	%r8022, %r8021, %r8021, 12;
	add.s32 	%r8023, %r8022, %r8014;
	and.b32  	%r8024, %r8023, %r8014;
	not.b32 	%r8025, %r8023;
	and.b32  	%r8026, %r8001, %r8025;
	or.b32  	%r8027, %r8024, %r8026;
	add.s32 	%r8028, %r8008, %r7992;
	add.s32 	%r8029, %r8028, %r8027;
	add.s32 	%r8030, %r8029, -1502002290;
	shf.l.wrap.b32 	%r8031, %r8030, %r8030, 17;
	add.s32 	%r8032, %r8031, %r8023;
	and.b32  	%r8033, %r8032, %r8023;
	not.b32 	%r8034, %r8032;
	and.b32  	%r8035, %r8014, %r8034;
	or.b32  	%r8036, %r8033, %r8035;
	add.s32 	%r8037, %r8009, %r8001;
	add.s32 	%r8038, %r8037, %r8036;
	add.s32 	%r8039, %r8038, 1236535329;
	shf.l.wrap.b32 	%r8040, %r8039, %r8039, 22;
	add.s32 	%r8041, %r8040, %r8032;
	and.b32  	%r8042, %r8041, %r8023;
	and.b32  	%r8043, %r8032, %r8025;
	or.b32  	%r8044, %r8042, %r8043;
	add.s32 	%r8045, %r7887, %r8014;
	add.s32 	%r8046, %r8045, %r8044;
	add.s32 	%r8047, %r8046, -165796510;
	shf.l.wrap.b32 	%r8048, %r8047, %r8047, 5;
	add.s32 	%r8049, %r8048, %r8041;
	and.b32  	%r8050, %r8049, %r8032;
	and.b32  	%r8051, %r8041, %r8034;
	or.b32  	%r8052, %r8050, %r8051;
	add.s32 	%r8053, %r7928, %r8023;
	add.s32 	%r8054, %r8053, %r8052;
	add.s32 	%r8055, %r8054, -1069501632;
	shf.l.wrap.b32 	%r8056, %r8055, %r8055, 9;
	add.s32 	%r8057, %r8056, %r8049;
	and.b32  	%r8058, %r8057, %r8041;
	not.b32 	%r8059, %r8041;
	and.b32  	%r8060, %r8049, %r8059;
	or.b32  	%r8061, %r8058, %r8060;
	add.s32 	%r8062, %r7969, %r8032;
	add.s32 	%r8063, %r8062, %r8061;
	add.s32 	%r8064, %r8063, 643717713;
	shf.l.wrap.b32 	%r8065, %r8064, %r8064, 14;
	add.s32 	%r8066, %r8065, %r8057;
	and.b32  	%r8067, %r8066, %r8049;
	not.b32 	%r8068, %r8049;
	and.b32  	%r8069, %r8057, %r8068;
	or.b32  	%r8070, %r8067, %r8069;
	add.s32 	%r8071, %r7886, %r8041;
	add.s32 	%r8072, %r8071, %r8070;
	add.s32 	%r8073, %r8072, -373897302;
	shf.l.wrap.b32 	%r8074, %r8073, %r8073, 20;
	add.s32 	%r8075, %r8074, %r8066;
	and.b32  	%r8076, %r8075, %r8057;
	not.b32 	%r8077, %r8057;
	and.b32  	%r8078, %r8066, %r8077;
	or.b32  	%r8079, %r8076, %r8078;
	add.s32 	%r8080, %r7927, %r8049;
	add.s32 	%r8081, %r8080, %r8079;
	add.s32 	%r8082, %r8081, -701558691;
	shf.l.wrap.b32 	%r8083, %r8082, %r8082, 5;
	add.s32 	%r8084, %r8083, %r8075;
	and.b32  	%r8085, %r8084, %r8066;
	not.b32 	%r8086, %r8066;
	and.b32  	%r8087, %r8075, %r8086;
	or.b32  	%r8088, %r8085, %r8087;
	add.s32 	%r8089, %r7968, %r8057;
	add.s32 	%r8090, %r8089, %r8088;
	add.s32 	%r8091, %r8090, 38016083;
	shf.l.wrap.b32 	%r8092, %r8091, %r8091, 9;
	add.s32 	%r8093, %r8092, %r8084;
	and.b32  	%r8094, %r8093, %r8075;
	not.b32 	%r8095, %r8075;
	and.b32  	%r8096, %r8084, %r8095;
	or.b32  	%r8097, %r8094, %r8096;
	add.s32 	%r8098, %r8009, %r8066;
	add.s32 	%r8099, %r8098, %r8097;
	add.s32 	%r8100, %r8099, -660478335;
	shf.l.wrap.b32 	%r8101, %r8100, %r8100, 14;
	add.s32 	%r8102, %r8101, %r8093;
	and.b32  	%r8103, %r8102, %r8084;
	not.b32 	%r8104, %r8084;
	and.b32  	%r8105, %r8093, %r8104;
	or.b32  	%r8106, %r8103, %r8105;
	add.s32 	%r8107, %r7926, %r8075;
	add.s32 	%r8108, %r8107, %r8106;
	add.s32 	%r8109, %r8108, -405537848;
	shf.l.wrap.b32 	%r8110, %r8109, %r8109, 20;
	add.s32 	%r8111, %r8110, %r8102;
	and.b32  	%r8112, %r8111, %r8093;
	not.b32 	%r8113, %r8093;
	and.b32  	%r8114, %r8102, %r8113;
	or.b32  	%r8115, %r8112, %r8114;
	add.s32 	%r8116, %r7967, %r8084;
	add.s32 	%r8117, %r8116, %r8115;
	add.s32 	%r8118, %r8117, 568446438;
	shf.l.wrap.b32 	%r8119, %r8118, %r8118, 5;
	add.s32 	%r8120, %r8119, %r8111;
	and.b32  	%r8121, %r8120, %r8102;
	not.b32 	%r8122, %r8102;
	and.b32  	%r8123, %r8111, %r8122;
	or.b32  	%r8124, %r8121, %r8123;
	add.s32 	%r8125, %r8008, %r8093;
	add.s32 	%r8126, %r8125, %r8124;
	add.s32 	%r8127, %r8126, -1019803690;
	shf.l.wrap.b32 	%r8128, %r8127, %r8127, 9;
	add.s32 	%r8129, %r8128, %r8120;
	and.b32  	%r8130, %r8129, %r8111;
	not.b32 	%r8131, %r8111;
	and.b32  	%r8132, %r8120, %r8131;
	or.b32  	%r8133, %r8130, %r8132;
	add.s32 	%r8134, %r7889, %r8102;
	add.s32 	%r8135, %r8134, %r8133;
	add.s32 	%r8136, %r8135, -187363961;
	shf.l.wrap.b32 	%r8137, %r8136, %r8136, 14;
	add.s32 	%r8138, %r8137, %r8129;
	and.b32  	%r8139, %r8138, %r8120;
	not.b32 	%r8140, %r8120;
	and.b32  	%r8141, %r8129, %r8140;
	or.b32  	%r8142, %r8139, %r8141;
	add.s32 	%r8143, %r7966, %r8111;
	add.s32 	%r8144, %r8143, %r8142;
	add.s32 	%r8145, %r8144, 1163531501;
	shf.l.wrap.b32 	%r8146, %r8145, %r8145, 20;
	add.s32 	%r8147, %r8146, %r8138;
	and.b32  	%r8148, %r8147, %r8129;
	not.b32 	%r8149, %r8129;
	and.b32  	%r8150, %r8138, %r8149;
	or.b32  	%r8151, %r8148, %r8150;
	add.s32 	%r8152, %r8007, %r8120;
	add.s32 	%r8153, %r8152, %r8151;
	add.s32 	%r8154, %r8153, -1444681467;
	shf.l.wrap.b32 	%r8155, %r8154, %r8154, 5;
	add.s32 	%r8156, %r8155, %r8147;
	and.b32  	%r8157, %r8156, %r8138;
	not.b32 	%r8158, %r8138;
	and.b32  	%r8159, %r8147, %r8158;
	or.b32  	%r8160, %r8157, %r8159;
	add.s32 	%r8161, %r7888, %r8129;
	add.s32 	%r8162, %r8161, %r8160;
	add.s32 	%r8163, %r8162, -51403784;
	shf.l.wrap.b32 	%r8164, %r8163, %r8163, 9;
	add.s32 	%r8165, %r8164, %r8156;
	and.b32  	%r8166, %r8165, %r8147;
	not.b32 	%r8167, %r8147;
	and.b32  	%r8168, %r8156, %r8167;
	or.b32  	%r8169, %r8166, %r8168;
	add.s32 	%r8170, %r7929, %r8138;
	add.s32 	%r8171, %r8170, %r8169;
	add.s32 	%r8172, %r8171, 1735328473;
	shf.l.wrap.b32 	%r8173, %r8172, %r8172, 14;
	add.s32 	%r8174, %r8173, %r8165;
	and.b32  	%r8175, %r8174, %r8156;
	not.b32 	%r8176, %r8156;
	and.b32  	%r8177, %r8165, %r8176;
	or.b32  	%r8178, %r8175, %r8177;
	add.s32 	%r8179, %r8006, %r8147;
	add.s32 	%r8180, %r8179, %r8178;
	add.s32 	%r8181, %r8180, -1926607734;
	shf.l.wrap.b32 	%r8182, %r8181, %r8181, 20;
	add.s32 	%r8183, %r8182, %r8174;
	xor.b32  	%r8184, %r8174, %r8165;
	xor.b32  	%r8185, %r8184, %r8183;
	add.s32 	%r8186, %r7927, %r8156;
	add.s32 	%r8187, %r8186, %r8185;
	add.s32 	%r8188, %r8187, -378558;
	shf.l.wrap.b32 	%r8189, %r8188, %r8188, 4;
	add.s32 	%r8190, %r8189, %r8183;
	xor.b32  	%r8191, %r8183, %r8174;
	xor.b32  	%r8192, %r8191, %r8190;
	add.s32 	%r8193, %r7966, %r8165;
	add.s32 	%r8194, %r8193, %r8192;
	add.s32 	%r8195, %r8194, -2022574463;
	shf.l.wrap.b32 	%r8196, %r8195, %r8195, 11;
	add.s32 	%r8197, %r8196, %r8190;
	xor.b32  	%r8198, %r8190, %r8183;
	xor.b32  	%r8199, %r8198, %r8197;
	add.s32 	%r8200, %r7969, %r8174;
	add.s32 	%r8201, %r8200, %r8199;
	add.s32 	%r8202, %r8201, 1839030562;
	shf.l.wrap.b32 	%r8203, %r8202, %r8202, 16;
	add.s32 	%r8204, %r8203, %r8197;
	xor.b32  	%r8205, %r8197, %r8190;
	xor.b32  	%r8206, %r8205, %r8204;
	add.s32 	%r8207, %r8008, %r8183;
	add.s32 	%r8208, %r8207, %r8206;
	add.s32 	%r8209, %r8208, -35309556;
	shf.l.wrap.b32 	%r8210, %r8209, %r8209, 23;
	add.s32 	%r8211, %r8210, %r8204;
	xor.b32  	%r8212, %r8204, %r8197;
	xor.b32  	%r8213, %r8212, %r8211;
	add.s32 	%r8214, %r7887, %r8190;
	add.s32 	%r8215, %r8214, %r8213;
	add.s32 	%r8216, %r8215, -1530992060;
	shf.l.wrap.b32 	%r8217, %r8216, %r8216, 4;
	add.s32 	%r8218, %r8217, %r8211;
	xor.b32  	%r8219, %r8211, %r8204;
	xor.b32  	%r8220, %r8219, %r8218;
	add.s32 	%r8221, %r7926, %r8197;
	add.s32 	%r8222, %r8221, %r8220;
	add.s32 	%r8223, %r8222, 1272893353;
	shf.l.wrap.b32 	%r8224, %r8223, %r8223, 11;
	add.s32 	%r8225, %r8224, %r8218;
	xor.b32  	%r8226, %r8218, %r8211;
	xor.b32  	%r8227, %r8226, %r8225;
	add.s32 	%r8228, %r7929, %r8204;
	add.s32 	%r8229, %r8228, %r8227;
	add.s32 	%r8230, %r8229, -155497632;
	shf.l.wrap.b32 	%r8231, %r8230, %r8230, 16;
	add.s32 	%r8232, %r8231, %r8225;
	xor.b32  	%r8233, %r8225, %r8218;
	xor.b32  	%r8234, %r8233, %r8232;
	add.s32 	%r8235, %r7968, %r8211;
	add.s32 	%r8236, %r8235, %r8234;
	add.s32 	%r8237, %r8236, -1094730640;
	shf.l.wrap.b32 	%r8238, %r8237, %r8237, 23;
	add.s32 	%r8239, %r8238, %r8232;
	xor.b32  	%r8240, %r8232, %r8225;
	xor.b32  	%r8241, %r8240, %r8239;
	add.s32 	%r8242, %r8007, %r8218;
	add.s32 	%r8243, %r8242, %r8241;
	add.s32 	%r8244, %r8243, 681279174;
	shf.l.wrap.b32 	%r8245, %r8244, %r8244, 4;
	add.s32 	%r8246, %r8245, %r8239;
	xor.b32  	%r8247, %r8239, %r8232;
	xor.b32  	%r8248, %r8247, %r8246;
	add.s32 	%r8249, %r7886, %r8225;
	add.s32 	%r8250, %r8249, %r8248;
	add.s32 	%r8251, %r8250, -358537222;
	shf.l.wrap.b32 	%r8252, %r8251, %r8251, 11;
	add.s32 	%r8253, %r8252, %r8246;
	xor.b32  	%r8254, %r8246, %r8239;
	xor.b32  	%r8255, %r8254, %r8253;
	add.s32 	%r8256, %r7889, %r8232;
	add.s32 	%r8257, %r8256, %r8255;
	add.s32 	%r8258, %r8257, -722521979;
	shf.l.wrap.b32 	%r8259, %r8258, %r8258, 16;
	add.s32 	%r8260, %r8259, %r8253;
	xor.b32  	%r8261, %r8253, %r8246;
	xor.b32  	%r8262, %r8261, %r8260;
	add.s32 	%r8263, %r7928, %r8239;
	add.s32 	%r8264, %r8263, %r8262;
	add.s32 	%r8265, %r8264, 76029189;
	shf.l.wrap.b32 	%r8266, %r8265, %r8265, 23;
	add.s32 	%r8267, %r8266, %r8260;
	xor.b32  	%r8268, %r8260, %r8253;
	xor.b32  	%r8269, %r8268, %r8267;
	add.s32 	%r8270, %r7967, %r8246;
	add.s32 	%r8271, %r8270, %r8269;
	add.s32 	%r8272, %r8271, -640364487;
	shf.l.wrap.b32 	%r8273, %r8272, %r8272, 4;
	add.s32 	%r8274, %r8273, %r8267;
	xor.b32  	%r8275, %r8267, %r8260;
	xor.b32  	%r8276, %r8275, %r8274;
	add.s32 	%r8277, %r8006, %r8253;
	add.s32 	%r8278, %r8277, %r8276;
	add.s32 	%r8279, %r8278, -421815835;
	shf.l.wrap.b32 	%r8280, %r8279, %r8279, 11;
	add.s32 	%r8281, %r8280, %r8274;
	xor.b32  	%r8282, %r8274, %r8267;
	xor.b32  	%r8283, %r8282, %r8281;
	add.s32 	%r8284, %r8009, %r8260;
	add.s32 	%r8285, %r8284, %r8283;
	add.s32 	%r8286, %r8285, 530742520;
	shf.l.wrap.b32 	%r8287, %r8286, %r8286, 16;
	add.s32 	%r8288, %r8287, %r8281;
	xor.b32  	%r8289, %r8281, %r8274;
	xor.b32  	%r8290, %r8289, %r8288;
	add.s32 	%r8291, %r7888, %r8267;
	add.s32 	%r8292, %r8291, %r8290;
	add.s32 	%r8293, %r8292, -995338651;
	shf.l.wrap.b32 	%r8294, %r8293, %r8293, 23;
	add.s32 	%r8295, %r8294, %r8288;
	not.b32 	%r8296, %r8281;
	or.b32  	%r8297, %r8295, %r8296;
	xor.b32  	%r8298, %r8297, %r8288;
	add.s32 	%r8299, %r7886, %r8274;
	add.s32 	%r8300, %r8299, %r8298;
	add.s32 	%r8301, %r8300, -198630844;
	shf.l.wrap.b32 	%r8302, %r8301, %r8301, 6;
	add.s32 	%r8303, %r8302, %r8295;
	not.b32 	%r8304, %r8288;
	or.b32  	%r8305, %r8303, %r8304;
	xor.b32  	%r8306, %r8305, %r8295;
	add.s32 	%r8307, %r7929, %r8281;
	add.s32 	%r8308, %r8307, %r8306;
	add.s32 	%r8309, %r8308, 1126891415;
	shf.l.wrap.b32 	%r8310, %r8309, %r8309, 10;
	add.s32 	%r8311, %r8310, %r8303;
	not.b32 	%r8312, %r8295;
	or.b32  	%r8313, %r8311, %r8312;
	xor.b32  	%r8314, %r8313, %r8303;
	add.s32 	%r8315, %r8008, %r8288;
	add.s32 	%r8316, %r8315, %r8314;
	add.s32 	%r8317, %r8316, -1416354905;
	shf.l.wrap.b32 	%r8318, %r8317, %r8317, 15;
	add.s32 	%r8319, %r8318, %r8311;
	not.b32 	%r8320, %r8303;
	or.b32  	%r8321, %r8319, %r8320;
	xor.b32  	%r8322, %r8321, %r8311;
	add.s32 	%r8323, %r7927, %r8295;
	add.s32 	%r8324, %r8323, %r8322;
	add.s32 	%r8325, %r8324, -57434055;
	shf.l.wrap.b32 	%r8326, %r8325, %r8325, 21;
	add.s32 	%r8327, %r8326, %r8319;
	not.b32 	%r8328, %r8311;
	or.b32  	%r8329, %r8327, %r8328;
	xor.b32  	%r8330, %r8329, %r8319;
	add.s32 	%r8331, %r8006, %r8303;
	add.s32 	%r8332, %r8331, %r8330;
	add.s32 	%r8333, %r8332, 1700485571;
	shf.l.wrap.b32 	%r8334, %r8333, %r8333, 6;
	add.s32 	%r8335, %r8334, %r8327;
	not.b32 	%r8336, %r8319;
	or.b32  	%r8337, %r8335, %r8336;
	xor.b32  	%r8338, %r8337, %r8327;
	add.s32 	%r8339, %r7889, %r8311;
	add.s32 	%r8340, %r8339, %r8338;
	add.s32 	%r8341, %r8340, -1894986606;
	shf.l.wrap.b32 	%r8342, %r8341, %r8341, 10;
	add.s32 	%r8343, %r8342, %r8335;
	not.b32 	%r8344, %r8327;
	or.b32  	%r8345, %r8343, %r8344;
	xor.b32  	%r8346, %r8345, %r8335;
	add.s32 	%r8347, %r7968, %r8319;
	add.s32 	%r8348, %r8347, %r8346;
	add.s32 	%r8349, %r8348, -1051523;
	shf.l.wrap.b32 	%r8350, %r8349, %r8349, 15;
	add.s32 	%r8351, %r8350, %r8343;
	not.b32 	%r8352, %r8335;
	or.b32  	%r8353, %r8351, %r8352;
	xor.b32  	%r8354, %r8353, %r8343;
	add.s32 	%r8355, %r7887, %r8327;
	add.s32 	%r8356, %r8355, %r8354;
	add.s32 	%r8357, %r8356, -2054922799;
	shf.l.wrap.b32 	%r8358, %r8357, %r8357, 21;
	add.s32 	%r8359, %r8358, %r8351;
	not.b32 	%r8360, %r8343;
	or.b32  	%r8361, %r8359, %r8360;
	xor.b32  	%r8362, %r8361, %r8351;
	add.s32 	%r8363, %r7966, %r8335;
	add.s32 	%r8364, %r8363, %r8362;
	add.s32 	%r8365, %r8364, 1873313359;
	shf.l.wrap.b32 	%r8366, %r8365, %r8365, 6;
	add.s32 	%r8367, %r8366, %r8359;
	not.b32 	%r8368, %r8351;
	or.b32  	%r8369, %r8367, %r8368;
	xor.b32  	%r8370, %r8369, %r8359;
	add.s32 	%r8371, %r8009, %r8343;
	add.s32 	%r8372, %r8371, %r8370;
	add.s32 	%r8373, %r8372, -30611744;
	shf.l.wrap.b32 	%r8374, %r8373, %r8373, 10;
	add.s32 	%r8375, %r8374, %r8367;
	not.b32 	%r8376, %r8359;
	or.b32  	%r8377, %r8375, %r8376;
	xor.b32  	%r8378, %r8377, %r8367;
	add.s32 	%r8379, %r7928, %r8351;
	add.s32 	%r8380, %r8379, %r8378;
	add.s32 	%r8381, %r8380, -1560198380;
	shf.l.wrap.b32 	%r8382, %r8381, %r8381, 15;
	add.s32 	%r8383, %r8382, %r8375;
	not.b32 	%r8384, %r8367;
	or.b32  	%r8385, %r8383, %r8384;
	xor.b32  	%r8386, %r8385, %r8375;
	add.s32 	%r8387, %r8007, %r8359;
	add.s32 	%r8388, %r8387, %r8386;
	add.s32 	%r8389, %r8388, 1309151649;
	shf.l.wrap.b32 	%r8390, %r8389, %r8389, 21;
	add.s32 	%r8391, %r8390, %r8383;
	not.b32 	%r8392, %r8375;
	or.b32  	%r8393, %r8391, %r8392;
	xor.b32  	%r8394, %r8393, %r8383;
	add.s32 	%r8395, %r7926, %r8367;
	add.s32 	%r8396, %r8395, %r8394;
	add.s32 	%r8397, %r8396, -145523070;
	shf.l.wrap.b32 	%r8398, %r8397, %r8397, 6;
	add.s32 	%r8399, %r8398, %r8391;
	not.b32 	%r8400, %r8383;
	or.b32  	%r8401, %r8399, %r8400;
	xor.b32  	%r8402, %r8401, %r8391;
	add.s32 	%r8403, %r7969, %r8375;
	add.s32 	%r8404, %r8403, %r8402;
	add.s32 	%r8405, %r8404, -1120210379;
	shf.l.wrap.b32 	%r8406, %r8405, %r8405, 10;
	add.s32 	%r8407, %r8406, %r8399;
	not.b32 	%r8408, %r8391;
	or.b32  	%r8409, %r8407, %r8408;
	xor.b32  	%r8410, %r8409, %r8399;
	add.s32 	%r8411, %r7888, %r8383;
	add.s32 	%r8412, %r8411, %r8410;
	add.s32 	%r8413, %r8412, 718787259;
	shf.l.wrap.b32 	%r8414, %r8413, %r8413, 15;
	add.s32 	%r8415, %r8414, %r8407;
	not.b32 	%r8416, %r8399;
	or.b32  	%r8417, %r8415, %r8416;
	xor.b32  	%r8418, %r8417, %r8407;
	add.s32 	%r8419, %r7967, %r8391;
	add.s32 	%r8420, %r8419, %r8418;
	add.s32 	%r8421, %r8420, -343485551;
	shf.l.wrap.b32 	%r8422, %r8421, %r8421, 21;
	add.s32 	%r8423, %r8399, %r7878;
	add.s32 	%r8424, %r8415, %r7879;
	add.s32 	%r8425, %r8424, %r8422;
	add.s32 	%r8426, %r8415, %r7880;
	add.s32 	%r8427, %r8407, %r7881;
	st.local.v4.u32 	[%rd2+80], {%r8423, %r8425, %r8426, %r8427};
$L__BB0_77:
	add.s32 	%r13431, %r13431, 1;
	setp.ne.s32 	%p61, %r13431, 16;
	@%p61 bra 	$L__BB0_75;
	bra.uni 	$L__BB0_83;
$L__BB0_78:
	setp.eq.s16 	%p57, %rs1, 0;
	mov.b32 	%r13432, 0;
	@%p57 bra 	$L__BB0_83;
	neg.s32 	%r13428, %r13401;
	mov.b32 	%r13432, 0;
	mov.u64 	%rd115, %rd1;
$L__BB0_80:
	ld.global.u8 	%rs36, [%rd115];
	add.s32 	%r7323, %r13432, 1;
	st.local.u32 	[%rd2+64], %r7323;
	cvt.u64.u32 	%rd67, %r13432;
	add.s64 	%rd68, %rd2, %rd67;
	st.local.u8 	[%rd68], %rs36;
	ld.local.u32 	%r13432, [%rd2+64];
	and.b32  	%r7324, %r13432, 63;
	setp.ne.s32 	%p58, %r7324, 0;
	@%p58 bra 	$L__BB0_82;
	ld.local.v4.u32 	{%r7325, %r7326, %r7327, %r7328}, [%rd2+80];
	and.b32  	%r7329, %r7327, %r7326;
	not.b32 	%r7330, %r7326;
	and.b32  	%r7331, %r7328, %r7330;
	or.b32  	%r7332, %r7331, %r7329;
	ld.local.v4.u32 	{%r7333, %r7334, %r7335, %r7336}, [%rd2];
	add.s32 	%r7337, %r7325, %r7333;
	add.s32 	%r7338, %r7337, %r7332;
	add.s32 	%r7339, %r7338, -680876936;
	shf.l.wrap.b32 	%r7340, %r7339, %r7339, 7;
	add.s32 	%r7341, %r7340, %r7326;
	and.b32  	%r7342, %r7341, %r7326;
	not.b32 	%r7343, %r7341;
	and.b32  	%r7344, %r7327, %r7343;
	or.b32  	%r7345, %r7342, %r7344;
	add.s32 	%r7346, %r7328, %r7334;
	add.s32 	%r7347, %r7346, %r7345;
	add.s32 	%r7348, %r7347, -389564586;
	shf.l.wrap.b32 	%r7349, %r7348, %r7348, 12;
	add.s32 	%r7350, %r7349, %r7341;
	and.b32  	%r7351, %r7350, %r7341;
	not.b32 	%r7352, %r7350;
	and.b32  	%r7353, %r7326, %r7352;
	or.b32  	%r7354, %r7351, %r7353;
	add.s32 	%r7355, %r7327, %r7335;
	add.s32 	%r7356, %r7355, %r7354;
	add.s32 	%r7357, %r7356, 606105819;
	shf.l.wrap.b32 	%r7358, %r7357, %r7357, 17;
	add.s32 	%r7359, %r7358, %r7350;
	and.b32  	%r7360, %r7359, %r7350;
	not.b32 	%r7361, %r7359;
	and.b32  	%r7362, %r7341, %r7361;
	or.b32  	%r7363, %r7360, %r7362;
	add.s32 	%r7364, %r7326, %r7336;
	add.s32 	%r7365, %r7364, %r7363;
	add.s32 	%r7366, %r7365, -1044525330;
	shf.l.wrap.b32 	%r7367, %r7366, %r7366, 22;
	add.s32 	%r7368, %r7367, %r7359;
	and.b32  	%r7369, %r7368, %r7359;
	not.b32 	%r7370, %r7368;
	and.b32  	%r7371, %r7350, %r7370;
	or.b32  	%r7372, %r7369, %r7371;
	ld.local.v4.u32 	{%r7373, %r7374, %r7375, %r7376}, [%rd2+16];
	add.s32 	%r7377, %r7373, %r7341;
	add.s32 	%r7378, %r7377, %r7372;
	add.s32 	%r7379, %r7378, -176418897;
	shf.l.wrap.b32 	%r7380, %r7379, %r7379, 7;
	add.s32 	%r7381, %r7380, %r7368;
	and.b32  	%r7382, %r7381, %r7368;
	not.b32 	%r7383, %r7381;
	and.b32  	%r7384, %r7359, %r7383;
	or.b32  	%r7385, %r7382, %r7384;
	add.s32 	%r7386, %r7374, %r7350;
	add.s32 	%r7387, %r7386, %r7385;
	add.s32 	%r7388, %r7387, 1200080426;
	shf.l.wrap.b32 	%r7389, %r7388, %r7388, 12;
	add.s32 	%r7390, %r7389, %r7381;
	and.b32  	%r7391, %r7390, %r7381;
	not.b32 	%r7392, %r7390;
	and.b32  	%r7393, %r7368, %r7392;
	or.b32  	%r7394, %r7391, %r7393;
	add.s32 	%r7395, %r7375, %r7359;
	add.s32 	%r7396, %r7395, %r7394;
	add.s32 	%r7397, %r7396, -1473231341;
	shf.l.wrap.b32 	%r7398, %r7397, %r7397, 17;
	add.s32 	%r7399, %r7398, %r7390;
	and.b32  	%r7400, %r7399, %r7390;
	not.b32 	%r7401, %r7399;
	and.b32  	%r7402, %r7381, %r7401;
	or.b32  	%r7403, %r7400, %r7402;
	add.s32 	%r7404, %r7376, %r7368;
	add.s32 	%r7405, %r7404, %r7403;
	add.s32 	%r7406, %r7405, -45705983;
	shf.l.wrap.b32 	%r7407, %r7406, %r7406, 22;
	add.s32 	%r7408, %r7407, %r7399;
	and.b32  	%r7409, %r7408, %r7399;
	not.b32 	%r7410, %r7408;
	and.b32  	%r7411, %r7390, %r7410;
	or.b32  	%r7412, %r7409, %r7411;
	ld.local.v4.u32 	{%r7413, %r7414, %r7415, %r7416}, [%rd2+32];
	add.s32 	%r7417, %r7413, %r7381;
	add.s32 	%r7418, %r7417, %r7412;
	add.s32 	%r7419, %r7418, 1770035416;
	shf.l.wrap.b32 	%r7420, %r7419, %r7419, 7;
	add.s32 	%r7421, %r7420, %r7408;
	and.b32  	%r7422, %r7421, %r7408;
	not.b32 	%r7423, %r7421;
	and.b32  	%r7424, %r7399, %r7423;
	or.b32  	%r7425, %r7422, %r7424;
	add.s32 	%r7426, %r7414, %r7390;
	add.s32 	%r7427, %r7426, %r7425;
	add.s32 	%r7428, %r7427, -1958414417;
	shf.l.wrap.b32 	%r7429, %r7428, %r7428, 12;
	add.s32 	%r7430, %r7429, %r7421;
	and.b32  	%r7431, %r7430, %r7421;
	not.b32 	%r7432, %r7430;
	and.b32  	%r7433, %r7408, %r7432;
	or.b32  	%r7434, %r7431, %r7433;
	add.s32 	%r7435, %r7415, %r7399;
	add.s32 	%r7436, %r7435, %r7434;
	add.s32 	%r7437, %r7436, -42063;
	shf.l.wrap.b32 	%r7438, %r7437, %r7437, 17;
	add.s32 	%r7439, %r7438, %r7430;
	and.b32  	%r7440, %r7439, %r7430;
	not.b32 	%r7441, %r7439;
	and.b32  	%r7442, %r7421, %r7441;
	or.b32  	%r7443, %r7440, %r7442;
	add.s32 	%r7444, %r7416, %r7408;
	add.s32 	%r7445, %r7444, %r7443;
	add.s32 	%r7446, %r7445, -1990404162;
	shf.l.wrap.b32 	%r7447, %r7446, %r7446, 22;
	add.s32 	%r7448, %r7447, %r7439;
	and.b32  	%r7449, %r7448, %r7439;
	not.b32 	%r7450, %r7448;
	and.b32  	%r7451, %r7430, %r7450;
	or.b32  	%r7452, %r7449, %r7451;
	ld.local.v4.u32 	{%r7453, %r7454, %r7455, %r7456}, [%rd2+48];
	add.s32 	%r7457, %r7453, %r7421;
	add.s32 	%r7458, %r7457, %r7452;
	add.s32 	%r7459, %r7458, 1804603682;
	shf.l.wrap.b32 	%r7460, %r7459, %r7459, 7;
	add.s32 	%r7461, %r7460, %r7448;
	and.b32  	%r7462, %r7461, %r7448;
	not.b32 	%r7463, %r7461;
	and.b32  	%r7464, %r7439, %r7463;
	or.b32  	%r7465, %r7462, %r7464;
	add.s32 	%r7466, %r7454, %r7430;
	add.s32 	%r7467, %r7466, %r7465;
	add.s32 	%r7468, %r7467, -40341101;
	shf.l.wrap.b32 	%r7469, %r7468, %r7468, 12;
	add.s32 	%r7470, %r7469, %r7461;
	and.b32  	%r7471, %r7470, %r7461;
	not.b32 	%r7472, %r7470;
	and.b32  	%r7473, %r7448, %r7472;
	or.b32  	%r7474, %r7471, %r7473;
	add.s32 	%r7475, %r7455, %r7439;
	add.s32 	%r7476, %r7475, %r7474;
	add.s32 	%r7477, %r7476, -1502002290;
	shf.l.wrap.b32 	%r7478, %r7477, %r7477, 17;
	add.s32 	%r7479, %r7478, %r7470;
	and.b32  	%r7480, %r7479, %r7470;
	not.b32 	%r7481, %r7479;
	and.b32  	%r7482, %r7461, %r7481;
	or.b32  	%r7483, %r7480, %r7482;
	add.s32 	%r7484, %r7456, %r7448;
	add.s32 	%r7485, %r7484, %r7483;
	add.s32 	%r7486, %r7485, 1236535329;
	shf.l.wrap.b32 	%r7487, %r7486, %r7486, 22;
	add.s32 	%r7488, %r7487, %r7479;
	and.b32  	%r7489, %r7488, %r7470;
	and.b32  	%r7490, %r7479, %r7472;
	or.b32  	%r7491, %r7489, %r7490;
	add.s32 	%r7492, %r7334, %r7461;
	add.s32 	%r7493, %r7492, %r7491;
	add.s32 	%r7494, %r7493, -165796510;
	shf.l.wrap.b32 	%r7495, %r7494, %r7494, 5;
	add.s32 	%r7496, %r7495, %r7488;
	and.b32  	%r7497, %r7496, %r7479;
	and.b32  	%r7498, %r7488, %r7481;
	or.b32  	%r7499, %r7497, %r7498;
	add.s32 	%r7500, %r7375, %r7470;
	add.s32 	%r7501, %r7500, %r7499;
	add.s32 	%r7502, %r7501, -1069501632;
	shf.l.wrap.b32 	%r7503, %r7502, %r7502, 9;
	add.s32 	%r7504, %r7503, %r7496;
	and.b32  	%r7505, %r7504, %r7488;
	not.b32 	%r7506, %r7488;
	and.b32  	%r7507, %r7496, %r7506;
	or.b32  	%r7508, %r7505, %r7507;
	add.s32 	%r7509, %r7416, %r7479;
	add.s32 	%r7510, %r7509, %r7508;
	add.s32 	%r7511, %r7510, 643717713;
	shf.l.wrap.b32 	%r7512, %r7511, %r7511, 14;
	add.s32 	%r7513, %r7512, %r7504;
	and.b32  	%r7514, %r7513, %r7496;
	not.b32 	%r7515, %r7496;
	and.b32  	%r7516, %r7504, %r7515;
	or.b32  	%r7517, %r7514, %r7516;
	add.s32 	%r7518, %r7333, %r7488;
	add.s32 	%r7519, %r7518, %r7517;
	add.s32 	%r7520, %r7519, -373897302;
	shf.l.wrap.b32 	%r7521, %r7520, %r7520, 20;
	add.s32 	%r7522, %r7521, %r7513;
	and.b32  	%r7523, %r7522, %r7504;
	not.b32 	%r7524, %r7504;
	and.b32  	%r7525, %r7513, %r7524;
	or.b32  	%r7526, %r7523, %r7525;
	add.s32 	%r7527, %r7374, %r7496;
	add.s32 	%r7528, %r7527, %r7526;
	add.s32 	%r7529, %r7528, -701558691;
	shf.l.wrap.b32 	%r7530, %r7529, %r7529, 5;
	add.s32 	%r7531, %r7530, %r7522;
	and.b32  	%r7532, %r7531, %r7513;
	not.b32 	%r7533, %r7513;
	and.b32  	%r7534, %r7522, %r7533;
	or.b32  	%r7535, %r7532, %r7534;
	add.s32 	%r7536, %r7415, %r7504;
	add.s32 	%r7537, %r7536, %r7535;
	add.s32 	%r7538, %r7537, 38016083;
	shf.l.wrap.b32 	%r7539, %r7538, %r7538, 9;
	add.s32 	%r7540, %r7539, %r7531;
	and.b32  	%r7541, %r7540, %r7522;
	not.b32 	%r7542, %r7522;
	and.b32  	%r7543, %r7531, %r7542;
	or.b32  	%r7544, %r7541, %r7543;
	add.s32 	%r7545, %r7456, %r7513;
	add.s32 	%r7546, %r7545, %r7544;
	add.s32 	%r7547, %r7546, -660478335;
	shf.l.wrap.b32 	%r7548, %r7547, %r7547, 14;
	add.s32 	%r7549, %r7548, %r7540;
	and.b32  	%r7550, %r7549, %r7531;
	not.b32 	%r7551, %r7531;
	and.b32  	%r7552, %r7540, %r7551;
	or.b32  	%r7553, %r7550, %r7552;
	add.s32 	%r7554, %r7373, %r7522;
	add.s32 	%r7555, %r7554, %r7553;
	add.s32 	%r7556, %r7555, -405537848;
	shf.l.wrap.b32 	%r7557, %r7556, %r7556, 20;
	add.s32 	%r7558, %r7557, %r7549;
	and.b32  	%r7559, %r7558, %r7540;
	not.b32 	%r7560, %r7540;
	and.b32  	%r7561, %r7549, %r7560;
	or.b32  	%r7562, %r7559, %r7561;
	add.s32 	%r7563, %r7414, %r7531;
	add.s32 	%r7564, %r7563, %r7562;
	add.s32 	%r7565, %r7564, 568446438;
	shf.l.wrap.b32 	%r7566, %r7565, %r7565, 5;
	add.s32 	%r7567, %r7566, %r7558;
	and.b32  	%r7568, %r7567, %r7549;
	not.b32 	%r7569, %r7549;
	and.b32  	%r7570, %r7558, %r7569;
	or.b32  	%r7571, %r7568, %r7570;
	add.s32 	%r7572, %r7455, %r7540;
	add.s32 	%r7573, %r7572, %r7571;
	add.s32 	%r7574, %r7573, -1019803690;
	shf.l.wrap.b32 	%r7575, %r7574, %r7574, 9;
	add.s32 	%r7576, %r7575, %r7567;
	and.b32  	%r7577, %r7576, %r7558;
	not.b32 	%r7578, %r7558;
	and.b32  	%r7579, %r7567, %r7578;
	or.b32  	%r7580, %r7577, %r7579;
	add.s32 	%r7581, %r7336, %r7549;
	add.s32 	%r7582, %r7581, %r7580;
	add.s32 	%r7583, %r7582, -187363961;
	shf.l.wrap.b32 	%r7584, %r7583, %r7583, 14;
	add.s32 	%r7585, %r7584, %r7576;
	and.b32  	%r7586, %r7585, %r7567;
	not.b32 	%r7587, %r7567;
	and.b32  	%r7588, %r7576, %r7587;
	or.b32  	%r7589, %r7586, %r7588;
	add.s32 	%r7590, %r7413, %r7558;
	add.s32 	%r7591, %r7590, %r7589;
	add.s32 	%r7592, %r7591, 1163531501;
	shf.l.wrap.b32 	%r7593, %r7592, %r7592, 20;
	add.s32 	%r7594, %r7593, %r7585;
	and.b32  	%r7595, %r7594, %r7576;
	not.b32 	%r7596, %r7576;
	and.b32  	%r7597, %r7585, %r7596;
	or.b32  	%r7598, %r7595, %r7597;
	add.s32 	%r7599, %r7454, %r7567;
	add.s32 	%r7600, %r7599, %r7598;
	add.s32 	%r7601, %r7600, -1444681467;
	shf.l.wrap.b32 	%r7602, %r7601, %r7601, 5;
	add.s32 	%r7603, %r7602, %r7594;
	and.b32  	%r7604, %r7603, %r7585;
	not.b32 	%r7605, %r7585;
	and.b32  	%r7606, %r7594, %r7605;
	or.b32  	%r7607, %r7604, %r7606;
	add.s32 	%r7608, %r7335, %r7576;
	add.s32 	%r7609, %r7608, %r7607;
	add.s32 	%r7610, %r7609, -51403784;
	shf.l.wrap.b32 	%r7611, %r7610, %r7610, 9;
	add.s32 	%r7612, %r7611, %r7603;
	and.b32  	%r7613, %r7612, %r7594;
	not.b32 	%r7614, %r7594;
	and.b32  	%r7615, %r7603, %r7614;
	or.b32  	%r7616, %r7613, %r7615;
	add.s32 	%r7617, %r7376, %r7585;
	add.s32 	%r7618, %r7617, %r7616;
	add.s32 	%r7619, %r7618, 1735328473;
	shf.l.wrap.b32 	%r7620, %r7619, %r7619, 14;
	add.s32 	%r7621, %r7620, %r7612;
	and.b32  	%r7622, %r7621, %r7603;
	not.b32 	%r7623, %r7603;
	and.b32  	%r7624, %r7612, %r7623;
	or.b32  	%r7625, %r7622, %r7624;
	add.s32 	%r7626, %r7453, %r7594;
	add.s32 	%r7627, %r7626, %r7625;
	add.s32 	%r7628, %r7627, -1926607734;
	shf.l.wrap.b32 	%r7629, %r7628, %r7628, 20;
	add.s32 	%r7630, %r7629, %r7621;
	xor.b32  	%r7631, %r7621, %r7612;
	xor.b32  	%r7632, %r7631, %r7630;
	add.s32 	%r7633, %r7374, %r7603;
	add.s32 	%r7634, %r7633, %r7632;
	add.s32 	%r7635, %r7634, -378558;
	shf.l.wrap.b32 	%r7636, %r7635, %r7635, 4;
	add.s32 	%r7637, %r7636, %r7630;
	xor.b32  	%r7638, %r7630, %r7621;
	xor.b32  	%r7639, %r7638, %r7637;
	add.s32 	%r7640, %r7413, %r7612;
	add.s32 	%r7641, %r7640, %r7639;
	add.s32 	%r7642, %r7641, -2022574463;
	shf.l.wrap.b32 	%r7643, %r7642, %r7642, 11;
	add.s32 	%r7644, %r7643, %r7637;
	xor.b32  	%r7645, %r7637, %r7630;
	xor.b32  	%r7646, %r7645, %r7644;
	add.s32 	%r7647, %r7416, %r7621;
	add.s32 	%r7648, %r7647, %r7646;
	add.s32 	%r7649, %r7648, 1839030562;
	shf.l.wrap.b32 	%r7650, %r7649, %r7649, 16;
	add.s32 	%r7651, %r7650, %r7644;
	xor.b32  	%r7652, %r7644, %r7637;
	xor.b32  	%r7653, %r7652, %r7651;
	add.s32 	%r7654, %r7455, %r7630;
	add.s32 	%r7655, %r7654, %r7653;
	add.s32 	%r7656, %r7655, -35309556;
	shf.l.wrap.b32 	%r7657, %r7656, %r7656, 23;
	add.s32 	%r7658, %r7657, %r7651;
	xor.b32  	%r7659, %r7651, %r7644;
	xor.b32  	%r7660, %r7659, %r7658;
	add.s32 	%r7661, %r7334, %r7637;
	add.s32 	%r7662, %r7661, %r7660;
	add.s32 	%r7663, %r7662, -1530992060;
	shf.l.wrap.b32 	%r7664, %r7663, %r7663, 4;
	add.s32 	%r7665, %r7664, %r7658;
	xor.b32  	%r7666, %r7658, %r7651;
	xor.b32  	%r7667, %r7666, %r7665;
	add.s32 	%r7668, %r7373, %r7644;
	add.s32 	%r7669, %r7668, %r7667;
	add.s32 	%r7670, %r7669, 1272893353;
	shf.l.wrap.b32 	%r7671, %r7670, %r7670, 11;
	add.s32 	%r7672, %r7671, %r7665;
	xor.b32  	%r7673, %r7665, %r7658;
	xor.b32  	%r7674, %r7673, %r7672;
	add.s32 	%r7675, %r7376, %r7651;
	add.s32 	%r7676, %r7675, %r7674;
	add.s32 	%r7677, %r7676, -155497632;
	shf.l.wrap.b32 	%r7678, %r7677, %r7677, 16;
	add.s32 	%r7679, %r7678, %r7672;
	xor.b32  	%r7680, %r7672, %r7665;
	xor.b32  	%r7681, %r7680, %r7679;
	add.s32 	%r7682, %r7415, %r7658;
	add.s32 	%r7683, %r7682, %r7681;
	add.s32 	%r7684, %r7683, -1094730640;
	shf.l.wrap.b32 	%r7685, %r7684, %r7684, 23;
	add.s32 	%r7686, %r7685, %r7679;
	xor.b32  	%r7687, %r7679, %r7672;
	xor.b32  	%r7688, %r7687, %r7686;
	add.s32 	%r7689, %r7454, %r7665;
	add.s32 	%r7690, %r7689, %r7688;
	add.s32 	%r7691, %r7690, 681279174;
	shf.l.wrap.b32 	%r7692, %r7691, %r7691, 4;
	add.s32 	%r7693, %r7692, %r7686;
	xor.b32  	%r7694, %r7686, %r7679;
	xor.b32  	%r7695, %r7694, %r7693;
	add.s32 	%r7696, %r7333, %r7672;
	add.s32 	%r7697, %r7696, %r7695;
	add.s32 	%r7698, %r7697, -358537222;
	shf.l.wrap.b32 	%r7699, %r7698, %r7698, 11;
	add.s32 	%r7700, %r7699, %r7693;
	xor.b32  	%r7701, %r7693, %r7686;
	xor.b32  	%r7702, %r7701, %r7700;
	add.s32 	%r7703, %r7336, %r7679;
	add.s32 	%r7704, %r7703, %r7702;
	add.s32 	%r7705, %r7704, -722521979;
	shf.l.wrap.b32 	%r7706, %r7705, %r7705, 16;
	add.s32 	%r7707, %r7706, %r7700;
	xor.b32  	%r7708, %r7700, %r7693;
	xor.b32  	%r7709, %r7708, %r7707;
	add.s32 	%r7710, %r7375, %r7686;
	add.s32 	%r7711, %r7710, %r7709;
	add.s32 	%r7712, %r7711, 76029189;
	shf.l.wrap.b32 	%r7713, %r7712, %r7712, 23;
	add.s32 	%r7714, %r7713, %r7707;
	xor.b32  	%r7715, %r7707, %r7700;
	xor.b32  	%r7716, %r7715, %r7714;
	add.s32 	%r7717, %r7414, %r7693;
	add.s32 	%r7718, %r7717, %r7716;
	add.s32 	%r7719, %r7718, -640364487;
	shf.l.wrap.b32 	%r7720, %r7719, %r7719, 4;
	add.s32 	%r7721, %r7720, %r7714;
	xor.b32  	%r7722, %r7714, %r7707;
	xor.b32  	%r7723, %r7722, %r7721;
	add.s32 	%r7724, %r7453, %r7700;
	add.s32 	%r7725, %r7724, %r7723;
	add.s32 	%r7726, %r7725, -421815835;
	shf.l.wrap.b32 	%r7727, %r7726, %r7726, 11;
	add.s32 	%r7728, %r7727, %r7721;
	xor.b32  	%r7729, %r7721, %r7714;
	xor.b32  	%r7730, %r7729, %r7728;
	add.s32 	%r7731, %r7456, %r7707;
	add.s32 	%r7732, %r7731, %r7730;
	add.s32 	%r7733, %r7732, 530742520;
	shf.l.wrap.b32 	%r7734, %r7733, %r7733, 16;
	add.s32 	%r7735, %r7734, %r7728;
	xor.b32  	%r7736, %r7728, %r7721;
	xor.b32  	%r7737, %r7736, %r7735;
	add.s32 	%r7738, %r7335, %r7714;
	add.s32 	%r7739, %r7738, %r7737;
	add.s32 	%r7740, %r7739, -995338651;
	shf.l.wrap.b32 	%r7741, %r7740, %r7740, 23;
	add.s32 	%r7742, %r7741, %r7735;
	not.b32 	%r7743, %r7728;
	or.b32  	%r7744, %r7742, %r7743;
	xor.b32  	%r7745, %r7744, %r7735;
	add.s32 	%r7746, %r7333, %r7721;
	add.s32 	%r7747, %r7746, %r7745;
	add.s32 	%r7748, %r7747, -198630844;
	shf.l.wrap.b32 	%r7749, %r7748, %r7748, 6;
	add.s32 	%r7750, %r7749, %r7742;
	not.b32 	%r7751, %r7735;
	or.b32  	%r7752, %r7750, %r7751;
	xor.b32  	%r7753, %r7752, %r7742;
	add.s32 	%r7754, %r7376, %r7728;
	add.s32 	%r7755, %r7754, %r7753;
	add.s32 	%r7756, %r7755, 1126891415;
	shf.l.wrap.b32 	%r7757, %r7756, %r7756, 10;
	add.s32 	%r7758, %r7757, %r7750;
	not.b32 	%r7759, %r7742;
	or.b32  	%r7760, %r7758, %r7759;
	xor.b32  	%r7761, %r7760, %r7750;
	add.s32 	%r7762, %r7455, %r7735;
	add.s32 	%r7763, %r7762, %r7761;
	add.s32 	%r7764, %r7763, -1416354905;
	shf.l.wrap.b32 	%r7765, %r7764, %r7764, 15;
	add.s32 	%r7766, %r7765, %r7758;
	not.b32 	%r7767, %r7750;
	or.b32  	%r7768, %r7766, %r7767;
	xor.b32  	%r7769, %r7768, %r7758;
	add.s32 	%r7770, %r7374, %r7742;
	add.s32 	%r7771, %r7770, %r7769;
	add.s32 	%r7772, %r7771, -57434055;
	shf.l.wrap.b32 	%r7773, %r7772, %r7772, 21;
	add.s32 	%r7774, %r7773, %r7766;
	not.b32 	%r7775, %r7758;
	or.b32  	%r7776, %r7774, %r7775;
	xor.b32  	%r7777, %r7776, %r7766;
	add.s32 	%r7778, %r7453, %r7750;
	add.s32 	%r7779, %r7778, %r7777;
	add.s32 	%r7780, %r7779, 1700485571;
	shf.l.wrap.b32 	%r7781, %r7780, %r7780, 6;
	add.s32 	%r7782, %r7781, %r7774;
	not.b32 	%r7783, %r7766;
	or.b32  	%r7784, %r7782, %r7783;
	xor.b32  	%r7785, %r7784, %r7774;
	add.s32 	%r7786, %r7336, %r7758;
	add.s32 	%r7787, %r7786, %r7785;
	add.s32 	%r7788, %r7787, -1894986606;
	shf.l.wrap.b32 	%r7789, %r7788, %r7788, 10;
	add.s32 	%r7790, %r7789, %r7782;
	not.b32 	%r7791, %r7774;
	or.b32  	%r7792, %r7790, %r7791;
	xor.b32  	%r7793, %r7792, %r7782;
	add.s32 	%r7794, %r7415, %r7766;
	add.s32 	%r7795, %r7794, %r7793;
	add.s32 	%r7796, %r7795, -1051523;
	shf.l.wrap.b32 	%r7797, %r7796, %r7796, 15;
	add.s32 	%r7798, %r7797, %r7790;
	not.b32 	%r7799, %r7782;
	or.b32  	%r7800, %r7798, %r7799;
	xor.b32  	%r7801, %r7800, %r7790;
	add.s32 	%r7802, %r7334, %r7774;
	add.s32 	%r7803, %r7802, %r7801;
	add.s32 	%r7804, %r7803, -2054922799;
	shf.l.wrap.b32 	%r7805, %r7804, %r7804, 21;
	add.s32 	%r7806, %r7805, %r7798;
	not.b32 	%r7807, %r7790;
	or.b32  	%r7808, %r7806, %r7807;
	xor.b32  	%r7809, %r7808, %r7798;
	add.s32 	%r7810, %r7413, %r7782;
	add.s32 	%r7811, %r7810, %r7809;
	add.s32 	%r7812, %r7811, 1873313359;
	shf.l.wrap.b32 	%r7813, %r7812, %r7812, 6;
	add.s32 	%r7814, %r7813, %r7806;
	not.b32 	%r7815, %r7798;
	or.b32  	%r7816, %r7814, %r7815;
	xor.b32  	%r7817, %r7816, %r7806;
	add.s32 	%r7818, %r7456, %r7790;
	add.s32 	%r7819, %r7818, %r7817;
	add.s32 	%r7820, %r7819, -30611744;
	shf.l.wrap.b32 	%r7821, %r7820, %r7820, 10;
	add.s32 	%r7822, %r7821, %r7814;
	not.b32 	%r7823, %r7806;
	or.b32  	%r7824, %r7822, %r7823;
	xor.b32  	%r7825, %r7824, %r7814;
	add.s32 	%r7826, %r7375, %r7798;
	add.s32 	%r7827, %r7826, %r7825;
	add.s32 	%r7828, %r7827, -1560198380;
	shf.l.wrap.b32 	%r7829, %r7828, %r7828, 15;
	add.s32 	%r7830, %r7829, %r7822;
	not.b32 	%r7831, %r7814;
	or.b32  	%r7832, %r7830, %r7831;
	xor.b32  	%r7833, %r7832, %r7822;
	add.s32 	%r7834, %r7454, %r7806;
	add.s32 	%r7835, %r7834, %r7833;
	add.s32 	%r7836, %r7835, 1309151649;
	shf.l.wrap.b32 	%r7837, %r7836, %r7836, 21;
	add.s32 	%r7838, %r7837, %r7830;
	not.b32 	%r7839, %r7822;
	or.b32  	%r7840, %r7838, %r7839;
	xor.b32  	%r7841, %r7840, %r7830;
	add.s32 	%r7842, %r7373, %r7814;
	add.s32 	%r7843, %r7842, %r7841;
	add.s32 	%r7844, %r7843, -145523070;
	shf.l.wrap.b32 	%r7845, %r7844, %r7844, 6;
	add.s32 	%r7846, %r7845, %r7838;
	not.b32 	%r7847, %r7830;
	or.b32  	%r7848, %r7846, %r7847;
	xor.b32  	%r7849, %r7848, %r7838;
	add.s32 	%r7850, %r7416, %r7822;
	add.s32 	%r7851, %r7850, %r7849;
	add.s32 	%r7852, %r7851, -1120210379;
	shf.l.wrap.b32 	%r7853, %r7852, %r7852, 10;
	add.s32 	%r7854, %r7853, %r7846;
	not.b32 	%r7855, %r7838;
	or.b32  	%r7856, %r7854, %r7855;
	xor.b32  	%r7857, %r7856, %r7846;
	add.s32 	%r7858, %r7335, %r7830;
	add.s32 	%r7859, %r7858, %r7857;
	add.s32 	%r7860, %r7859, 718787259;
	shf.l.wrap.b32 	%r7861, %r7860, %r7860, 15;
	add.s32 	%r7862, %r7861, %r7854;
	not.b32 	%r7863, %r7846;
	or.b32  	%r7864, %r7862, %r7863;
	xor.b32  	%r7865, %r7864, %r7854;
	add.s32 	%r7866, %r7414, %r7838;
	add.s32 	%r7867, %r7866, %r7865;
	add.s32 	%r7868, %r7867, -343485551;
	shf.l.wrap.b32 	%r7869, %r7868, %r7868, 21;
	add.s32 	%r7870, %r7846, %r7325;
	add.s32 	%r7871, %r7862, %r7326;
	add.s32 	%r7872, %r7871, %r7869;
	add.s32 	%r7873, %r7862, %r7327;
	add.s32 	%r7874, %r7854, %r7328;
	st.local.v4.u32 	[%rd2+80], {%r7870, %r7872, %r7873, %r7874};
$L__BB0_82:
	add.s64 	%rd115, %rd115, 1;
	add.s32 	%r13428, %r13428, 1;
	setp.eq.s32 	%p59, %r13428, 0;
	@%p59 bra 	$L__BB0_83;
	bra.uni 	$L__BB0_80;
$L__BB0_83:
	ld.param.u8 	%rs95, [_Z27md5_crypt_dictionary_attackPKcS0_hS0_PKjjPj_param_2];
	setp.eq.s16 	%p62, %rs95, 0;
	mul.lo.s16 	%rs38, %rs97, -21845;
	setp.lt.u16 	%p63, %rs38, 21846;
	or.pred  	%p64, %p63, %p62;
	@%p64 bra 	$L__BB0_88;
	mov.b32 	%r13434, 0;
$L__BB0_85:
	ld.param.u64 	%rd109, [_Z27md5_crypt_dictionary_attackPKcS0_hS0_PKjjPj_param_1];
	cvt.u64.u32 	%rd73, %r13434;
	cvta.to.global.u64 	%rd74, %rd109;
	add.s64 	%rd75, %rd74, %rd73;
	ld.global.u8 	%rs39, [%rd75];
	add.s32 	%r8429, %r13432, 1;
	st.local.u32 	[%rd2+64], %r8429;
	cvt.u64.u32 	%rd76, %r13432;
	add.s64 	%rd77, %rd2, %rd76;
	st.local.u8 	[%rd77], %rs39;
	ld.local.u32 	%r13432, [%rd2+64];
	and.b32  	%r8430, %r13432, 63;
	setp.ne.s32 	%p65, %r8430, 0;
	@%p65 bra 	$L__BB0_87;
	ld.local.v4.u32 	{%r8431, %r8432, %r8433, %r8434}, [%rd2+80];
	and.b32  	%r8435, %r8433, %r8432;
	not.b32 	%r8436, %r8432;
	and.b32  	%r8437, %r8434, %r8436;
	or.b32  	%r8438, %r8437, %r8435;
	ld.local.v4.u32 	{%r8439, %r8440, %r8441, %r8442}, [%rd2];
	add.s32 	%r8443, %r8431, %r8439;
	add.s32 	%r8444, %r8443, %r8438;
	add.s32 	%r8445, %r8444, -680876936;
	shf.l.wrap.b32 	%r8446, %r8445, %r8445, 7;
	add.s32 	%r8447, %r8446, %r8432;
	and.b32  	%r8448, %r8447, %r8432;
	not.b32 	%r8449, %r8447;
	and.b32  	%r8450, %r8433, %r8449;
	or.b32  	%r8451, %r8448, %r8450;
	add.s32 	%r8452, %r8434, %r8440;
	add.s32 	%r8453, %r8452, %r8451;
	add.s32 	%r8454, %r8453, -389564586;
	shf.l.wrap.b32 	%r8455, %r8454, %r8454, 12;
	add.s32 	%r8456, %r8455, %r8447;
	and.b32  	%r8457, %r8456, %r8447;
	not.b32 	%r8458, %r8456;
	and.b32  	%r8459, %r8432, %r8458;
	or.b32  	%r8460, %r8457, %r8459;
	add.s32 	%r8461, %r8433, %r8441;
	add.s32 	%r8462, %r8461, %r8460;
	add.s32 	%r8463, %r8462, 606105819;
	shf.l.wrap.b32 	%r8464, %r8463, %r8463, 17;
	add.s32 	%r8465, %r8464, %r8456;
	and.b32  	%r8466, %r8465, %r8456;
	not.b32 	%r8467, %r8465;
	and.b32  	%r8468, %r8447, %r8467;
	or.b32  	%r8469, %r8466, %r8468;
	add.s32 	%r8470, %r8432, %r8442;
	add.s32 	%r8471, %r8470, %r8469;
	add.s32 	%r8472, %r8471, -1044525330;
	shf.l.wrap.b32 	%r8473, %r8472, %r8472, 22;
	add.s32 	%r8474, %r8473, %r8465;
	and.b32  	%r8475, %r8474, %r8465;
	not.b32 	%r8476, %r8474;
	and.b32  	%r8477, %r8456, %r8476;
	or.b32  	%r8478, %r8475, %r8477;
	ld.local.v4.u32 	{%r8479, %r8480, %r8481, %r8482}, [%rd2+16];
	add.s32 	%r8483, %r8479, %r8447;
	add.s32 	%r8484, %r8483, %r8478;
	add.s32 	%r8485, %r8484, -176418897;
	shf.l.wrap.b32 	%r8486, %r8485, %r8485, 7;
	add.s32 	%r8487, %r8486, %r8474;
	and.b32  	%r8488, %r8487, %r8474;
	not.b32 	%r8489, %r8487;
	and.b32  	%r8490, %r8465, %r8489;
	or.b32  	%r8491, %r8488, %r8490;
	add.s32 	%r8492, %r8480, %r8456;
	add.s32 	%r8493, %r8492, %r8491;
	add.s32 	%r8494, %r8493, 1200080426;
	shf.l.wrap.b32 	%r8495, %r8494, %r8494, 12;
	add.s32 	%r8496, %r8495, %r8487;
	and.b32  	%r8497, %r8496, %r8487;
	not.b32 	%r8498, %r8496;
	and.b32  	%r8499, %r8474, %r8498;
	or.b32  	%r8500, %r8497, %r8499;
	add.s32 	%r8501, %r8481, %r8465;
	add.s32 	%r8502, %r8501, %r8500;
	add.s32 	%r8503, %r8502, -1473231341;
	shf.l.wrap.b32 	%r8504, %r8503, %r8503, 17;
	add.s32 	%r8505, %r8504, %r8496;
	and.b32  	%r8506, %r8505, %r8496;
	not.b32 	%r8507, %r8505;
	and.b32  	%r8508, %r8487, %r8507;
	or.b32  	%r8509, %r8506, %r8508;
	add.s32 	%r8510, %r8482, %r8474;
	add.s32 	%r8511, %r8510, %r8509;
	add.s32 	%r8512, %r8511, -45705983;
	shf.l.wrap.b32 	%r8513, %r8512, %r8512, 22;
	add.s32 	%r8514, %r8513, %r8505;
	and.b32  	%r8515, %r8514, %r8505;
	not.b32 	%r8516, %r8514;
	and.b32  	%r8517, %r8496, %r8516;
	or.b32  	%r8518, %r8515, %r8517;
	ld.local.v4.u32 	{%r8519, %r8520, %r8521, %r8522}, [%rd2+32];
	add.s32 	%r8523, %r8519, %r8487;
	add.s32 	%r8524, %r8523, %r8518;
	add.s32 	%r8525, %r8524, 1770035416;
	shf.l.wrap.b32 	%r8526, %r8525, %r8525, 7;
	add.s32 	%r8527, %r8526, %r8514;
	and.b32  	%r8528, %r8527, %r8514;
	not.b32 	%r8529, %r8527;
	and.b32  	%r8530, %r8505, %r8529;
	or.b32  	%r8531, %r8528, %r8530;
	add.s32 	%r8532, %r8520, %r8496;
	add.s32 	%r8533, %r8532, %r8531;
	add.s32 	%r8534, %r8533, -1958414417;
	shf.l.wrap.b32 	%r8535, %r8534, %r8534, 12;
	add.s32 	%r8536, %r8535, %r8527;
	and.b32  	%r8537, %r8536, %r8527;
	not.b32 	%r8538, %r8536;
	and.b32  	%r8539, %r8514, %r8538;
	or.b32  	%r8540, %r8537, %r8539;
	add.s32 	%r8541, %r8521, %r8505;
	add.s32 	%r8542, %r8541, %r8540;
	add.s32 	%r8543, %r8542, -42063;
	shf.l.wrap.b32 	%r8544, %r8543, %r8543, 17;
	add.s32 	%r8545, %r8544, %r8536;
	and.b32  	%r8546, %r8545, %r8536;
	not.b32 	%r8547, %r8545;
	and.b32  	%r8548, %r8527, %r8547;
	or.b32  	%r8549, %r8546, %r8548;
	add.s32 	%r8550, %r8522, %r8514;
	add.s32 	%r8551, %r8550, %r8549;
	add.s32 	%r8552, %r8551, -1990404162;
	shf.l.wrap.b32 	%r8553, %r8552, %r8552, 22;
	add.s32 	%r8554, %r8553, %r8545;
	and.b32  	%r8555, %r8554, %r8545;
	not.b32 	%r8556, %r8554;
	and.b32  	%r8557, %r8536, %r8556;
	or.b32  	%r8558, %r8555, %r8557;
	ld.local.v4.u32 	{%r8559, %r8560, %r8561, %r8562}, [%rd2+48];
	add.s32 	%r8563, %r8559, %r8527;
	add.s32 	%r8564, %r8563, %r8558;
	add.s32 	%r8565, %r8564, 1804603682;
	shf.l.wrap.b32 	%r8566, %r8565, %r8565, 7;
	add.s32 	%r8567, %r8566, %r8554;
	and.b32  	%r8568, %r8567, %r8554;
	not.b32 	%r8569, %r8567;
	and.b32  	%r8570, %r8545, %r8569;
	or.b32  	%r8571, %r8568, %r8570;
	add.s32 	%r8572, %r8560, %r8536;
	add.s32 	%r8573, %r8572, %r8571;
	add.s32 	%r8574, %r8573, -40341101;
	shf.l.wrap.b32 	%r8575, %r8574, %r8574, 12;
	add.s32 	%r8576, %r8575, %r8567;
	and.b32  	%r8577, %r8576, %r8567;
	not.b32 	%r8578, %r8576;
	and.b32  	%r8579, %r8554, %r8578;
	or.b32  	%r8580, %r8577, %r8579;
	add.s32 	%r8581, %r8561, %r8545;
	add.s32 	%r8582, %r8581, %r8580;
	add.s32 	%r8583, %r8582, -1502002290;
	shf.l.wrap.b32 	%r8584, %r8583, %r8583, 17;
	add.s32 	%r8585, %r8584, %r8576;
	and.b32  	%r8586, %r8585, %r8576;
	not.b32 	%r8587, %r8585;
	and.b32  	%r8588, %r8567, %r8587;
	or.b32  	%r8589, %r8586, %r8588;
	add.s32 	%r8590, %r8562, %r8554;
	add.s32 	%r8591, %r8590, %r8589;
	add.s32 	%r8592, %r8591, 1236535329;
	shf.l.wrap.b32 	%r8593, %r8592, %r8592, 22;
	add.s32 	%r8594, %r8593, %r8585;
	and.b32  	%r8595, %r8594, %r8576;
	and.b32  	%r8596, %r8585, %r8578;
	or.b32  	%r8597, %r8595, %r8596;
	add.s32 	%r8598, %r8440, %r8567;
	add.s32 	%r8599, %r8598, %r8597;
	add.s32 	%r8600, %r8599, -165796510;
	shf.l.wrap.b32 	%r8601, %r8600, %r8600, 5;
	add.s32 	%r8602, %r8601, %r8594;
	and.b32  	%r8603, %r8602, %r8585;
	and.b32  	%r8604, %r8594, %r8587;
	or.b32  	%r8605, %r8603, %r8604;
	add.s32 	%r8606, %r8481, %r8576;
	add.s32 	%r8607, %r8606, %r8605;
	add.s32 	%r8608, %r8607, -1069501632;
	shf.l.wrap.b32 	%r8609, %r8608, %r8608, 9;
	add.s32 	%r8610, %r8609, %r8602;
	and.b32  	%r8611, %r8610, %r8594;
	not.b32 	%r8612, %r8594;
	and.b32  	%r8613, %r8602, %r8612;
	or.b32  	%r8614, %r8611, %r8613;
	add.s32 	%r8615, %r8522, %r8585;
	add.s32 	%r8616, %r8615, %r8614;
	add.s32 	%r8617, %r8616, 643717713;
	shf.l.wrap.b32 	%r8618, %r8617, %r8617, 14;
	add.s32 	%r8619, %r8618, %r8610;
	and.b32  	%r8620, %r8619, %r8602;
	not.b32 	%r8621, %r8602;
	and.b32  	%r8622, %r8610, %r8621;
	or.b32  	%r8623, %r8620, %r8622;
	add.s32 	%r8624, %r8439, %r8594;
	add.s32 	%r8625, %r8624, %r8623;
	add.s32 	%r8626, %r8625, -373897302;
	shf.l.wrap.b32 	%r8627, %r8626, %r8626, 20;
	add.s32 	%r8628, %r8627, %r8619;
	and.b32  	%r8629, %r8628, %r8610;
	not.b32 	%r8630, %r8610;
	and.b32  	%r8631, %r8619, %r8630;
	or.b32  	%r8632, %r8629, %r8631;
	add.s32 	%r8633, %r8480, %r8602;
	add.s32 	%r8634, %r8633, %r8632;
	add.s32 	%r8635, %r8634, -701558691;
	shf.l.wrap.b32 	%r8636, %r8635, %r8635, 5;
	add.s32 	%r8637, %r8636, %r8628;
	and.b32  	%r8638, %r8637, %r8619;
	not.b32 	%r8639, %r8619;
	and.b32  	%r8640, %r8628, %r8639;
	or.b32  	%r8641, %r8638, %r8640;
	add.s32 	%r8642, %r8521, %r8610;
	add.s32 	%r8643, %r8642, %r8641;
	add.s32 	%r8644, %r8643, 38016083;
	shf.l.wrap.b32 	%r8645, %r8644, %r8644, 9;
	add.s32 	%r8646, %r8645, %r8637;
	and.b32  	%r8647, %r8646, %r8628;
	not.b32 	%r8648, %r8628;
	and.b32  	%r8649, %r8637, %r8648;
	or.b32  	%r8650, %r8647, %r8649;
	add.s32 	%r8651, %r8562, %r8619;
	add.s32 	%r8652, %r8651, %r8650;
	add.s32 	%r8653, %r8652, -660478335;
	shf.l.wrap.b32 	%r8654, %r8653, %r8653, 14;
	add.s32 	%r8655, %r8654, %r8646;
	and.b32  	%r8656, %r8655, %r8637;
	not.b32 	%r8657, %r8637;
	and.b32  	%r8658, %r8646, %r8657;
	or.b32  	%r8659, %r8656, %r8658;
	add.s32 	%r8660, %r8479, %r8628;
	add.s32 	%r8661, %r8660, %r8659;
	add.s32 	%r8662, %r8661, -405537848;
	shf.l.wrap.b32 	%r8663, %r8662, %r8662, 20;
	add.s32 	%r8664, %r8663, %r8655;
	and.b32  	%r8665, %r8664, %r8646;
	not.b32 	%r8666, %r8646;
	and.b32  	%r8667, %r8655, %r8666;
	or.b32  	%r8668, %r8665, %r8667;
	add.s32 	%r8669, %r8520, %r8637;
	add.s32 	%r8670, %r8669, %r8668;
	add.s32 	%r8671, %r8670, 568446438;
	shf.l.wrap.b32 	%r8672, %r8671, %r8671, 5;
	add.s32 	%r8673, %r8672, %r8664;
	and.b32  	%r8674, %r8673, %r8655;
	not.b32 	%r8675, %r8655;
	and.b32  	%r8676, %r8664, %r8675;
	or.b32  	%r8677, %r8674, %r8676;
	add.s32 	%r8678, %r8561, %r8646;
	add.s32 	%r8679, %r8678, %r8677;
	add.s32 	%r8680, %r8679, -1019803690;
	shf.l.wrap.b32 	%r8681, %r8680, %r8680, 9;
	add.s32 	%r8682, %r8681, %r8673;
	and.b32  	%r8683, %r8682, %r8664;
	not.b32 	%r8684, %r8664;
	and.b32  	%r8685, %r8673, %r8684;
	or.b32  	%r8686, %r8683, %r8685;
	add.s32 	%r8687, %r8442, %r8655;
	add.s32 	%r8688, %r8687, %r8686;
	add.s32 	%r8689, %r8688, -187363961;
	shf.l.wrap.b32 	%r8690, %r8689, %r8689, 14;
	add.s32 	%r8691, %r8690, %r8682;
	and.b32  	%r8692, %r8691, %r8673;
	not.b32 	%r8693, %r8673;
	and.b32  	%r8694, %r8682, %r8693;
	or.b32  	%r8695, %r8692, %r8694;
	add.s32 	%r8696, %r8519, %r8664;
	add.s32 	%r8697, %r8696, %r8695;
	add.s32 	%r8698, %r8697, 1163531501;
	shf.l.wrap.b32 	%r8699, %r8698, %r8698, 20;
	add.s32 	%r8700, %r8699, %r8691;
	and.b32  	%r8701, %r8700, %r8682;
	not.b32 	%r8702, %r8682;
	and.b32  	%r8703, %r8691, %r8702;
	or.b32  	%r8704, %r8701, %r8703;
	add.s32 	%r8705, %r8560, %r8673;
	add.s32 	%r8706, %r8705, %r8704;
	add.s32 	%r8707, %r8706, -1444681467;
	shf.l.wrap.b32 	%r8708, %r8707, %r8707, 5;
	add.s32 	%r8709, %r8708, %r8700;
	and.b32  	%r8710, %r8709, %r8691;
	not.b32 	%r8711, %r8691;
	and.b32  	%r8712, %r8700, %r8711;
	or.b32  	%r8713, %r8710, %r8712;
	add.s32 	%r8714, %r8441, %r8682;
	add.s32 	%r8715, %r8714, %r8713;
	add.s32 	%r8716, %r8715, -51403784;
	shf.l.wrap.b32 	%r8717, %r8716, %r8716, 9;
	add.s32 	%r8718, %r8717, %r8709;
	and.b32  	%r8719, %r8718, %r8700;
	not.b32 	%r8720, %r8700;
	and.b32  	%r8721, %r8709, %r8720;
	or.b32  	%r8722, %r8719, %r8721;
	add.s32 	%r8723, %r8482, %r8691;
	add.s32 	%r8724, %r8723, %r8722;
	add.s32 	%r8725, %r8724, 1735328473;
	shf.l.wrap.b32 	%r8726, %r8725, %r8725, 14;
	add.s32 	%r8727, %r8726, %r8718;
	and.b32  	%r8728, %r8727, %r8709;
	not.b32 	%r8729, %r8709;
	and.b32  	%r8730, %r8718, %r8729;
	or.b32  	%r8731, %r8728, %r8730;
	add.s32 	%r8732, %r8559, %r8700;
	add.s32 	%r8733, %r8732, %r8731;
	add.s32 	%r8734, %r8733, -1926607734;
	shf.l.wrap.b32 	%r8735, %r8734, %r8734, 20;
	add.s32 	%r8736, %r8735, %r8727;
	xor.b32  	%r8737, %r8727, %r8718;
	xor.b32  	%r8738, %r8737, %r8736;
	add.s32 	%r8739, %r8480, %r8709;
	add.s32 	%r8740, %r8739, %r8738;
	add.s32 	%r8741, %r8740, -378558;
	shf.l.wrap.b32 	%r8742, %r8741, %r8741, 4;
	add.s32 	%r8743, %r8742, %r8736;
	xor.b32  	%r8744, %r8736, %r8727;
	xor.b32  	%r8745, %r8744, %r8743;
	add.s32 	%r8746, %r8519, %r8718;
	add.s32 	%r8747, %r8746, %r8745;
	add.s32 	%r8748, %r8747, -2022574463;
	shf.l.wrap.b32 	%r8749, %r8748, %r8748, 11;
	add.s32 	%r8750, %r8749, %r8743;
	xor.b32  	%r8751, %r8743, %r8736;
	xor.b32  	%r8752, %r8751, %r8750;
	add.s32 	%r8753, %r8522, %r8727;
	add.s32 	%r8754, %r8753, %r8752;
	add.s32 	%r8755, %r8754, 1839030562;
	shf.l.wrap.b32 	%r8756, %r8755, %r8755, 16;
	add.s32 	%r8757, %r8756, %r8750;
	xor.b32  	%r8758, %r8750, %r8743;
	xor.b32  	%r8759, %r8758, %r8757;
	add.s32 	%r8760, %r8561, %r8736;
	add.s32 	%r8761, %r8760, %r8759;
	add.s32 	%r8762, %r8761, -35309556;
	shf.l.wrap.b32 	%r8763, %r8762, %r8762, 23;
	add.s32 	%r8764, %r8763, %r8757;
	xor.b32  	%r8765, %r8757, %r8750;
	xor.b32  	%r8766, %r8765, %r8764;
	add.s32 	%r8767, %r8440, %r8743;
	add.s32 	%r8768, %r8767, %r8766;
	add.s32 	%r8769, %r8768, -1530992060;
	shf.l.wrap.b32 	%r8770, %r8769, %r8769, 4;
	add.s32 	%r8771, %r8770, %r8764;
	xor.b32  	%r8772, %r8764, %r8757;
	xor.b32  	%r8773, %r8772, %r8771;
	add.s32 	%r8774, %r8479, %r8750;
	add.s32 	%r8775, %r8774, %r8773;
	add.s32 	%r8776, %r8775, 1272893353;
	shf.l.wrap.b32 	%r8777, %r8776, %r8776, 11;
	add.s32 	%r8778, %r8777, %r8771;
	xor.b32  	%r8779, %r8771, %r8764;
	xor.b32  	%r8780, %r8779, %r8778;
	add.s32 	%r8781, %r8482, %r8757;
	add.s32 	%r8782, %r8781, %r8780;
	add.s32 	%r8783, %r8782, -155497632;
	shf.l.wrap.b32 	%r8784, %r8783, %r8783, 16;
	add.s32 	%r8785, %r8784, %r8778;
	xor.b32  	%r8786, %r8778, %r8771;
	xor.b32  	%r8787, %r8786, %r8785;
	add.s32 	%r8788, %r8521, %r8764;
	add.s32 	%r8789, %r8788, %r8787;
	add.s32 	%r8790, %r8789, -1094730640;
	shf.l.wrap.b32 	%r8791, %r8790, %r8790, 23;
	add.s32 	%r8792, %r8791, %r8785;
	xor.b32  	%r8793, %r8785, %r8778;
	xor.b32  	%r8794, %r8793, %r8792;
	add.s32 	%r8795, %r8560, %r8771;
	add.s32 	%r8796, %r8795, %r8794;
	add.s32 	%r8797, %r8796, 681279174;
	shf.l.wrap.b32 	%r8798, %r8797, %r8797, 4;
	add.s32 	%r8799, %r8798, %r8792;
	xor.b32  	%r8800, %r8792, %r8785;
	xor.b32  	%r8801, %r8800, %r8799;
	add.s32 	%r8802, %r8439, %r8778;
	add.s32 	%r8803, %r8802, %r8801;
	add.s32 	%r8804, %r8803, -358537222;
	shf.l.wrap.b32 	%r8805, %r8804, %r8804, 11;
	add.s32 	%r8806, %r8805, %r8799;
	xor.b32  	%r8807, %r8799, %r8792;
	xor.b32  	%r8808, %r8807, %r8806;
	add.s32 	%r8809, %r8442, %r8785;
	add.s32 	%r8810, %r8809, %r8808;
	add.s32 	%r8811, %r8810, -722521979;
	shf.l.wrap.b32 	%r8812, %r8811, %r8811, 16;
	add.s32 	%r8813, %r8812, %r8806;
	xor.b32  	%r8814, %r8806, %r8799;
	xor.b32  	%r8815, %r8814, %r8813;
	add.s32 	%r8816, %r8481, %r8792;
	add.s32 	%r8817, %r8816, %r8815;
	add.s32 	%r8818, %r8817, 76029189;
	shf.l.wrap.b32 	%r8819, %r8818, %r8818, 23;
	add.s32 	%r8820, %r8819, %r8813;
	xor.b32  	%r8821, %r8813, %r8806;
	xor.b32  	%r8822, %r8821, %r8820;
	add.s32 	%r8823, %r8520, %r8799;
	add.s32 	%r8824, %r8823, %r8822;
	add.s32 	%r8825, %r8824, -640364487;
	shf.l.wrap.b32 	%r8826, %r8825, %r8825, 4;
	add.s32 	%r8827, %r8826, %r8820;
	xor.b32  	%r8828, %r8820, %r8813;
	xor.b32  	%r8829, %r8828, %r8827;
	add.s32 	%r8830, %r8559, %r8806;
	add.s32 	%r8831, %r8830, %r8829;
	add.s32 	%r8832, %r8831, -421815835;
	shf.l.wrap.b32 	%r8833, %r8832, %r8832, 11;
	add.s32 	%r8834, %r8833, %r8827;
	xor.b32  	%r8835, %r8827, %r8820;
	xor.b32  	%r8836, %r8835, %r8834;
	add.s32 	%r8837, %r8562, %r8813;
	add.s32 	%r8838, %r8837, %r8836;
	add.s32 	%r8839, %r8838, 530742520;
	shf.l.wrap.b32 	%r8840, %r8839, %r8839, 16;
	add.s32 	%r8841, %r8840, %r8834;
	xor.b32  	%r8842, %r8834, %r8827;
	xor.b32  	%r8843, %r8842, %r8841;
	add.s32 	%r8844, %r8441, %r8820;
	add.s32 	%r8845, %r8844, %r8843;
	add.s32 	%r8846, %r8845, -995338651;
	shf.l.wrap.b32 	%r8847, %r8846, %r8846, 23;
	add.s32 	%r8848, %r8847, %r8841;
	not.b32 	%r8849, %r8834;
	or.b32  	%r8850, %r8848, %r8849;
	xor.b32  	%r8851, %r8850, %r8841;
	add.s32 	%r8852, %r8439, %r8827;
	add.s32 	%r8853, %r8852, %r8851;
	add.s32 	%r8854, %r8853, -198630844;
	shf.l.wrap.b32 	%r8855, %r8854, %r8854, 6;
	add.s32 	%r8856, %r8855, %r8848;
	not.b32 	%r8857, %r8841;
	or.b32  	%r8858, %r8856, %r8857;
	xor.b32  	%r8859, %r8858, %r8848;
	add.s32 	%r8860, %r8482, %r8834;
	add.s32 	%r8861, %r8860, %r8859;
	add.s32 	%r8862, %r8861, 1126891415;
	shf.l.wrap.b32 	%r8863, %r8862, %r8862, 10;
	add.s32 	%r8864, %r8863, %r8856;
	not.b32 	%r8865, %r8848;
	or.b32  	%r8866, %r8864, %r8865;
	xor.b32  	%r8867, %r8866, %r8856;
	add.s32 	%r8868, %r8561, %r8841;
	add.s32 	%r8869, %r8868, %r8867;
	add.s32 	%r8870, %r8869, -1416354905;
	shf.l.wrap.b32 	%r8871, %r8870, %r8870, 15;
	add.s32 	%r8872, %r8871, %r8864;
	not.b32 	%r8873, %r8856;
	or.b32  	%r8874, %r8872, %r8873;
	xor.b32  	%r8875, %r8874, %r8864;
	add.s32 	%r8876, %r8480, %r8848;
	add.s32 	%r8877, %r8876, %r8875;
	add.s32 	%r8878, %r8877, -57434055;
	shf.l.wrap.b32 	%r8879, %r8878, %r8878, 21;
	add.s32 	%r8880, %r8879, %r8872;
	not.b32 	%r8881, %r8864;
	or.b32  	%r8882, %r8880, %r8881;
	xor.b32  	%r8883, %r8882, %r8872;
	add.s32 	%r8884, %r8559, %r8856;
	add.s32 	%r8885, %r8884, %r8883;
	add.s32 	%r8886, %r8885, 1700485571;
	shf.l.wrap.b32 	%r8887, %r8886, %r8886, 6;
	add.s32 	%r8888, %r8887, %r8880;
	not.b32 	%r8889, %r8872;
	or.b32  	%r8890, %r8888, %r8889;
	xor.b32  	%r8891, %r8890, %r8880;
	add.s32 	%r8892, %r8442, %r8864;
	add.s32 	%r8893, %r8892, %r8891;
	add.s32 	%r8894, %r8893, -1894986606;
	shf.l.wrap.b32 	%r8895, %r8894, %r8894, 10;
	add.s32 	%r8896, %r8895, %r8888;
	not.b32 	%r8897, %r8880;
	or.b32  	%r8898, %r8896, %r8897;
	xor.b32  	%r8899, %r8898, %r8888;
	add.s32 	%r8900, %r8521, %r8872;
	add.s32 	%r8901, %r8900, %r8899;
	add.s32 	%r8902, %r8901, -1051523;
	shf.l.wrap.b32 	%r8903, %r8902, %r8902, 15;
	add.s32 	%r8904, %r8903, %r8896;
	not.b32 	%r8905, %r8888;
	or.b32  	%r8906, %r8904, %r8905;
	xor.b32  	%r8907, %r8906, %r8896;
	add.s32 	%r8908, %r8440, %r8880;
	add.s32 	%r8909, %r8908, %r8907;
	add.s32 	%r8910, %r8909, -2054922799;
	shf.l.wrap.b32 	%r8911, %r8910, %r8910, 21;
	add.s32 	%r8912, %r8911, %r8904;
	not.b32 	%r8913, %r8896;
	or.b32  	%r8914, %r8912, %r8913;
	xor.b32  	%r8915, %r8914, %r8904;
	add.s32 	%r8916, %r8519, %r8888;
	add.s32 	%r8917, %r8916, %r8915;
	add.s32 	%r8918, %r8917, 1873313359;
	shf.l.wrap.b32 	%r8919, %r8918, %r8918, 6;
	add.s32 	%r8920, %r8919, %r8912;
	not.b32 	%r8921, %r8904;
	or.b32  	%r8922, %r8920, %r8921;
	xor.b32  	%r8923, %r8922, %r8912;
	add.s32 	%r8924, %r8562, %r8896;
	add.s32 	%r8925, %r8924, %r8923;
	add.s32 	%r8926, %r8925, -30611744;
	shf.l.wrap.b32 	%r8927, %r8926, %r8926, 10;
	add.s32 	%r8928, %r8927, %r8920;
	not.b32 	%r8929, %r8912;
	or.b32  	%r8930, %r8928, %r8929;
	xor.b32  	%r8931, %r8930, %r8920;
	add.s32 	%r8932, %r8481, %r8904;
	add.s32 	%r8933, %r8932, %r8931;
	add.s32 	%r8934, %r8933, -1560198380;
	shf.l.wrap.b32 	%r8935, %r8934, %r8934, 15;
	add.s32 	%r8936, %r8935, %r8928;
	not.b32 	%r8937, %r8920;
	or.b32  	%r8938, %r8936, %r8937;
	xor.b32  	%r8939, %r8938, %r8928;
	add.s32 	%r8940, %r8560, %r8912;
	add.s32 	%r8941, %r8940, %r8939;
	add.s32 	%r8942, %r8941, 1309151649;
	shf.l.wrap.b32 	%r8943, %r8942, %r8942, 21;
	add.s32 	%r8944, %r8943, %r8936;
	not.b32 	%r8945, %r8928;
	or.b32  	%r8946, %r8944, %r8945;
	xor.b32  	%r8947, %r8946, %r8936;
	add.s32 	%r8948, %r8479, %r8920;
	add.s32 	%r8949, %r8948, %r8947;
	add.s32 	%r8950, %r8949, -145523070;
	shf.l.wrap.b32 	%r8951, %r8950, %r8950, 6;
	add.s32 	%r8952, %r8951, %r8944;
	not.b32 	%r8953, %r8936;
	or.b32  	%r8954, %r8952, %r8953;
	xor.b32  	%r8955, %r8954, %r8944;
	add.s32 	%r8956, %r8522, %r8928;
	add.s32 	%r8957, %r8956, %r8955;
	add.s32 	%r8958, %r8957, -1120210379;
	shf.l.wrap.b32 	%r8959, %r8958, %r8958, 10;
	add.s32 	%r8960, %r8959, %r8952;
	not.b32 	%r8961, %r8944;
	or.b32  	%r8962, %r8960, %r8961;
	xor.b32  	%r8963, %r8962, %r8952;
	add.s32 	%r8964, %r8441, %r8936;
	add.s32 	%r8965, %r8964, %r8963;
	add.s32 	%r8966, %r8965, 718787259;
	shf.l.wrap.b32 	%r8967, %r8966, %r8966, 15;
	add.s32 	%r8968, %r8967, %r8960;
	not.b32 	%r8969, %r8952;
	or.b32  	%r8970, %r8968, %r8969;
	xor.b32  	%r8971, %r8970, %r8960;
	add.s32 	%r8972, %r8520, %r8944;
	add.s32 	%r8973, %r8972, %r8971;
	add.s32 	%r8974, %r8973, -343485551;
	shf.l.wrap.b32 	%r8975, %r8974, %r8974, 21;
	add.s32 	%r8976, %r8952, %r8431;
	add.s32 	%r8977, %r8968, %r8432;
	add.s32 	%r8978, %r8977, %r8975;
	add.s32 	%r8979, %r8968, %r8433;
	add.s32 	%r8980, %r8960, %r8434;
	st.local.v4.u32 	[%rd2+80], {%r8976, %r8978, %r8979, %r8980};
$L__BB0_87:
	ld.param.u8 	%rs96, [_Z27md5_crypt_dictionary_attackPKcS0_hS0_PKjjPj_param_2];
	add.s32 	%r13434, %r13434, 1;
	cvt.u32.u16 	%r8981, %rs96;
	setp.ne.s32 	%p66, %r13434, %r8981;
	@%p66 bra 	$L__BB0_85;
$L__BB0_88:
	setp.eq.s16 	%p67, %rs1, 0;
	mul.lo.s16 	%rs40, %rs97, 28087;
	setp.lt.u16 	%p68, %rs40, 9363;
	or.pred  	%p69, %p68, %p67;
	@%p69 bra 	$L__BB0_93;
	mov.b32 	%r13437, 0;
$L__BB0_90:
	cvt.u64.u32 	%rd78, %r13437;
	add.s64 	%rd79, %rd1, %rd78;
	ld.global.u8 	%rs41, [%rd79];
	add.s32 	%r8983, %r13432, 1;
	st.local.u32 	[%rd2+64], %r8983;
	cvt.u64.u32 	%rd80, %r13432;
	add.s64 	%rd81, %rd2, %rd80;
	st.local.u8 	[%rd81], %rs41;
	ld.local.u32 	%r13432, [%rd2+64];
	and.b32  	%r8984, %r13432, 63;
	setp.ne.s32 	%p70, %r8984, 0;
	@%p70 bra 	$L__BB0_92;
	ld.local.v4.u32 	{%r8985, %r8986, %r8987, %r8988}, [%rd2+80];
	and.b32  	%r8989, %r8987, %r8986;
	not.b32 	%r8990, %r8986;
	and.b32  	%r8991, %r8988, %r8990;
	or.b32  	%r8992, %r8991, %r8989;
	ld.local.v4.u32 	{%r8993, %r8994, %r8995, %r8996}, [%rd2];
	add.s32 	%r8997, %r8985, %r8993;
	add.s32 	%r8998, %r8997, %r8992;
	add.s32 	%r8999, %r8998, -680876936;
	shf.l.wrap.b32 	%r9000, %r8999, %r8999, 7;
	add.s32 	%r9001, %r9000, %r8986;
	and.b32  	%r9002, %r9001, %r8986;
	not.b32 	%r9003, %r9001;
	and.b32  	%r9004, %r8987, %r9003;
	or.b32  	%r9005, %r9002, %r9004;
	add.s32 	%r9006, %r8988, %r8994;
	add.s32 	%r9007, %r9006, %r9005;
	add.s32 	%r9008, %r9007, -389564586;
	shf.l.wrap.b32 	%r9009, %r9008, %r9008, 12;
	add.s32 	%r9010, %r9009, %r9001;
	and.b32  	%r9011, %r9010, %r9001;
	not.b32 	%r9012, %r9010;
	and.b32  	%r9013, %r8986, %r9012;
	or.b32  	%r9014, %r9011, %r9013;
	add.s32 	%r9015, %r8987, %r8995;
	add.s32 	%r9016, %r9015, %r9014;
	add.s32 	%r9017, %r9016, 606105819;
	shf.l.wrap.b32 	%r9018, %r9017, %r9017, 17;
	add.s32 	%r9019, %r9018, %r9010;
	and.b32  	%r9020, %r9019, %r9010;
	not.b32 	%r9021, %r9019;
	and.b32  	%r9022, %r9001, %r9021;
	or.b32  	%r9023, %r9020, %r9022;
	add.s32 	%r9024, %r8986, %r8996;
	add.s32 	%r9025, %r9024, %r9023;
	add.s32 	%r9026, %r9025, -1044525330;
	shf.l.wrap.b32 	%r9027, %r9026, %r9026, 22;
	add.s32 	%r9028, %r9027, %r9019;
	and.b32  	%r9029, %r9028, %r9019;
	not.b32 	%r9030, %r9028;
	and.b32  	%r9031, %r9010, %r9030;
	or.b32  	%r9032, %r9029, %r9031;
	ld.local.v4.u32 	{%r9033, %r9034, %r9035, %r9036}, [%rd2+16];
	add.s32 	%r9037, %r9033, %r9001;
	add.s32 	%r9038, %r9037, %r9032;
	add.s32 	%r9039, %r9038, -176418897;
	shf.l.wrap.b32 	%r9040, %r9039, %r9039, 7;
	add.s32 	%r9041, %r9040, %r9028;
	and.b32  	%r9042, %r9041, %r9028;
	not.b32 	%r9043, %r9041;
	and.b32  	%r9044, %r9019, %r9043;
	or.b32  	%r9045, %r9042, %r9044;
	add.s32 	%r9046, %r9034, %r9010;
	add.s32 	%r9047, %r9046, %r9045;
	add.s32 	%r9048, %r9047, 1200080426;
	shf.l.wrap.b32 	%r9049, %r9048, %r9048, 12;
	add.s32 	%r9050, %r9049, %r9041;
	and.b32  	%r9051, %r9050, %r9041;
	not.b32 	%r9052, %r9050;
	and.b32  	%r9053, %r9028, %r9052;
	or.b32  	%r9054, %r9051, %r9053;
	add.s32 	%r9055, %r9035, %r9019;
	add.s32 	%r9056, %r9055, %r9054;
	add.s32 	%r9057, %r9056, -1473231341;
	shf.l.wrap.b32 	%r9058, %r9057, %r9057, 17;
	add.s32 	%r9059, %r9058, %r9050;
	and.b32  	%r9060, %r9059, %r9050;
	not.b32 	%r9061, %r9059;
	and.b32  	%r9062, %r9041, %r9061;
	or.b32  	%r9063, %r9060, %r9062;
	add.s32 	%r9064, %r9036, %r9028;
	add.s32 	%r9065, %r9064, %r9063;
	add.s32 	%r9066, %r9065, -45705983;
	shf.l.wrap.b32 	%r9067, %r9066, %r9066, 22;
	add.s32 	%r9068, %r9067, %r9059;
	and.b32  	%r9069, %r9068, %r9059;
	not.b32 	%r9070, %r9068;
	and.b32  	%r9071, %r9050, %r9070;
	or.b32  	%r9072, %r9069, %r9071;
	ld.local.v4.u32 	{%r9073, %r9074, %r9075, %r9076}, [%rd2+32];
	add.s32 	%r9077, %r9073, %r9041;
	add.s32 	%r9078, %r9077, %r9072;
	add.s32 	%r9079, %r9078, 1770035416;
	shf.l.wrap.b32 	%r9080, %r9079, %r9079, 7;
	add.s32 	%r9081, %r9080, %r9068;
	and.b32  	%r9082, %r9081, %r9068;
	not.b32 	%r9083, %r9081;
	and.b32  	%r9084, %r9059, %r9083;
	or.b32  	%r9085, %r9082, %r9084;
	add.s32 	%r9086, %r9074, %r9050;
	add.s32 	%r9087, %r9086, %r9085;
	add.s32 	%r9088, %r9087, -1958414417;
	shf.l.wrap.b32 	%r9089, %r9088, %r9088, 12;
	add.s32 	%r9090, %r9089, %r9081;
	and.b32  	%r9091, %r9090, %r9081;
	not.b32 	%r9092, %r9090;
	and.b32  	%r9093, %r9068, %r9092;
	or.b32  	%r9094, %r9091, %r9093;
	add.s32 	%r9095, %r9075, %r9059;
	add.s32 	%r9096, %r9095, %r9094;
	add.s32 	%r9097, %r9096, -42063;
	shf.l.wrap.b32 	%r9098, %r9097, %r9097, 17;
	add.s32 	%r9099, %r9098, %r9090;
	and.b32  	%r9100, %r9099, %r9090;
	not.b32 	%r9101, %r9099;
	and.b32  	%r9102, %r9081, %r9101;
	or.b32  	%r9103, %r9100, %r9102;
	add.s32 	%r9104, %r9076, %r9068;
	add.s32 	%r9105, %r9104, %r9103;
	add.s32 	%r9106, %r9105, -1990404162;
	shf.l.wrap.b32 	%r9107, %r9106, %r9106, 22;
	add.s32 	%r9108, %r9107, %r9099;
	and.b32  	%r9109, %r9108, %r9099;
	not.b32 	%r9110, %r9108;
	and.b32  	%r9111, %r9090, %r9110;
	or.b32  	%r9112, %r9109, %r9111;
	ld.local.v4.u32 	{%r9113, %r9114, %r9115, %r9116}, [%rd2+48];
	add.s32 	%r9117, %r9113, %r9081;
	add.s32 	%r9118, %r9117, %r9112;
	add.s32 	%r9119, %r9118, 1804603682;
	shf.l.wrap.b32 	%r9120, %r9119, %r9119, 7;
	add.s32 	%r9121, %r9120, %r9108;
	and.b32  	%r9122, %r9121, %r9108;
	not.b32 	%r9123, %r9121;
	and.b32  	%r9124, %r9099, %r9123;
	or.b32  	%r9125, %r9122, %r9124;
	add.s32 	%r9126, %r9114, %r9090;
	add.s32 	%r9127, %r9126, %r9125;
	add.s32 	%r9128, %r9127, -40341101;
	shf.l.wrap.b32 	%r9129, %r9128, %r9128, 12;
	add.s32 	%r9130, %r9129, %r9121;
	and.b32  	%r9131, %r9130, %r9121;
	not.b32 	%r9132, %r9130;
	and.b32  	%r9133, %r9108, %r9132;
	or.b32  	%r9134, %r9131, %r9133;
	add.s32 	%r9135, %r9115, %r9099;
	add.s32 	%r9136, %r9135, %r9134;
	add.s32 	%r9137, %r9136, -1502002290;
	shf.l.wrap.b32 	%r9138, %r9137, %r9137, 17;
	add.s32 	%r9139, %r9138, %r9130;
	and.b32  	%r9140, %r9139, %r9130;
	not.b32 	%r9141, %r9139;
	and.b32  	%r9142, %r9121, %r9141;
	or.b32  	%r9143, %r9140, %r9142;
	add.s32 	%r9144, %r9116, %r9108;
	add.s32 	%r9145, %r9144, %r9143;
	add.s32 	%r9146, %r9145, 1236535329;
	shf.l.wrap.b32 	%r9147, %r9146, %r9146, 22;
	add.s32 	%r9148, %r9147, %r9139;
	and.b32  	%r9149, %r9148, %r9130;
	and.b32  	%r9150, %r9139, %r9132;
	or.b32  	%r9151, %r9149, %r9150;
	add.s32 	%r9152, %r8994, %r9121;
	add.s32 	%r9153, %r9152, %r9151;
	add.s32 	%r9154, %r9153, -165796510;
	shf.l.wrap.b32 	%r9155, %r9154, %r9154, 5;
	add.s32 	%r9156, %r9155, %r9148;
	and.b32  	%r9157, %r9156, %r9139;
	and.b32  	%r9158, %r9148, %r9141;
	or.b32  	%r9159, %r9157, %r9158;
	add.s32 	%r9160, %r9035, %r9130;
	add.s32 	%r9161, %r9160, %r9159;
	add.s32 	%r9162, %r9161, -1069501632;
	shf.l.wrap.b32 	%r9163, %r9162, %r9162, 9;
	add.s32 	%r9164, %r9163, %r9156;
	and.b32  	%r9165, %r9164, %r9148;
	not.b32 	%r9166, %r9148;
	and.b32  	%r9167, %r9156, %r9166;
	or.b32  	%r9168, %r9165, %r9167;
	add.s32 	%r9169, %r9076, %r9139;
	add.s32 	%r9170, %r9169, %r9168;
	add.s32 	%r9171, %r9170, 643717713;
	shf.l.wrap.b32 	%r9172, %r9171, %r9171, 14;
	add.s32 	%r9173, %r9172, %r9164;
	and.b32  	%r9174, %r9173, %r9156;
	not.b32 	%r9175, %r9156;
	and.b32  	%r9176, %r9164, %r9175;
	or.b32  	%r9177, %r9174, %r9176;
	add.s32 	%r9178, %r8993, %r9148;
	add.s32 	%r9179, %r9178, %r9177;
	add.s32 	%r9180, %r9179, -373897302;
	shf.l.wrap.b32 	%r9181, %r9180, %r9180, 20;
	add.s32 	%r9182, %r9181, %r9173;
	and.b32  	%r9183, %r9182, %r9164;
	not.b32 	%r9184, %r9164;
	and.b32  	%r9185, %r9173, %r9184;
	or.b32  	%r9186, %r9183, %r9185;
	add.s32 	%r9187, %r9034, %r9156;
	add.s32 	%r9188, %r9187, %r9186;
	add.s32 	%r9189, %r9188, -701558691;
	shf.l.wrap.b32 	%r9190, %r9189, %r9189, 5;
	add.s32 	%r9191, %r9190, %r9182;
	and.b32  	%r9192, %r9191, %r9173;
	not.b32 	%r9193, %r9173;
	and.b32  	%r9194, %r9182, %r9193;
	or.b32  	%r9195, %r9192, %r9194;
	add.s32 	%r9196, %r9075, %r9164;
	add.s32 	%r9197, %r9196, %r9195;
	add.s32 	%r9198, %r9197, 38016083;
	shf.l.wrap.b32 	%r9199, %r9198, %r9198, 9;
	add.s32 	%r9200, %r9199, %r9191;
	and.b32  	%r9201, %r9200, %r9182;
	not.b32 	%r9202, %r9182;
	and.b32  	%r9203, %r9191, %r9202;
	or.b32  	%r9204, %r9201, %r9203;
	add.s32 	%r9205, %r9116, %r9173;
	add.s32 	%r9206, %r9205, %r9204;
	add.s32 	%r9207, %r9206, -660478335;
	shf.l.wrap.b32 	%r9208, %r9207, %r9207, 14;
	add.s32 	%r9209, %r9208, %r9200;
	and.b32  	%r9210, %r9209, %r9191;
	not.b32 	%r9211, %r9191;
	and.b32  	%r9212, %r9200, %r9211;
	or.b32  	%r9213, %r9210, %r9212;
	add.s32 	%r9214, %r9033, %r9182;
	add.s32 	%r9215, %r9214, %r9213;
	add.s32 	%r9216, %r9215, -405537848;
	shf.l.wrap.b32 	%r9217, %r9216, %r9216, 20;
	add.s32 	%r9218, %r9217, %r9209;
	and.b32  	%r9219, %r9218, %r9200;
	not.b32 	%r9220, %r9200;
	and.b32  	%r9221, %r9209, %r9220;
	or.b32  	%r9222, %r9219, %r9221;
	add.s32 	%r9223, %r9074, %r9191;
	add.s32 	%r9224, %r9223, %r9222;
	add.s32 	%r9225, %r9224, 568446438;
	shf.l.wrap.b32 	%r9226, %r9225, %r9225, 5;
	add.s32 	%r9227, %r9226, %r9218;
	and.b32  	%r9228, %r9227, %r9209;
	not.b32 	%r9229, %r9209;
	and.b32  	%r9230, %r9218, %r9229;
	or.b32  	%r9231, %r9228, %r9230;
	add.s32 	%r9232, %r9115, %r9200;
	add.s32 	%r9233, %r9232, %r9231;
	add.s32 	%r9234, %r9233, -1019803690;
	shf.l.wrap.b32 	%r9235, %r9234, %r9234, 9;
	add.s32 	%r9236, %r9235, %r9227;
	and.b32  	%r9237, %r9236, %r9218;
	not.b32 	%r9238, %r9218;
	and.b32  	%r9239, %r9227, %r9238;
	or.b32  	%r9240, %r9237, %r9239;
	add.s32 	%r9241, %r8996, %r9209;
	add.s32 	%r9242, %r9241, %r9240;
	add.s32 	%r9243, %r9242, -187363961;
	shf.l.wrap.b32 	%r9244, %r9243, %r9243, 14;
	add.s32 	%r9245, %r9244, %r9236;
	and.b32  	%r9246, %r9245, %r9227;
	not.b32 	%r9247, %r9227;
	and.b32  	%r9248, %r9236, %r9247;
	or.b32  	%r9249, %r9246, %r9248;
	add.s32 	%r9250, %r9073, %r9218;
	add.s32 	%r9251, %r9250, %r9249;
	add.s32 	%r9252, %r9251, 1163531501;
	shf.l.wrap.b32 	%r9253, %r9252, %r9252, 20;
	add.s32 	%r9254, %r9253, %r9245;
	and.b32  	%r9255, %r9254, %r9236;
	not.b32 	%r9256, %r9236;
	and.b32  	%r9257, %r9245, %r9256;
	or.b32  	%r9258, %r9255, %r9257;
	add.s32 	%r9259, %r9114, %r9227;
	add.s32 	%r9260, %r9259, %r9258;
	add.s32 	%r9261, %r9260, -1444681467;
	shf.l.wrap.b32 	%r9262, %r9261, %r9261, 5;
	add.s32 	%r9263, %r9262, %r9254;
	and.b32  	%r9264, %r9263, %r9245;
	not.b32 	%r9265, %r9245;
	and.b32  	%r9266, %r9254, %r9265;
	or.b32  	%r9267, %r9264, %r9266;
	add.s32 	%r9268, %r8995, %r9236;
	add.s32 	%r9269, %r9268, %r9267;
	add.s32 	%r9270, %r9269, -51403784;
	shf.l.wrap.b32 	%r9271, %r9270, %r9270, 9;
	add.s32 	%r9272, %r9271, %r9263;
	and.b32  	%r9273, %r9272, %r9254;
	not.b32 	%r9274, %r9254;
	and.b32  	%r9275, %r9263, %r9274;
	or.b32  	%r9276, %r9273, %r9275;
	add.s32 	%r9277, %r9036, %r9245;
	add.s32 	%r9278, %r9277, %r9276;
	add.s32 	%r9279, %r9278, 1735328473;
	shf.l.wrap.b32 	%r9280, %r9279, %r9279, 14;
	add.s32 	%r9281, %r9280, %r9272;
	and.b32  	%r9282, %r9281, %r9263;
	not.b32 	%r9283, %r9263;
	and.b32  	%r9284, %r9272, %r9283;
	or.b32  	%r9285, %r9282, %r9284;
	add.s32 	%r9286, %r9113, %r9254;
	add.s32 	%r9287, %r9286, %r9285;
	add.s32 	%r9288, %r9287, -1926607734;
	shf.l.wrap.b32 	%r9289, %r9288, %r9288, 20;
	add.s32 	%r9290, %r9289, %r9281;
	xor.b32  	%r9291, %r9281, %r9272;
	xor.b32  	%r9292, %r9291, %r9290;
	add.s32 	%r9293, %r9034, %r9263;
	add.s32 	%r9294, %r9293, %r9292;
	add.s32 	%r9295, %r9294, -378558;
	shf.l.wrap.b32 	%r9296, %r9295, %r9295, 4;
	add.s32 	%r9297, %r9296, %r9290;
	xor.b32  	%r9298, %r9290, %r9281;
	xor.b32  	%r9299, %r9298, %r9297;
	add.s32 	%r9300, %r9073, %r9272;
	add.s32 	%r9301, %r9300, %r9299;
	add.s32 	%r9302, %r9301, -2022574463;
	shf.l.wrap.b32 	%r9303, %r9302, %r9302, 11;
	add.s32 	%r9304, %r9303, %r9297;
	xor.b32  	%r9305, %r9297, %r9290;
	xor.b32  	%r9306, %r9305, %r9304;
	add.s32 	%r9307, %r9076, %r9281;
	add.s32 	%r9308, %r9307, %r9306;
	add.s32 	%r9309, %r9308, 1839030562;
	shf.l.wrap.b32 	%r9310, %r9309, %r9309, 16;
	add.s32 	%r9311, %r9310, %r9304;
	xor.b32  	%r9312, %r9304, %r9297;
	xor.b32  	%r9313, %r9312, %r9311;
	add.s32 	%r9314, %r9115, %r9290;
	add.s32 	%r9315, %r9314, %r9313;
	add.s32 	%r9316, %r9315, -35309556;
	shf.l.wrap.b32 	%r9317, %r9316, %r9316, 23;
	add.s32 	%r9318, %r9317, %r9311;
	xor.b32  	%r9319, %r9311, %r9304;
	xor.b32  	%r9320, %r9319, %r9318;
	add.s32 	%r9321, %r8994, %r9297;
	add.s32 	%r9322, %r9321, %r9320;
	add.s32 	%r9323, %r9322, -1530992060;
	shf.l.wrap.b32 	%r9324, %r9323, %r9323, 4;
	add.s32 	%r9325, %r9324, %r9318;
	xor.b32  	%r9326, %r9318, %r9311;
	xor.b32  	%r9327, %r9326, %r9325;
	add.s32 	%r9328, %r9033, %r9304;
	add.s32 	%r9329, %r9328, %r9327;
	add.s32 	%r9330, %r9329, 1272893353;
	shf.l.wrap.b32 	%r9331, %r9330, %r9330, 11;
	add.s32 	%r9332, %r9331, %r9325;
	xor.b32  	%r9333, %r9325, %r9318;
	xor.b32  	%r9334, %r9333, %r9332;
	add.s32 	%r9335, %r9036, %r9311;
	add.s32 	%r9336, %r9335, %r9334;
	add.s32 	%r9337, %r9336, -155497632;
	shf.l.wrap.b32 	%r9338, %r9337, %r9337, 16;
	add.s32 	%r9339, %r9338, %r9332;
	xor.b32  	%r9340, %r9332, %r9325;
	xor.b32  	%r9341, %r9340, %r9339;
	add.s32 	%r9342, %r9075, %r9318;
	add.s32 	%r9343, %r9342, %r9341;
	add.s32 	%r9344, %r9343, -1094730640;
	shf.l.wrap.b32 	%r9345, %r9344, %r9344, 23;
	add.s32 	%r9346, %r9345, %r9339;
	xor.b32  	%r9347, %r9339, %r9332;
	xor.b32  	%r9348, %r9347, %r9346;
	add.s32 	%r9349, %r9114, %r9325;
	add.s32 	%r9350, %r9349, %r9348;
	add.s32 	%r9351, %r9350, 681279174;
	shf.l.wrap.b32 	%r9352, %r9351, %r9351, 4;
	add.s32 	%r9353, %r9352, %r9346;
	xor.b32  	%r9354, %r9346, %r9339;
	xor.b32  	%r9355, %r9354, %r9353;
	add.s32 	%r9356, %r8993, %r9332;
	add.s32 	%r9357, %r9356, %r9355;
	add.s32 	%r9358, %r9357, -358537222;
	shf.l.wrap.b32 	%r9359, %r9358, %r9358, 11;
	add.s32 	%r9360, %r9359, %r9353;
	xor.b32  	%r9361, %r9353, %r9346;
	xor.b32  	%r9362, %r9361, %r9360;
	add.s32 	%r9363, %r8996, %r9339;
	add.s32 	%r9364, %r9363, %r9362;
	add.s32 	%r9365, %r9364, -722521979;
	shf.l.wrap.b32 	%r9366, %r9365, %r9365, 16;
	add.s32 	%r9367, %r9366, %r9360;
	xor.b32  	%r9368, %r9360, %r9353;
	xor.b32  	%r9369, %r9368, %r9367;
	add.s32 	%r9370, %r9035, %r9346;
	add.s32 	%r9371, %r9370, %r9369;
	add.s32 	%r9372, %r9371, 76029189;
	shf.l.wrap.b32 	%r9373, %r9372, %r9372, 23;
	add.s32 	%r9374, %r9373, %r9367;
	xor.b32  	%r9375, %r9367, %r9360;
	xor.b32  	%r9376, %r9375, %r9374;
	add.s32 	%r9377, %r9074, %r9353;
	add.s32 	%r9378, %r9377, %r9376;
	add.s32 	%r9379, %r9378, -640364487;
	shf.l.wrap.b32 	%r9380, %r9379, %r9379, 4;
	add.s32 	%r9381, %r9380, %r9374;
	xor.b32  	%r9382, %r9374, %r9367;
	xor.b32  	%r9383, %r9382, %r9381;
	add.s32 	%r9384, %r9113, %r9360;
	add.s32 	%r9385, %r9384, %r9383;
	add.s32 	%r9386, %r9385, -421815835;
	shf.l.wrap.b32 	%r9387, %r9386, %r9386, 11;
	add.s32 	%r9388, %r9387, %r9381;
	xor.b32  	%r9389, %r9381, %r9374;
	xor.b32  	%r9390, %r9389, %r9388;
	add.s32 	%r9391, %r9116, %r9367;
	add.s32 	%r9392, %r9391, %r9390;
	add.s32 	%r9393, %r9392, 530742520;
	shf.l.wrap.b32 	%r9394, %r9393, %r9393, 16;
	add.s32 	%r9395, %r9394, %r9388;
	xor.b32  	%r9396, %r9388, %r9381;
	xor.b32  	%r9397, %r9396, %r9395;
	add.s32 	%r9398, %r8995, %r9374;
	add.s32 	%r9399, %r9398, %r9397;
	add.s32 	%r9400, %r9399, -995338651;
	shf.l.wrap.b32 	%r9401, %r9400, %r9400, 23;
	add.s32 	%r9402, %r9401, %r9395;
	not.b32 	%r9403, %r9388;
	or.b32  	%r9404, %r9402, %r9403;
	xor.b32  	%r9405, %r9404, %r9395;
	add.s32 	%r9406, %r8993, %r9381;
	add.s32 	%r9407, %r9406, %r9405;
	add.s32 	%r9408, %r9407, -198630844;
	shf.l.wrap.b32 	%r9409, %r9408, %r9408, 6;
	add.s32 	%r9410, %r9409, %r9402;
	not.b32 	%r9411, %r9395;
	or.b32  	%r9412, %r9410, %r9411;
	xor.b32  	%r9413, %r9412, %r9402;
	add.s32 	%r9414, %r9036, %r9388;
	add.s32 	%r9415, %r9414, %r9413;
	add.s32 	%r9416, %r9415, 1126891415;
	shf.l.wrap.b32 	%r9417, %r9416, %r9416, 10;
	add.s32 	%r9418, %r9417, %r9410;
	not.b32 	%r9419, %r9402;
	or.b32  	%r9420, %r9418, %r9419;
	xor.b32  	%r9421, %r9420, %r9410;
	add.s32 	%r9422, %r9115, %r9395;
	add.s32 	%r9423, %r9422, %r9421;
	add.s32 	%r9424, %r9423, -1416354905;
	shf.l.wrap.b32 	%r9425, %r9424, %r9424, 15;
	add.s32 	%r9426, %r9425, %r9418;
	not.b32 	%r9427, %r9410;
	or.b32  	%r9428, %r9426, %r9427;
	xor.b32  	%r9429, %r9428, %r9418;
	add.s32 	%r9430, %r9034, %r9402;
	add.s32 	%r9431, %r9430, %r9429;
	add.s32 	%r9432, %r9431, -57434055;
	shf.l.wrap.b32 	%r9433, %r9432, %r9432, 21;
	add.s32 	%r9434, %r9433, %r9426;
	not.b32 	%r9435, %r9418;
	or.b32  	%r9436, %r9434, %r9435;
	xor.b32  	%r9437, %r9436, %r9426;
	add.s32 	%r9438, %r9113, %r9410;
	add.s32 	%r9439, %r9438, %r9437;
	add.s32 	%r9440, %r9439, 1700485571;
	shf.l.wrap.b32 	%r9441, %r9440, %r9440, 6;
	add.s32 	%r9442, %r9441, %r9434;
	not.b32 	%r9443, %r9426;
	or.b32  	%r9444, %r9442, %r9443;
	xor.b32  	%r9445, %r9444, %r9434;
	add.s32 	%r9446, %r8996, %r9418;
	add.s32 	%r9447, %r9446, %r9445;
	add.s32 	%r9448, %r9447, -1894986606;
	shf.l.wrap.b32 	%r9449, %r9448, %r9448, 10;
	add.s32 	%r9450, %r9449, %r9442;
	not.b32 	%r9451, %r9434;
	or.b32  	%r9452, %r9450, %r9451;
	xor.b32  	%r9453, %r9452, %r9442;
	add.s32 	%r9454, %r9075, %r9426;
	add.s32 	%r9455, %r9454, %r9453;
	add.s32 	%r9456, %r9455, -1051523;
	shf.l.wrap.b32 	%r9457, %r9456, %r9456, 15;
	add.s32 	%r9458, %r9457, %r9450;
	not.b32 	%r9459, %r9442;
	or.b32  	%r9460, %r9458, %r9459;
	xor.b32  	%r9461, %r9460, %r9450;
	add.s32 	%r9462, %r8994, %r9434;
	add.s32 	%r9463, %r9462, %r9461;
	add.s32 	%r9464, %r9463, -2054922799;
	shf.l.wrap.b32 	%r9465, %r9464, %r9464, 21;
	add.s32 	%r9466, %r9465, %r9458;
	not.b32 	%r9467, %r9450;
	or.b32  	%r9468, %r9466, %r9467;
	xor.b32  	%r9469, %r9468, %r9458;
	add.s32 	%r9470, %r9073, %r9442;
	add.s32 	%r9471, %r9470, %r9469;
	add.s32 	%r9472, %r9471, 1873313359;
	shf.l.wrap.b32 	%r9473, %r9472, %r9472, 6;
	add.s32 	%r9474, %r9473, %r9466;
	not.b32 	%r9475, %r9458;
	or.b32  	%r9476, %r9474, %r9475;
	xor.b32  	%r9477, %r9476, %r9466;
	add.s32 	%r9478, %r9116, %r9450;
	add.s32 	%r9479, %r9478, %r9477;
	add.s32 	%r9480, %r9479, -30611744;
	shf.l.wrap.b32 	%r9481, %r9480, %r9480, 10;
	add.s32 	%r9482, %r9481, %r9474;
	not.b32 	%r9483, %r9466;
	or.b32  	%r9484, %r9482, %r9483;
	xor.b32  	%r9485, %r9484, %r9474;
	add.s32 	%r9486, %r9035, %r9458;
	add.s32 	%r9487, %r9486, %r9485;
	add.s32 	%r9488, %r9487, -1560198380;
	shf.l.wrap.b32 	%r9489, %r9488, %r9488, 15;
	add.s32 	%r9490, %r9489, %r9482;
	not.b32 	%r9491, %r9474;
	or.b32  	%r9492, %r9490, %r9491;
	xor.b32  	%r9493, %r9492, %r9482;
	add.s32 	%r9494, %r9114, %r9466;
	add.s32 	%r9495, %r9494, %r9493;
	add.s32 	%r9496, %r9495, 1309151649;
	shf.l.wrap.b32 	%r9497, %r9496, %r9496, 21;
	add.s32 	%r9498, %r9497, %r9490;
	not.b32 	%r9499, %r9482;
	or.b32  	%r9500, %r9498, %r9499;
	xor.b32  	%r9501, %r9500, %r9490;
	add.s32 	%r9502, %r9033, %r9474;
	add.s32 	%r9503, %r9502, %r9501;
	add.s32 	%r9504, %r9503, -145523070;
	shf.l.wrap.b32 	%r9505, %r9504, %r9504, 6;
	add.s32 	%r9506, %r9505, %r9498;
	not.b32 	%r9507, %r9490;
	or.b32  	%r9508, %r9506, %r9507;
	xor.b32  	%r9509, %r9508, %r9498;
	add.s32 	%r9510, %r9076, %r9482;
	add.s32 	%r9511, %r9510, %r9509;
	add.s32 	%r9512, %r9511, -1120210379;
	shf.l.wrap.b32 	%r9513, %r9512, %r9512, 10;
	add.s32 	%r9514, %r9513, %r9506;
	not.b32 	%r9515, %r9498;
	or.b32  	%r9516, %r9514, %r9515;
	xor.b32  	%r9517, %r9516, %r9506;
	add.s32 	%r9518, %r8995, %r9490;
	add.s32 	%r9519, %r9518, %r9517;
	add.s32 	%r9520, %r9519, 718787259;
	shf.l.wrap.b32 	%r9521, %r9520, %r9520, 15;
	add.s32 	%r9522, %r9521, %r9514;
	not.b32 	%r9523, %r9506;
	or.b32  	%r9524, %r9522, %r9523;
	xor.b32  	%r9525, %r9524, %r9514;
	add.s32 	%r9526, %r9074, %r9498;
	add.s32 	%r9527, %r9526, %r9525;
	add.s32 	%r9528, %r9527, -343485551;
	shf.l.wrap.b32 	%r9529, %r9528, %r9528, 21;
	add.s32 	%r9530, %r9506, %r8985;
	add.s32 	%r9531, %r9522, %r8986;
	add.s32 	%r9532, %r9531, %r9529;
	add.s32 	%r9533, %r9522, %r8987;
	add.s32 	%r9534, %r9514, %r8988;
	st.local.v4.u32 	[%rd2+80], {%r9530, %r9532, %r9533, %r9534};
$L__BB0_92:
	add.s32 	%r13437, %r13437, 1;
	setp.ne.s32 	%p71, %r13437, %r13401;
	@%p71 bra 	$L__BB0_90;
$L__BB0_93:
	setp.eq.s16 	%p72, %rs3, 0;
	@%p72 bra 	$L__BB0_98;
	mov.b32 	%r13440, 0;
$L__BB0_95:
	cvt.u64.u32 	%rd82, %r13440;
	add.s64 	%rd83, %rd3, %rd82;
	ld.local.u8 	%rs42, [%rd83];
	add.s32 	%r9536, %r13432, 1;
	st.local.u32 	[%rd2+64], %r9536;
	cvt.u64.u32 	%rd84, %r13432;
	add.s64 	%rd85, %rd2, %rd84;
	st.local.u8 	[%rd85], %rs42;
	ld.local.u32 	%r13432, [%rd2+64];
	and.b32  	%r9537, %r13432, 63;
	setp.ne.s32 	%p73, %r9537, 0;
	@%p73 bra 	$L__BB0_97;
	ld.local.v4.u32 	{%r9538, %r9539, %r9540, %r9541}, [%rd2+80];
	and.b32  	%r9542, %r9540, %r9539;
	not.b32 	%r9543, %r9539;
	and.b32  	%r9544, %r9541, %r9543;
	or.b32  	%r9545, %r9544, %r9542;
	ld.local.v4.u32 	{%r9546, %r9547, %r9548, %r9549}, [%rd2];
	add.s32 	%r9550, %r9538, %r9546;
	add.s32 	%r9551, %r9550, %r9545;
	add.s32 	%r9552, %r9551, -680876936;
	shf.l.wrap.b32 	%r9553, %r9552, %r9552, 7;
	add.s32 	%r9554, %r9553, %r9539;
	and.b32  	%r9555, %r9554, %r9539;
	not.b32 	%r9556, %r9554;
	and.b32  	%r9557, %r9540, %r9556;
	or.b32  	%r9558, %r9555, %r9557;
	add.s32 	%r9559, %r9541, %r9547;
	add.s32 	%r9560, %r9559, %r9558;
	add.s32 	%r9561, %r9560, -389564586;
	shf.l.wrap.b32 	%r9562, %r9561, %r9561, 12;
	add.s32 	%r9563, %r9562, %r9554;
	and.b32  	%r9564, %r9563, %r9554;
	not.b32 	%r9565, %r9563;
	and.b32  	%r9566, %r9539, %r9565;
	or.b32  	%r9567, %r9564, %r9566;
	add.s32 	%r9568, %r9540, %r9548;
	add.s32 	%r9569, %r9568, %r9567;
	add.s32 	%r9570, %r9569, 606105819;
	shf.l.wrap.b32 	%r9571, %r9570, %r9570, 17;
	add.s32 	%r9572, %r9571, %r9563;
	and.b32  	%r9573, %r9572, %r9563;
	not.b32 	%r9574, %r9572;
	and.b32  	%r9575, %r9554, %r9574;
	or.b32  	%r9576, %r9573, %r9575;
	add.s32 	%r9577, %r9539, %r9549;
	add.s32 	%r9578, %r9577, %r9576;
	add.s32 	%r9579, %r9578, -1044525330;
	shf.l.wrap.b32 	%r9580, %r9579, %r9579, 22;
	add.s32 	%r9581, %r9580, %r9572;
	and.b32  	%r9582, %r9581, %r9572;
	not.b32 	%r9583, %r9581;
	and.b32  	%r9584, %r9563, %r9583;
	or.b32  	%r9585, %r9582, %r9584;
	ld.local.v4.u32 	{%r9586, %r9587, %r9588, %r9589}, [%rd2+16];
	add.s32 	%r9590, %r9586, %r9554;
	add.s32 	%r9591, %r9590, %r9585;
	add.s32 	%r9592, %r9591, -176418897;
	shf.l.wrap.b32 	%r9593, %r9592, %r9592, 7;
	add.s32 	%r9594, %r9593, %r9581;
	and.b32  	%r9595, %r9594, %r9581;
	not.b32 	%r9596, %r9594;
	and.b32  	%r9597, %r9572, %r9596;
	or.b32  	%r9598, %r9595, %r9597;
	add.s32 	%r9599, %r9587, %r9563;
	add.s32 	%r9600, %r9599, %r9598;
	add.s32 	%r9601, %r9600, 1200080426;
	shf.l.wrap.b32 	%r9602, %r9601, %r9601, 12;
	add.s32 	%r9603, %r9602, %r9594;
	and.b32  	%r9604, %r9603, %r9594;
	not.b32 	%r9605, %r9603;
	and.b32  	%r9606, %r9581, %r9605;
	or.b32  	%r9607, %r9604, %r9606;
	add.s32 	%r9608, %r9588, %r9572;
	add.s32 	%r9609, %r9608, %r9607;
	add.s32 	%r9610, %r9609, -1473231341;
	shf.l.wrap.b32 	%r9611, %r9610, %r9610, 17;
	add.s32 	%r9612, %r9611, %r9603;
	and.b32  	%r9613, %r9612, %r9603;
	not.b32 	%r9614, %r9612;
	and.b32  	%r9615, %r9594, %r9614;
	or.b32  	%r9616, %r9613, %r9615;
	add.s32 	%r9617, %r9589, %r9581;
	add.s32 	%r9618, %r9617, %r9616;
	add.s32 	%r9619, %r9618, -45705983;
	shf.l.wrap.b32 	%r9620, %r9619, %r9619, 22;
	add.s32 	%r9621, %r9620, %r9612;
	and.b32  	%r9622, %r9621, %r9612;
	not.b32 	%r9623, %r9621;
	and.b32  	%r9624, %r9603, %r9623;
	or.b32  	%r9625, %r9622, %r9624;
	ld.local.v4.u32 	{%r9626, %r9627, %r9628, %r9629}, [%rd2+32];
	add.s32 	%r9630, %r9626, %r9594;
	add.s32 	%r9631, %r9630, %r9625;
	add.s32 	%r9632, %r9631, 1770035416;
	shf.l.wrap.b32 	%r9633, %r9632, %r9632, 7;
	add.s32 	%r9634, %r9633, %r9621;
	and.b32  	%r9635, %r9634, %r9621;
	not.b32 	%r9636, %r9634;
	and.b32  	%r9637, %r9612, %r9636;
	or.b32  	%r9638, %r9635, %r9637;
	add.s32 	%r9639, %r9627, %r9603;
	add.s32 	%r9640, %r9639, %r9638;
	add.s32 	%r9641, %r9640, -1958414417;
	shf.l.wrap.b32 	%r9642, %r9641, %r9641, 12;
	add.s32 	%r9643, %r9642, %r9634;
	and.b32  	%r9644, %r9643, %r9634;
	not.b32 	%r9645, %r9643;
	and.b32  	%r9646, %r9621, %r9645;
	or.b32  	%r9647, %r9644, %r9646;
	add.s32 	%r9648, %r9628, %r9612;
	add.s32 	%r9649, %r9648, %r9647;
	add.s32 	%r9650, %r9649, -42063;
	shf.l.wrap.b32 	%r9651, %r9650, %r9650, 17;
	add.s32 	%r9652, %r9651, %r9643;
	and.b32  	%r9653, %r9652, %r9643;
	not.b32 	%r9654, %r9652;
	and.b32  	%r9655, %r9634, %r9654;
	or.b32  	%r9656, %r9653, %r9655;
	add.s32 	%r9657, %r9629, %r9621;
	add.s32 	%r9658, %r9657, %r9656;
	add.s32 	%r9659, %r9658, -1990404162;
	shf.l.wrap.b32 	%r9660, %r9659, %r9659, 22;
	add.s32 	%r9661, %r9660, %r9652;
	and.b32  	%r9662, %r9661, %r9652;
	not.b32 	%r9663, %r9661;
	and.b32  	%r9664, %r9643, %r9663;
	or.b32  	%r9665, %r9662, %r9664;
	ld.local.v4.u32 	{%r9666, %r9667, %r9668, %r9669}, [%rd2+48];
	add.s32 	%r9670, %r9666, %r9634;
	add.s32 	%r9671, %r9670, %r9665;
	add.s32 	%r9672, %r9671, 1804603682;
	shf.l.wrap.b32 	%r9673, %r9672, %r9672, 7;
	add.s32 	%r9674, %r9673, %r9661;
	and.b32  	%r9675, %r9674, %r9661;
	not.b32 	%r9676, %r9674;
	and.b32  	%r9677, %r9652, %r9676;
	or.b32  	%r9678, %r9675, %r9677;
	add.s32 	%r9679, %r9667, %r9643;
	add.s32 	%r9680, %r9679, %r9678;
	add.s32 	%r9681, %r9680, -40341101;
	shf.l.wrap.b32 	%r9682, %r9681, %r9681, 12;
	add.s32 	%r9683, %r9682, %r9674;
	and.b32  	%r9684, %r9683, %r9674;
	not.b32 	%r9685, %r9683;
	and.b32  	%r9686, %r9661, %r9685;
	or.b32  	%r9687, %r9684, %r9686;
	add.s32 	%r9688, %r9668, %r9652;
	add.s32 	%r9689, %r9688, %r9687;
	add.s32 	%r9690, %r9689, -1502002290;
	shf.l.wrap.b32 	%r9691, %r9690, %r9690, 17;
	add.s32 	%r9692, %r9691, %r9683;
	and.b32  	%r9693, %r9692, %r9683;
	not.b32 	%r9694, %r9692;
	and.b32  	%r9695, %r9674, %r9694;
	or.b32  	%r9696, %r9693, %r9695;
	add.s32 	%r9697, %r9669, %r9661;
	add.s32 	%r9698, %r9697, %r9696;
	add.s32 	%r9699, %r9698, 1236535329;
	shf.l.wrap.b32 	%r9700, %r9699, %r9699, 22;
	add.s32 	%r9701, %r9700, %r9692;
	and.b32  	%r9702, %r9701, %r9683;
	and.b32  	%r9703, %r9692, %r9685;
	or.b32  	%r9704, %r9702, %r9703;
	add.s32 	%r9705, %r9547, %r9674;
	add.s32 	%r9706, %r9705, %r9704;
	add.s32 	%r9707, %r9706, -165796510;
	shf.l.wrap.b32 	%r9708, %r9707, %r9707, 5;
	add.s32 	%r9709, %r9708, %r9701;
	and.b32  	%r9710, %r9709, %r9692;
	and.b32  	%r9711, %r9701, %r9694;
	or.b32  	%r9712, %r9710, %r9711;
	add.s32 	%r9713, %r9588, %r9683;
	add.s32 	%r9714, %r9713, %r9712;
	add.s32 	%r9715, %r9714, -1069501632;
	shf.l.wrap.b32 	%r9716, %r9715, %r9715, 9;
	add.s32 	%r9717, %r9716, %r9709;
	and.b32  	%r9718, %r9717, %r9701;
	not.b32 	%r9719, %r9701;
	and.b32  	%r9720, %r9709, %r9719;
	or.b32  	%r9721, %r9718, %r9720;
	add.s32 	%r9722, %r9629, %r9692;
	add.s32 	%r9723, %r9722, %r9721;
	add.s32 	%r9724, %r9723, 643717713;
	shf.l.wrap.b32 	%r9725, %r9724, %r9724, 14;
	add.s32 	%r9726, %r9725, %r9717;
	and.b32  	%r9727, %r9726, %r9709;
	not.b32 	%r9728, %r9709;
	and.b32  	%r9729, %r9717, %r9728;
	or.b32  	%r9730, %r9727, %r9729;
	add.s32 	%r9731, %r9546, %r9701;
	add.s32 	%r9732, %r9731, %r9730;
	add.s32 	%r9733, %r9732, -373897302;
	shf.l.wrap.b32 	%r9734, %r9733, %r9733, 20;
	add.s32 	%r9735, %r9734, %r9726;
	and.b32  	%r9736, %r9735, %r9717;
	not.b32 	%r9737, %r9717;
	and.b32  	%r9738, %r9726, %r9737;
	or.b32  	%r9739, %r9736, %r9738;
	add.s32 	%r9740, %r9587, %r9709;
	add.s32 	%r9741, %r9740, %r9739;
	add.s32 	%r9742, %r9741, -701558691;
	shf.l.wrap.b32 	%r9743, %r9742, %r9742, 5;
	add.s32 	%r9744, %r9743, %r9735;
	and.b32  	%r9745, %r9744, %r9726;
	not.b32 	%r9746, %r9726;
	and.b32  	%r9747, %r9735, %r9746;
	or.b32  	%r9748, %r9745, %r9747;
	add.s32 	%r9749, %r9628, %r9717;
	add.s32 	%r9750, %r9749, %r9748;
	add.s32 	%r9751, %r9750, 38016083;
	shf.l.wrap.b32 	%r9752, %r9751, %r9751, 9;
	add.s32 	%r9753, %r9752, %r9744;
	and.b32  	%r9754, %r9753, %r9735;
	not.b32 	%r9755, %r9735;
	and.b32  	%r9756, %r9744, %r9755;
	or.b32  	%r9757, %r9754, %r9756;
	add.s32 	%r9758, %r9669, %r9726;
	add.s32 	%r9759, %r9758, %r9757;
	add.s32 	%r9760, %r9759, -660478335;
	shf.l.wrap.b32 	%r9761, %r9760, %r9760, 14;
	add.s32 	%r9762, %r9761, %r9753;
	and.b32  	%r9763, %r9762, %r9744;
	not.b32 	%r9764, %r9744;
	and.b32  	%r9765, %r9753, %r9764;
	or.b32  	%r9766, %r9763, %r9765;
	add.s32 	%r9767, %r9586, %r9735;
	add.s32 	%r9768, %r9767, %r9766;
	add.s32 	%r9769, %r9768, -405537848;
	shf.l.wrap.b32 	%r9770, %r9769, %r9769, 20;
	add.s32 	%r9771, %r9770, %r9762;
	and.b32  	%r9772, %r9771, %r9753;
	not.b32 	%r9773, %r9753;
	and.b32  	%r9774, %r9762, %r9773;
	or.b32  	%r9775, %r9772, %r9774;
	add.s32 	%r9776, %r9627, %r9744;
	add.s32 	%r9777, %r9776, %r9775;
	add.s32 	%r9778, %r9777, 568446438;
	shf.l.wrap.b32 	%r9779, %r9778, %r9778, 5;
	add.s32 	%r9780, %r9779, %r9771;
	and.b32  	%r9781, %r9780, %r9762;
	not.b32 	%r9782, %r9762;
	and.b32  	%r9783, %r9771, %r9782;
	or.b32  	%r9784, %r9781, %r9783;
	add.s32 	%r9785, %r9668, %r9753;
	add.s32 	%r9786, %r9785, %r9784;
	add.s32 	%r9787, %r9786, -1019803690;
	shf.l.wrap.b32 	%r9788, %r9787, %r9787, 9;
	add.s32 	%r9789, %r9788, %r9780;
	and.b32  	%r9790, %r9789, %r9771;
	not.b32 	%r9791, %r9771;
	and.b32  	%r9792, %r9780, %r9791;
	or.b32  	%r9793, %r9790, %r9792;
	add.s32 	%r9794, %r9549, %r9762;
	add.s32 	%r9795, %r9794, %r9793;
	add.s32 	%r9796, %r9795, -187363961;
	shf.l.wrap.b32 	%r9797, %r9796, %r9796, 14;
	add.s32 	%r9798, %r9797, %r9789;
	and.b32  	%r9799, %r9798, %r9780;
	not.b32 	%r9800, %r9780;
	and.b32  	%r9801, %r9789, %r9800;
	or.b32  	%r9802, %r9799, %r9801;
	add.s32 	%r9803, %r9626, %r9771;
	add.s32 	%r9804, %r9803, %r9802;
	add.s32 	%r9805, %r9804, 1163531501;
	shf.l.wrap.b32 	%r9806, %r9805, %r9805, 20;
	add.s32 	%r9807, %r9806, %r9798;
	and.b32  	%r9808, %r9807, %r9789;
	not.b32 	%r9809, %r9789;
	and.b32  	%r9810, %r9798, %r9809;
	or.b32  	%r9811, %r9808, %r9810;
	add.s32 	%r9812, %r9667, %r9780;
	add.s32 	%r9813, %r9812, %r9811;
	add.s32 	%r9814, %r9813, -1444681467;
	shf.l.wrap.b32 	%r9815, %r9814, %r9814, 5;
	add.s32 	%r9816, %r9815, %r9807;
	and.b32  	%r9817, %r9816, %r9798;
	not.b32 	%r9818, %r9798;
	and.b32  	%r9819, %r9807, %r9818;
	or.b32  	%r9820, %r9817, %r9819;
	add.s32 	%r9821, %r9548, %r9789;
	add.s32 	%r9822, %r9821, %r9820;
	add.s32 	%r9823, %r9822, -51403784;
	shf.l.wrap.b32 	%r9824, %r9823, %r9823, 9;
	add.s32 	%r9825, %r9824, %r9816;
	and.b32  	%r9826, %r9825, %r9807;
	not.b32 	%r9827, %r9807;
	and.b32  	%r9828, %r9816, %r9827;
	or.b32  	%r9829, %r9826, %r9828;
	add.s32 	%r9830, %r9589, %r9798;
	add.s32 	%r9831, %r9830, %r9829;
	add.s32 	%r9832, %r9831, 1735328473;
	shf.l.wrap.b32 	%r9833, %r9832, %r9832, 14;
	add.s32 	%r9834, %r9833, %r9825;
	and.b32  	%r9835, %r9834, %r9816;
	not.b32 	%r9836, %r9816;
	and.b32  	%r9837, %r9825, %r9836;
	or.b32  	%r9838, %r9835, %r9837;
	add.s32 	%r9839, %r9666, %r9807;
	add.s32 	%r9840, %r9839, %r9838;
	add.s32 	%r9841, %r9840, -1926607734;
	shf.l.wrap.b32 	%r9842, %r9841, %r9841, 20;
	add.s32 	%r9843, %r9842, %r9834;
	xor.b32  	%r9844, %r9834, %r9825;
	xor.b32  	%r9845, %r9844, %r9843;
	add.s32 	%r9846, %r9587, %r9816;
	add.s32 	%r9847, %r9846, %r9845;
	add.s32 	%r9848, %r9847, -378558;
	shf.l.wrap.b32 	%r9849, %r9848, %r9848, 4;
	add.s32 	%r9850, %r9849, %r9843;
	xor.b32  	%r9851, %r9843, %r9834;
	xor.b32  	%r9852, %r9851, %r9850;
	add.s32 	%r9853, %r9626, %r9825;
	add.s32 	%r9854, %r9853, %r9852;
	add.s32 	%r9855, %r9854, -2022574463;
	shf.l.wrap.b32 	%r9856, %r9855, %r9855, 11;
	add.s32 	%r9857, %r9856, %r9850;
	xor.b32  	%r9858, %r9850, %r9843;
	xor.b32  	%r9859, %r9858, %r9857;
	add.s32 	%r9860, %r9629, %r9834;
	add.s32 	%r9861, %r9860, %r9859;
	add.s32 	%r9862, %r9861, 1839030562;
	shf.l.wrap.b32 	%r9863, %r9862, %r9862, 16;
	add.s32 	%r9864, %r9863, %r9857;
	xor.b32  	%r9865, %r9857, %r9850;
	xor.b32  	%r9866, %r9865, %r9864;
	add.s32 	%r9867, %r9668, %r9843;
	add.s32 	%r9868, %r9867, %r9866;
	add.s32 	%r9869, %r9868, -35309556;
	shf.l.wrap.b32 	%r9870, %r9869, %r9869, 23;
	add.s32 	%r9871, %r9870, %r9864;
	xor.b32  	%r9872, %r9864, %r9857;
	xor.b32  	%r9873, %r9872, %r9871;
	add.s32 	%r9874, %r9547, %r9850;
	add.s32 	%r9875, %r9874, %r9873;
	add.s32 	%r9876, %r9875, -1530992060;
	shf.l.wrap.b32 	%r9877, %r9876, %r9876, 4;
	add.s32 	%r9878, %r9877, %r9871;
	xor.b32  	%r9879, %r9871, %r9864;
	xor.b32  	%r9880, %r9879, %r9878;
	add.s32 	%r9881, %r9586, %r9857;
	add.s32 	%r9882, %r9881, %r9880;
	add.s32 	%r9883, %r9882, 1272893353;
	shf.l.wrap.b32 	%r9884, %r9883, %r9883, 11;
	add.s32 	%r9885, %r9884, %r9878;
	xor.b32  	%r9886, %r9878, %r9871;
	xor.b32  	%r9887, %r9886, %r9885;
	add.s32 	%r9888, %r9589, %r9864;
	add.s32 	%r9889, %r9888, %r9887;
	add.s32 	%r9890, %r9889, -155497632;
	shf.l.wrap.b32 	%r9891, %r9890, %r9890, 16;
	add.s32 	%r9892, %r9891, %r9885;
	xor.b32  	%r9893, %r9885, %r9878;
	xor.b32  	%r9894, %r9893, %r9892;
	add.s32 	%r9895, %r9628, %r9871;
	add.s32 	%r9896, %r9895, %r9894;
	add.s32 	%r9897, %r9896, -1094730640;
	shf.l.wrap.b32 	%r9898, %r9897, %r9897, 23;
	add.s32 	%r9899, %r9898, %r9892;
	xor.b32  	%r9900, %r9892, %r9885;
	xor.b32  	%r9901, %r9900, %r9899;
	add.s32 	%r9902, %r9667, %r9878;
	add.s32 	%r9903, %r9902, %r9901;
	add.s32 	%r9904, %r9903, 681279174;
	shf.l.wrap.b32 	%r9905, %r9904, %r9904, 4;
	add.s32 	%r9906, %r9905, %r9899;
	xor.b32  	%r9907, %r9899, %r9892;
	xor.b32  	%r9908, %r9907, %r9906;
	add.s32 	%r9909, %r9546, %r9885;
	add.s32 	%r9910, %r9909, %r9908;
	add.s32 	%r9911, %r9910, -358537222;
	shf.l.wrap.b32 	%r9912, %r9911, %r9911, 11;
	add.s32 	%r9913, %r9912, %r9906;
	xor.b32  	%r9914, %r9906, %r9899;
	xor.b32  	%r9915, %r9914, %r9913;
	add.s32 	%r9916, %r9549, %r9892;
	add.s32 	%r9917, %r9916, %r9915;
	add.s32 	%r9918, %r9917, -722521979;
	shf.l.wrap.b32 	%r9919, %r9918, %r9918, 16;
	add.s32 	%r9920, %r9919, %r9913;
	xor.b32  	%r9921, %r9913, %r9906;
	xor.b32  	%r9922, %r9921, %r9920;
	add.s32 	%r9923, %r9588, %r9899;
	add.s32 	%r9924, %r9923, %r9922;
	add.s32 	%r9925, %r9924, 76029189;
	shf.l.wrap.b32 	%r9926, %r9925, %r9925, 23;
	add.s32 	%r9927, %r9926, %r9920;
	xor.b32  	%r9928, %r9920, %r9913;
	xor.b32  	%r9929, %r9928, %r9927;
	add.s32 	%r9930, %r9627, %r9906;
	add.s32 	%r9931, %r9930, %r9929;
	add.s32 	%r9932, %r9931, -640364487;
	shf.l.wrap.b32 	%r9933, %r9932, %r9932, 4;
	add.s32 	%r9934, %r9933, %r9927;
	xor.b32  	%r9935, %r9927, %r9920;
	xor.b32  	%r9936, %r9935, %r9934;
	add.s32 	%r9937, %r9666, %r9913;
	add.s32 	%r9938, %r9937, %r9936;
	add.s32 	%r9939, %r9938, -421815835;
	shf.l.wrap.b32 	%r9940, %r9939, %r9939, 11;
	add.s32 	%r9941, %r9940, %r9934;
	xor.b32  	%r9942, %r9934, %r9927;
	xor.b32  	%r9943, %r9942, %r9941;
	add.s32 	%r9944, %r9669, %r9920;
	add.s32 	%r9945, %r9944, %r9943;
	add.s32 	%r9946, %r9945, 530742520;
	shf.l.wrap.b32 	%r9947, %r9946, %r9946, 16;
	add.s32 	%r9948, %r9947, %r9941;
	xor.b32  	%r9949, %r9941, %r9934;
	xor.b32  	%r9950, %r9949, %r9948;
	add.s32 	%r9951, %r9548, %r9927;
	add.s32 	%r9952, %r9951, %r9950;
	add.s32 	%r9953, %r9952, -995338651;
	shf.l.wrap.b32 	%r9954, %r9953, %r9953, 23;
	add.s32 	%r9955, %r9954, %r9948;
	not.b32 	%r9956, %r9941;
	or.b32  	%r9957, %r9955, %r9956;
	xor.b32  	%r9958, %r9957, %r9948;
	add.s32 	%r9959, %r9546, %r9934;
	add.s32 	%r9960, %r9959, %r9958;
	add.s32 	%r9961, %r9960, -198630844;
	shf.l.wrap.b32 	%r9962, %r9961, %r9961, 6;
	add.s32 	%r9963, %r9962, %r9955;
	not.b32 	%r9964, %r9948;
	or.b32  	%r9965, %r9963, %r9964;
	xor.b32  	%r9966, %r9965, %r9955;
	add.s32 	%r9967, %r9589, %r9941;
	add.s32 	%r9968, %r9967, %r9966;
	add.s32 	%r9969, %r9968, 1126891415;
	shf.l.wrap.b32 	%r9970, %r9969, %r9969, 10;
	add.s32 	%r9971, %r9970, %r9963;
	not.b32 	%r9972, %r9955;
	or.b32  	%r9973, %r9971, %r9972;
	xor.b32  	%r9974, %r9973, %r9963;
	add.s32 	%r9975, %r9668, %r9948;
	add.s32 	%r9976, %r9975, %r9974;
	add.s32 	%r9977, %r9976, -1416354905;
	shf.l.wrap.b32 	%r9978, %r9977, %r9977, 15;
	add.s32 	%r9979, %r9978, %r9971;
	not.b32 	%r9980, %r9963;
	or.b32  	%r9981, %r9979, %r9980;
	xor.b32  	%r9982, %r9981, %r9971;
	add.s32 	%r9983, %r9587, %r9955;
	add.s32 	%r9984, %r9983, %r9982;
	add.s32 	%r9985, %r9984, -57434055;
	shf.l.wrap.b32 	%r9986, %r9985, %r9985, 21;
	add.s32 	%r9987, %r9986, %r9979;
	not.b32 	%r9988, %r9971;
	or.b32  	%r9989, %r9987, %r9988;
	xor.b32  	%r9990, %r9989, %r9979;
	add.s32 	%r9991, %r9666, %r9963;
	add.s32 	%r9992, %r9991, %r9990;
	add.s32 	%r9993, %r9992, 1700485571;
	shf.l.wrap.b32 	%r9994, %r9993, %r9993, 6;
	add.s32 	%r9995, %r9994, %r9987;
	not.b32 	%r9996, %r9979;
	or.b32  	%r9997, %r9995, %r9996;
	xor.b32  	%r9998, %r9997, %r9987;
	add.s32 	%r9999, %r9549, %r9971;
	add.s32 	%r10000, %r9999, %r9998;
	add.s32 	%r10001, %r10000, -1894986606;
	shf.l.wrap.b32 	%r10002, %r10001, %r10001, 10;
	add.s32 	%r10003, %r10002, %r9995;
	not.b32 	%r10004, %r9987;
	or.b32  	%r10005, %r10003, %r10004;
	xor.b32  	%r10006, %r10005, %r9995;
	add.s32 	%r10007, %r9628, %r9979;
	add.s32 	%r10008, %r10007, %r10006;
	add.s32 	%r10009, %r10008, -1051523;
	shf.l.wrap.b32 	%r10010, %r10009, %r10009, 15;
	add.s32 	%r10011, %r10010, %r10003;
	not.b32 	%r10012, %r9995;
	or.b32  	%r10013, %r10011, %r10012;
	xor.b32  	%r10014, %r10013, %r10003;
	add.s32 	%r10015, %r9547, %r9987;
	add.s32 	%r10016, %r10015, %r10014;
	add.s32 	%r10017, %r10016, -2054922799;
	shf.l.wrap.b32 	%r10018, %r10017, %r10017, 21;
	add.s32 	%r10019, %r10018, %r10011;
	not.b32 	%r10020, %r10003;
	or.b32  	%r10021, %r10019, %r10020;
	xor.b32  	%r10022, %r10021, %r10011;
	add.s32 	%r10023, %r9626, %r9995;
	add.s32 	%r10024, %r10023, %r10022;
	add.s32 	%r10025, %r10024, 1873313359;
	shf.l.wrap.b32 	%r10026, %r10025, %r10025, 6;
	add.s32 	%r10027, %r10026, %r10019;
	not.b32 	%r10028, %r10011;
	or.b32  	%r10029, %r10027, %r10028;
	xor.b32  	%r10030, %r10029, %r10019;
	add.s32 	%r10031, %r9669, %r10003;
	add.s32 	%r10032, %r10031, %r10030;
	add.s32 	%r10033, %r10032, -30611744;
	shf.l.wrap.b32 	%r10034, %r10033, %r10033, 10;
	add.s32 	%r10035, %r10034, %r10027;
	not.b32 	%r10036, %r10019;
	or.b32  	%r10037, %r10035, %r10036;
	xor.b32  	%r10038, %r10037, %r10027;
	add.s32 	%r10039, %r9588, %r10011;
	add.s32 	%r10040, %r10039, %r10038;
	add.s32 	%r10041, %r10040, -1560198380;
	shf.l.wrap.b32 	%r10042, %r10041, %r10041, 15;
	add.s32 	%r10043, %r10042, %r10035;
	not.b32 	%r10044, %r10027;
	or.b32  	%r10045, %r10043, %r10044;
	xor.b32  	%r10046, %r10045, %r10035;
	add.s32 	%r10047, %r9667, %r10019;
	add.s32 	%r10048, %r10047, %r10046;
	add.s32 	%r10049, %r10048, 1309151649;
	shf.l.wrap.b32 	%r10050, %r10049, %r10049, 21;
	add.s32 	%r10051, %r10050, %r10043;
	not.b32 	%r10052, %r10035;
	or.b32  	%r10053, %r10051, %r10052;
	xor.b32  	%r10054, %r10053, %r10043;
	add.s32 	%r10055, %r9586, %r10027;
	add.s32 	%r10056, %r10055, %r10054;
	add.s32 	%r10057, %r10056, -145523070;
	shf.l.wrap.b32 	%r10058, %r10057, %r10057, 6;
	add.s32 	%r10059, %r10058, %r10051;
	not.b32 	%r10060, %r10043;
	or.b32  	%r10061, %r10059, %r10060;
	xor.b32  	%r10062, %r10061, %r10051;
	add.s32 	%r10063, %r9629, %r10035;
	add.s32 	%r10064, %r10063, %r10062;
	add.s32 	%r10065, %r10064, -1120210379;
	shf.l.wrap.b32 	%r10066, %r10065, %r10065, 10;
	add.s32 	%r10067, %r10066, %r10059;
	not.b32 	%r10068, %r10051;
	or.b32  	%r10069, %r10067, %r10068;
	xor.b32  	%r10070, %r10069, %r10059;
	add.s32 	%r10071, %r9548, %r10043;
	add.s32 	%r10072, %r10071, %r10070;
	add.s32 	%r10073, %r10072, 718787259;
	shf.l.wrap.b32 	%r10074, %r10073, %r10073, 15;
	add.s32 	%r10075, %r10074, %r10067;
	not.b32 	%r10076, %r10059;
	or.b32  	%r10077, %r10075, %r10076;
	xor.b32  	%r10078, %r10077, %r10067;
	add.s32 	%r10079, %r9627, %r10051;
	add.s32 	%r10080, %r10079, %r10078;
	add.s32 	%r10081, %r10080, -343485551;
	shf.l.wrap.b32 	%r10082, %r10081, %r10081, 21;
	add.s32 	%r10083, %r10059, %r9538;
	add.s32 	%r10084, %r10075, %r9539;
	add.s32 	%r10085, %r10084, %r10082;
	add.s32 	%r10086, %r10075, %r9540;
	add.s32 	%r10087, %r10067, %r9541;
	st.local.v4.u32 	[%rd2+80], {%r10083, %r10085, %r10086, %r10087};
$L__BB0_97:
	add.s32 	%r13440, %r13440, 1;
	setp.eq.s32 	%p74, %r13440, 16;
	@%p74 bra 	$L__BB0_103;
	bra.uni 	$L__BB0_95;
$L__BB0_98:
	setp.eq.s16 	%p75, %rs1, 0;
	@%p75 bra 	$L__BB0_103;
	mov.b32 	%r13442, 0;
$L__BB0_100:
	cvt.u64.u32 	%rd86, %r13442;
	add.s64 	%rd87, %rd1, %rd86;
	ld.global.u8 	%rs43, [%rd87];
	add.s32 	%r10089, %r13432, 1;
	st.local.u32 	[%rd2+64], %r10089;
	cvt.u64.u32 	%rd88, %r13432;
	add.s64 	%rd89, %rd2, %rd88;
	st.local.u8 	[%rd89], %rs43;
	ld.local.u32 	%r13432, [%rd2+64];
	and.b32  	%r10090, %r13432, 63;
	setp.ne.s32 	%p76, %r10090, 0;
	@%p76 bra 	$L__BB0_102;
	ld.local.v4.u32 	{%r10091, %r10092, %r10093, %r10094}, [%rd2+80];
	and.b32  	%r10095, %r10093, %r10092;
	not.b32 	%r10096, %r10092;
	and.b32  	%r10097, %r10094, %r10096;
	or.b32  	%r10098, %r10097, %r10095;
	ld.local.v4.u32 	{%r10099, %r10100, %r10101, %r10102}, [%rd2];
	add.s32 	%r10103, %r10091, %r10099;
	add.s32 	%r10104, %r10103, %r10098;
	add.s32 	%r10105, %r10104, -680876936;
	shf.l.wrap.b32 	%r10106, %r10105, %r10105, 7;
	add.s32 	%r10107, %r10106, %r10092;
	and.b32  	%r10108, %r10107, %r10092;
	not.b32 	%r10109, %r10107;
	and.b32  	%r10110, %r10093, %r10109;
	or.b32  	%r10111, %r10108, %r10110;
	add.s32 	%r10112, %r10094, %r10100;
	add.s32 	%r10113, %r10112, %r10111;
	add.s32 	%r10114, %r10113, -389564586;
	shf.l.wrap.b32 	%r10115, %r10114, %r10114, 12;
	add.s32 	%r10116, %r10115, %r10107;
	and.b32  	%r10117, %r10116, %r10107;
	not.b32 	%r10118, %r10116;
	and.b32  	%r10119, %r10092, %r10118;
	or.b32  	%r10120, %r10117, %r10119;
	add.s32 	%r10121, %r10093, %r10101;
	add.s32 	%r10122, %r10121, %r10120;
	add.s32 	%r10123, %r10122, 606105819;
	shf.l.wrap.b32 	%r10124, %r10123, %r10123, 17;
	add.s32 	%r10125, %r10124, %r10116;
	and.b32  	%r10126, %r10125, %r10116;
	not.b32 	%r10127, %r10125;
	and.b32  	%r10128, %r10107, %r10127;
	or.b32  	%r10129, %r10126, %r10128;
	add.s32 	%r10130, %r10092, %r10102;
	add.s32 	%r10131, %r10130, %r10129;
	add.s32 	%r10132, %r10131, -1044525330;
	shf.l.wrap.b32 	%r10133, %r10132, %r10132, 22;
	add.s32 	%r10134, %r10133, %r10125;
	and.b32  	%r10135, %r10134, %r10125;
	not.b32 	%r10136, %r10134;
	and.b32  	%r10137, %r10116, %r10136;
	or.b32  	%r10138, %r10135, %r10137;
	ld.local.v4.u32 	{%r10139, %r10140, %r10141, %r10142}, [%rd2+16];
	add.s32 	%r10143, %r10139, %r10107;
	add.s32 	%r10144, %r10143, %r10138;
	add.s32 	%r10145, %r10144, -176418897;
	shf.l.wrap.b32 	%r10146, %r10145, %r10145, 7;
	add.s32 	%r10147, %r10146, %r10134;
	and.b32  	%r10148, %r10147, %r10134;
	not.b32 	%r10149, %r10147;
	and.b32  	%r10150, %r10125, %r10149;
	or.b32  	%r10151, %r10148, %r10150;
	add.s32 	%r10152, %r10140, %r10116;
	add.s32 	%r10153, %r10152, %r10151;
	add.s32 	%r10154, %r10153, 1200080426;
	shf.l.wrap.b32 	%r10155, %r10154, %r10154, 12;
	add.s32 	%r10156, %r10155, %r10147;
	and.b32  	%r10157, %r10156, %r10147;
	not.b32 	%r10158, %r10156;
	and.b32  	%r10159, %r10134, %r10158;
	or.b32  	%r10160, %r10157, %r10159;
	add.s32 	%r10161, %r10141, %r10125;
	add.s32 	%r10162, %r10161, %r10160;
	add.s32 	%r10163, %r10162, -1473231341;
	shf.l.wrap.b32 	%r10164, %r10163, %r10163, 17;
	add.s32 	%r10165, %r10164, %r10156;
	and.b32  	%r10166, %r10165, %r10156;
	not.b32 	%r10167, %r10165;
	and.b32  	%r10168, %r10147, %r10167;
	or.b32  	%r10169, %r10166, %r10168;
	add.s32 	%r10170, %r10142, %r10134;
	add.s32 	%r10171, %r10170, %r10169;
	add.s32 	%r10172, %r10171, -45705983;
	shf.l.wrap.b32 	%r10173, %r10172, %r10172, 22;
	add.s32 	%r10174, %r10173, %r10165;
	and.b32  	%r10175, %r10174, %r10165;
	not.b32 	%r10176, %r10174;
	and.b32  	%r10177, %r10156, %r10176;
	or.b32  	%r10178, %r10175, %r10177;
	ld.local.v4.u32 	{%r10179, %r10180, %r10181, %r10182}, [%rd2+32];
	add.s32 	%r10183, %r10179, %r10147;
	add.s32 	%r10184, %r10183, %r10178;
	add.s32 	%r10185, %r10184, 1770035416;
	shf.l.wrap.b32 	%r10186, %r10185, %r10185, 7;
	add.s32 	%r10187, %r10186, %r10174;
	and.b32  	%r10188, %r10187, %r10174;
	not.b32 	%r10189, %r10187;
	and.b32  	%r10190, %r10165, %r10189;
	or.b32  	%r10191, %r10188, %r10190;
	add.s32 	%r10192, %r10180, %r10156;
	add.s32 	%r10193, %r10192, %r10191;
	add.s32 	%r10194, %r10193, -1958414417;
	shf.l.wrap.b32 	%r10195, %r10194, %r10194, 12;
	add.s32 	%r10196, %r10195, %r10187;
	and.b32  	%r10197, %r10196, %r10187;
	not.b32 	%r10198, %r10196;
	and.b32  	%r10199, %r10174, %r10198;
	or.b32  	%r10200, %r10197, %r10199;
	add.s32 	%r10201, %r10181, %r10165;
	add.s32 	%r10202, %r10201, %r10200;
	add.s32 	%r10203, %r10202, -42063;
	shf.l.wrap.b32 	%r10204, %r10203, %r10203, 17;
	add.s32 	%r10205, %r10204, %r10196;
	and.b32  	%r10206, %r10205, %r10196;
	not.b32 	%r10207, %r10205;
	and.b32  	%r10208, %r10187, %r10207;
	or.b32  	%r10209, %r10206, %r10208;
	add.s32 	%r10210, %r10182, %r10174;
	add.s32 	%r10211, %r10210, %r10209;
	add.s32 	%r10212, %r10211, -1990404162;
	shf.l.wrap.b32 	%r10213, %r10212, %r10212, 22;
	add.s32 	%r10214, %r10213, %r10205;
	and.b32  	%r10215, %r10214, %r10205;
	not.b32 	%r10216, %r10214;
	and.b32  	%r10217, %r10196, %r10216;
	or.b32  	%r10218, %r10215, %r10217;
	ld.local.v4.u32 	{%r10219, %r10220, %r10221, %r10222}, [%rd2+48];
	add.s32 	%r10223, %r10219, %r10187;
	add.s32 	%r10224, %r10223, %r10218;
	add.s32 	%r10225, %r10224, 1804603682;
	shf.l.wrap.b32 	%r10226, %r10225, %r10225, 7;
	add.s32 	%r10227, %r10226, %r10214;
	and.b32  	%r10228, %r10227, %r10214;
	not.b32 	%r10229, %r10227;
	and.b32  	%r10230, %r10205, %r10229;
	or.b32  	%r10231, %r10228, %r10230;
	add.s32 	%r10232, %r10220, %r10196;
	add.s32 	%r10233, %r10232, %r10231;
	add.s32 	%r10234, %r10233, -40341101;
	shf.l.wrap.b32 	%r10235, %r10234, %r10234, 12;
	add.s32 	%r10236, %r10235, %r10227;
	and.b32  	%r10237, %r10236, %r10227;
	not.b32 	%r10238, %r10236;
	and.b32  	%r10239, %r10214, %r10238;
	or.b32  	%r10240, %r10237, %r10239;
	add.s32 	%r10241, %r10221, %r10205;
	add.s32 	%r10242, %r10241, %r10240;
	add.s32 	%r10243, %r10242, -1502002290;
	shf.l.wrap.b32 	%r10244, %r10243, %r10243, 17;
	add.s32 	%r10245, %r10244, %r10236;
	and.b32  	%r10246, %r10245, %r10236;
	not.b32 	%r10247, %r10245;
	and.b32  	%r10248, %r10227, %r10247;
	or.b32  	%r10249, %r10246, %r10248;
	add.s32 	%r10250, %r10222, %r10214;
	add.s32 	%r10251, %r10250, %r10249;
	add.s32 	%r10252, %r10251, 1236535329;
	shf.l.wrap.b32 	%r10253, %r10252, %r10252, 22;
	add.s32 	%r10254, %r10253, %r10245;
	and.b32  	%r10255, %r10254, %r10236;
	and.b32  	%r10256, %r10245, %r10238;
	or.b32  	%r10257, %r10255, %r10256;
	add.s32 	%r10258, %r10100, %r10227;
	add.s32 	%r10259, %r10258, %r10257;
	add.s32 	%r10260, %r10259, -165796510;
	shf.l.wrap.b32 	%r10261, %r10260, %r10260, 5;
	add.s32 	%r10262, %r10261, %r10254;
	and.b32  	%r10263, %r10262, %r10245;
	and.b32  	%r10264, %r10254, %r10247;
	or.b32  	%r10265, %r10263, %r10264;
	add.s32 	%r10266, %r10141, %r10236;
	add.s32 	%r10267, %r10266, %r10265;
	add.s32 	%r10268, %r10267, -1069501632;
	shf.l.wrap.b32 	%r10269, %r10268, %r10268, 9;
	add.s32 	%r10270, %r10269, %r10262;
	and.b32  	%r10271, %r10270, %r10254;
	not.b32 	%r10272, %r10254;
	and.b32  	%r10273, %r10262, %r10272;
	or.b32  	%r10274, %r10271, %r10273;
	add.s32 	%r10275, %r10182, %r10245;
	add.s32 	%r10276, %r10275, %r10274;
	add.s32 	%r10277, %r10276, 643717713;
	shf.l.wrap.b32 	%r10278, %r10277, %r10277, 14;
	add.s32 	%r10279, %r10278, %r10270;
	and.b32  	%r10280, %r10279, %r10262;
	not.b32 	%r10281, %r10262;
	and.b32  	%r10282, %r10270, %r10281;
	or.b32  	%r10283, %r10280, %r10282;
	add.s32 	%r10284, %r10099, %r10254;
	add.s32 	%r10285, %r10284, %r10283;
	add.s32 	%r10286, %r10285, -373897302;
	shf.l.wrap.b32 	%r10287, %r10286, %r10286, 20;
	add.s32 	%r10288, %r10287, %r10279;
	and.b32  	%r10289, %r10288, %r10270;
	not.b32 	%r10290, %r10270;
	and.b32  	%r10291, %r10279, %r10290;
	or.b32  	%r10292, %r10289, %r10291;
	add.s32 	%r10293, %r10140, %r10262;
	add.s32 	%r10294, %r10293, %r10292;
	add.s32 	%r10295, %r10294, -701558691;
	shf.l.wrap.b32 	%r10296, %r10295, %r10295, 5;
	add.s32 	%r10297, %r10296, %r10288;
	and.b32  	%r10298, %r10297, %r10279;
	not.b32 	%r10299, %r10279;
	and.b32  	%r10300, %r10288, %r10299;
	or.b32  	%r10301, %r10298, %r10300;
	add.s32 	%r10302, %r10181, %r10270;
	add.s32 	%r10303, %r10302, %r10301;
	add.s32 	%r10304, %r10303, 38016083;
	shf.l.wrap.b32 	%r10305, %r10304, %r10304, 9;
	add.s32 	%r10306, %r10305, %r10297;
	and.b32  	%r10307, %r10306, %r10288;
	not.b32 	%r10308, %r10288;
	and.b32  	%r10309, %r10297, %r10308;
	or.b32  	%r10310, %r10307, %r10309;
	add.s32 	%r10311, %r10222, %r10279;
	add.s32 	%r10312, %r10311, %r10310;
	add.s32 	%r10313, %r10312, -660478335;
	shf.l.wrap.b32 	%r10314, %r10313, %r10313, 14;
	add.s32 	%r10315, %r10314, %r10306;
	and.b32  	%r10316, %r10315, %r10297;
	not.b32 	%r10317, %r10297;
	and.b32  	%r10318, %r10306, %r10317;
	or.b32  	%r10319, %r10316, %r10318;
	add.s32 	%r10320, %r10139, %r10288;
	add.s32 	%r10321, %r10320, %r10319;
	add.s32 	%r10322, %r10321, -405537848;
	shf.l.wrap.b32 	%r10323, %r10322, %r10322, 20;
	add.s32 	%r10324, %r10323, %r10315;
	and.b32  	%r10325, %r10324, %r10306;
	not.b32 	%r10326, %r10306;
	and.b32  	%r10327, %r10315, %r10326;
	or.b32  	%r10328, %r10325, %r10327;
	add.s32 	%r10329, %r10180, %r10297;
	add.s32 	%r10330, %r10329, %r10328;
	add.s32 	%r10331, %r10330, 568446438;
	shf.l.wrap.b32 	%r10332, %r10331, %r10331, 5;
	add.s32 	%r10333, %r10332, %r10324;
	and.b32  	%r10334, %r10333, %r10315;
	not.b32 	%r10335, %r10315;
	and.b32  	%r10336, %r10324, %r10335;
	or.b32  	%r10337, %r10334, %r10336;
	add.s32 	%r10338, %r10221, %r10306;
	add.s32 	%r10339, %r10338, %r10337;
	add.s32 	%r10340, %r10339, -1019803690;
	shf.l.wrap.b32 	%r10341, %r10340, %r10340, 9;
	add.s32 	%r10342, %r10341, %r10333;
	and.b32  	%r10343, %r10342, %r10324;
	not.b32 	%r10344, %r10324;
	and.b32  	%r10345, %r10333, %r10344;
	or.b32  	%r10346, %r10343, %r10345;
	add.s32 	%r10347, %r10102, %r10315;
	add.s32 	%r10348, %r10347, %r10346;
	add.s32 	%r10349, %r10348, -187363961;
	shf.l.wrap.b32 	%r10350, %r10349, %r10349, 14;
	add.s32 	%r10351, %r10350, %r10342;
	and.b32  	%r10352, %r10351, %r10333;
	not.b32 	%r10353, %r10333;
	and.b32  	%r10354, %r10342, %r10353;
	or.b32  	%r10355, %r10352, %r10354;
	add.s32 	%r10356, %r10179, %r10324;
	add.s32 	%r10357, %r10356, %r10355;
	add.s32 	%r10358, %r10357, 1163531501;
	shf.l.wrap.b32 	%r10359, %r10358, %r10358, 20;
	add.s32 	%r10360, %r10359, %r10351;
	and.b32  	%r10361, %r10360, %r10342;
	not.b32 	%r10362, %r10342;
	and.b32  	%r10363, %r10351, %r10362;
	or.b32  	%r10364, %r10361, %r10363;
	add.s32 	%r10365, %r10220, %r10333;
	add.s32 	%r10366, %r10365, %r10364;
	add.s32 	%r10367, %r10366, -1444681467;
	shf.l.wrap.b32 	%r10368, %r10367, %r10367, 5;
	add.s32 	%r10369, %r10368, %r10360;
	and.b32  	%r10370, %r10369, %r10351;
	not.b32 	%r10371, %r10351;
	and.b32  	%r10372, %r10360, %r10371;
	or.b32  	%r10373, %r10370, %r10372;
	add.s32 	%r10374, %r10101, %r10342;
	add.s32 	%r10375, %r10374, %r10373;
	add.s32 	%r10376, %r10375, -51403784;
	shf.l.wrap.b32 	%r10377, %r10376, %r10376, 9;
	add.s32 	%r10378, %r10377, %r10369;
	and.b32  	%r10379, %r10378, %r10360;
	not.b32 	%r10380, %r10360;
	and.b32  	%r10381, %r10369, %r10380;
	or.b32  	%r10382, %r10379, %r10381;
	add.s32 	%r10383, %r10142, %r10351;
	add.s32 	%r10384, %r10383, %r10382;
	add.s32 	%r10385, %r10384, 1735328473;
	shf.l.wrap.b32 	%r10386, %r10385, %r10385, 14;
	add.s32 	%r10387, %r10386, %r10378;
	and.b32  	%r10388, %r10387, %r10369;
	not.b32 	%r10389, %r10369;
	and.b32  	%r10390, %r10378, %r10389;
	or.b32  	%r10391, %r10388, %r10390;
	add.s32 	%r10392, %r10219, %r10360;
	add.s32 	%r10393, %r10392, %r10391;
	add.s32 	%r10394, %r10393, -1926607734;
	shf.l.wrap.b32 	%r10395, %r10394, %r10394, 20;
	add.s32 	%r10396, %r10395, %r10387;
	xor.b32  	%r10397, %r10387, %r10378;
	xor.b32  	%r10398, %r10397, %r10396;
	add.s32 	%r10399, %r10140, %r10369;
	add.s32 	%r10400, %r10399, %r10398;
	add.s32 	%r10401, %r10400, -378558;
	shf.l.wrap.b32 	%r10402, %r10401, %r10401, 4;
	add.s32 	%r10403, %r10402, %r10396;
	xor.b32  	%r10404, %r10396, %r10387;
	xor.b32  	%r10405, %r10404, %r10403;
	add.s32 	%r10406, %r10179, %r10378;
	add.s32 	%r10407, %r10406, %r10405;
	add.s32 	%r10408, %r10407, -2022574463;
	shf.l.wrap.b32 	%r10409, %r10408, %r10408, 11;
	add.s32 	%r10410, %r10409, %r10403;
	xor.b32  	%r10411, %r10403, %r10396;
	xor.b32  	%r10412, %r10411, %r10410;
	add.s32 	%r10413, %r10182, %r10387;
	add.s32 	%r10414, %r10413, %r10412;
	add.s32 	%r10415, %r10414, 1839030562;
	shf.l.wrap.b32 	%r10416, %r10415, %r10415, 16;
	add.s32 	%r10417, %r10416, %r10410;
	xor.b32  	%r10418, %r10410, %r10403;
	xor.b32  	%r10419, %r10418, %r10417;
	add.s32 	%r10420, %r10221, %r10396;
	add.s32 	%r10421, %r10420, %r10419;
	add.s32 	%r10422, %r10421, -35309556;
	shf.l.wrap.b32 	%r10423, %r10422, %r10422, 23;
	add.s32 	%r10424, %r10423, %r10417;
	xor.b32  	%r10425, %r10417, %r10410;
	xor.b32  	%r10426, %r10425, %r10424;
	add.s32 	%r10427, %r10100, %r10403;
	add.s32 	%r10428, %r10427, %r10426;
	add.s32 	%r10429, %r10428, -1530992060;
	shf.l.wrap.b32 	%r10430, %r10429, %r10429, 4;
	add.s32 	%r10431, %r10430, %r10424;
	xor.b32  	%r10432, %r10424, %r10417;
	xor.b32  	%r10433, %r10432, %r10431;
	add.s32 	%r10434, %r10139, %r10410;
	add.s32 	%r10435, %r10434, %r10433;
	add.s32 	%r10436, %r10435, 1272893353;
	shf.l.wrap.b32 	%r10437, %r10436, %r10436, 11;
	add.s32 	%r10438, %r10437, %r10431;
	xor.b32  	%r10439, %r10431, %r10424;
	xor.b32  	%r10440, %r10439, %r10438;
	add.s32 	%r10441, %r10142, %r10417;
	add.s32 	%r10442, %r10441, %r10440;
	add.s32 	%r10443, %r10442, -155497632;
	shf.l.wrap.b32 	%r10444, %r10443, %r10443, 16;
	add.s32 	%r10445, %r10444, %r10438;
	xor.b32  	%r10446, %r10438, %r10431;
	xor.b32  	%r10447, %r10446, %r10445;
	add.s32 	%r10448, %r10181, %r10424;
	add.s32 	%r10449, %r10448, %r10447;
	add.s32 	%r10450, %r10449, -1094730640;
	shf.l.wrap.b32 	%r10451, %r10450, %r10450, 23;
	add.s32 	%r10452, %r10451, %r10445;
	xor.b32  	%r10453, %r10445, %r10438;
	xor.b32  	%r10454, %r10453, %r10452;
	add.s32 	%r10455, %r10220, %r10431;
	add.s32 	%r10456, %r10455, %r10454;
	add.s32 	%r10457, %r10456, 681279174;
	shf.l.wrap.b32 	%r10458, %r10457, %r10457, 4;
	add.s32 	%r10459, %r10458, %r10452;
	xor.b32  	%r10460, %r10452, %r10445;
	xor.b32  	%r10461, %r10460, %r10459;
	add.s32 	%r10462, %r10099, %r10438;
	add.s32 	%r10463, %r10462, %r10461;
	add.s32 	%r10464, %r10463, -358537222;
	shf.l.wrap.b32 	%r10465, %r10464, %r10464, 11;
	add.s32 	%r10466, %r10465, %r10459;
	xor.b32  	%r10467, %r10459, %r10452;
	xor.b32  	%r10468, %r10467, %r10466;
	add.s32 	%r10469, %r10102, %r10445;
	add.s32 	%r10470, %r10469, %r10468;
	add.s32 	%r10471, %r10470, -722521979;
	shf.l.wrap.b32 	%r10472, %r10471, %r10471, 16;
	add.s32 	%r10473, %r10472, %r10466;
	xor.b32  	%r10474, %r10466, %r10459;
	xor.b32  	%r10475, %r10474, %r10473;
	add.s32 	%r10476, %r10141, %r10452;
	add.s32 	%r10477, %r10476, %r10475;
	add.s32 	%r10478, %r10477, 76029189;
	shf.l.wrap.b32 	%r10479, %r10478, %r10478, 23;
	add.s32 	%r10480, %r10479, %r10473;
	xor.b32  	%r10481, %r10473, %r10466;
	xor.b32  	%r10482, %r10481, %r10480;
	add.s32 	%r10483, %r10180, %r10459;
	add.s32 	%r10484, %r10483, %r10482;
	add.s32 	%r10485, %r10484, -640364487;
	shf.l.wrap.b32 	%r10486, %r10485, %r10485, 4;
	add.s32 	%r10487, %r10486, %r10480;
	xor.b32  	%r10488, %r10480, %r10473;
	xor.b32  	%r10489, %r10488, %r10487;
	add.s32 	%r10490, %r10219, %r10466;
	add.s32 	%r10491, %r10490, %r10489;
	add.s32 	%r10492, %r10491, -421815835;
	shf.l.wrap.b32 	%r10493, %r10492, %r10492, 11;
	add.s32 	%r10494, %r10493, %r10487;
	xor.b32  	%r10495, %r10487, %r10480;
	xor.b32  	%r10496, %r10495, %r10494;
	add.s32 	%r10497, %r10222, %r10473;
	add.s32 	%r10498, %r10497, %r10496;
	add.s32 	%r10499, %r10498, 530742520;
	shf.l.wrap.b32 	%r10500, %r10499, %r10499, 16;
	add.s32 	%r10501, %r10500, %r10494;
	xor.b32  	%r10502, %r10494, %r10487;
	xor.b32  	%r10503, %r10502, %r10501;
	add.s32 	%r10504, %r10101, %r10480;
	add.s32 	%r10505, %r10504, %r10503;
	add.s32 	%r10506, %r10505, -995338651;
	shf.l.wrap.b32 	%r10507, %r10506, %r10506, 23;
	add.s32 	%r10508, %r10507, %r10501;
	not.b32 	%r10509, %r10494;
	or.b32  	%r10510, %r10508, %r10509;
	xor.b32  	%r10511, %r10510, %r10501;
	add.s32 	%r10512, %r10099, %r10487;
	add.s32 	%r10513, %r10512, %r10511;
	add.s32 	%r10514, %r10513, -198630844;
	shf.l.wrap.b32 	%r10515, %r10514, %r10514, 6;
	add.s32 	%r10516, %r10515, %r10508;
	not.b32 	%r10517, %r10501;
	or.b32  	%r10518, %r10516, %r10517;
	xor.b32  	%r10519, %r10518, %r10508;
	add.s32 	%r10520, %r10142, %r10494;
	add.s32 	%r10521, %r10520, %r10519;
	add.s32 	%r10522, %r10521, 1126891415;
	shf.l.wrap.b32 	%r10523, %r10522, %r10522, 10;
	add.s32 	%r10524, %r10523, %r10516;
	not.b32 	%r10525, %r10508;
	or.b32  	%r10526, %r10524, %r10525;
	xor.b32  	%r10527, %r10526, %r10516;
	add.s32 	%r10528, %r10221, %r10501;
	add.s32 	%r10529, %r10528, %r10527;
	add.s32 	%r10530, %r10529, -1416354905;
	shf.l.wrap.b32 	%r10531, %r10530, %r10530, 15;
	add.s32 	%r10532, %r10531, %r10524;
	not.b32 	%r10533, %r10516;
	or.b32  	%r10534, %r10532, %r10533;
	xor.b32  	%r10535, %r10534, %r10524;
	add.s32 	%r10536, %r10140, %r10508;
	add.s32 	%r10537, %r10536, %r10535;
	add.s32 	%r10538, %r10537, -57434055;
	shf.l.wrap.b32 	%r10539, %r10538, %r10538, 21;
	add.s32 	%r10540, %r10539, %r10532;
	not.b32 	%r10541, %r10524;
	or.b32  	%r10542, %r10540, %r10541;
	xor.b32  	%r10543, %r10542, %r10532;
	add.s32 	%r10544, %r10219, %r10516;
	add.s32 	%r10545, %r10544, %r10543;
	add.s32 	%r10546, %r10545, 1700485571;
	shf.l.wrap.b32 	%r10547, %r10546, %r10546, 6;
	add.s32 	%r10548, %r10547, %r10540;
	not.b32 	%r10549, %r10532;
	or.b32  	%r10550, %r10548, %r10549;
	xor.b32  	%r10551, %r10550, %r10540;
	add.s32 	%r10552, %r10102, %r10524;
	add.s32 	%r10553, %r10552, %r10551;
	add.s32 	%r10554, %r10553, -1894986606;
	shf.l.wrap.b32 	%r10555, %r10554, %r10554, 10;
	add.s32 	%r10556, %r10555, %r10548;
	not.b32 	%r10557, %r10540;
	or.b32  	%r10558, %r10556, %r10557;
	xor.b32  	%r10559, %r10558, %r10548;
	add.s32 	%r10560, %r10181, %r10532;
	add.s32 	%r10561, %r10560, %r10559;
	add.s32 	%r10562, %r10561, -1051523;
	shf.l.wrap.b32 	%r10563, %r10562, %r10562, 15;
	add.s32 	%r10564, %r10563, %r10556;
	not.b32 	%r10565, %r10548;
	or.b32  	%r10566, %r10564, %r10565;
	xor.b32  	%r10567, %r10566, %r10556;
	add.s32 	%r10568, %r10100, %r10540;
	add.s32 	%r10569, %r10568, %r10567;
	add.s32 	%r10570, %r10569, -2054922799;
	shf.l.wrap.b32 	%r10571, %r10570, %r10570, 21;
	add.s32 	%r10572, %r10571, %r10564;
	not.b32 	%r10573, %r10556;
	or.b32  	%r10574, %r10572, %r10573;
	xor.b32  	%r10575, %r10574, %r10564;
	add.s32 	%r10576, %r10179, %r10548;
	add.s32 	%r10577, %r10576, %r10575;
	add.s32 	%r10578, %r10577, 1873313359;
	shf.l.wrap.b32 	%r10579, %r10578, %r10578, 6;
	add.s32 	%r10580, %r10579, %r10572;
	not.b32 	%r10581, %r10564;
	or.b32  	%r10582, %r10580, %r10581;
	xor.b32  	%r10583, %r10582, %r10572;
	add.s32 	%r10584, %r10222, %r10556;
	add.s32 	%r10585, %r10584, %r10583;
	add.s32 	%r10586, %r10585, -30611744;
	shf.l.wrap.b32 	%r10587, %r10586, %r10586, 10;
	add.s32 	%r10588, %r10587, %r10580;
	not.b32 	%r10589, %r10572;
	or.b32  	%r10590, %r10588, %r10589;
	xor.b32  	%r10591, %r10590, %r10580;
	add.s32 	%r10592, %r10141, %r10564;
	add.s32 	%r10593, %r10592, %r10591;
	add.s32 	%r10594, %r10593, -1560198380;
	shf.l.wrap.b32 	%r10595, %r10594, %r10594, 15;
	add.s32 	%r10596, %r10595, %r10588;
	not.b32 	%r10597, %r10580;
	or.b32  	%r10598, %r10596, %r10597;
	xor.b32  	%r10599, %r10598, %r10588;
	add.s32 	%r10600, %r10220, %r10572;
	add.s32 	%r10601, %r10600, %r10599;
	add.s32 	%r10602, %r10601, 1309151649;
	shf.l.wrap.b32 	%r10603, %r10602, %r10602, 21;
	add.s32 	%r10604, %r10603, %r10596;
	not.b32 	%r10605, %r10588;
	or.b32  	%r10606, %r10604, %r10605;
	xor.b32  	%r10607, %r10606, %r10596;
	add.s32 	%r10608, %r10139, %r10580;
	add.s32 	%r10609, %r10608, %r10607;
	add.s32 	%r10610, %r10609, -145523070;
	shf.l.wrap.b32 	%r10611, %r10610, %r10610, 6;
	add.s32 	%r10612, %r10611, %r10604;
	not.b32 	%r10613, %r10596;
	or.b32  	%r10614, %r10612, %r10613;
	xor.b32  	%r10615, %r10614, %r10604;
	add.s32 	%r10616, %r10182, %r10588;
	add.s32 	%r10617, %r10616, %r10615;
	add.s32 	%r10618, %r10617, -1120210379;
	shf.l.wrap.b32 	%r10619, %r10618, %r10618, 10;
	add.s32 	%r10620, %r10619, %r10612;
	not.b32 	%r10621, %r10604;
	or.b32  	%r10622, %r10620, %r10621;
	xor.b32  	%r10623, %r10622, %r10612;
	add.s32 	%r10624, %r10101, %r10596;
	add.s32 	%r10625, %r10624, %r10623;
	add.s32 	%r10626, %r10625, 718787259;
	shf.l.wrap.b32 	%r10627, %r10626, %r10626, 15;
	add.s32 	%r10628, %r10627, %r10620;
	not.b32 	%r10629, %r10612;
	or.b32  	%r10630, %r10628, %r10629;
	xor.b32  	%r10631, %r10630, %r10620;
	add.s32 	%r10632, %r10180, %r10604;
	add.s32 	%r10633, %r10632, %r10631;
	add.s32 	%r10634, %r10633, -343485551;
	shf.l.wrap.b32 	%r10635, %r10634, %r10634, 21;
	add.s32 	%r10636, %r10612, %r10091;
	add.s32 	%r10637, %r10628, %r10092;
	add.s32 	%r10638, %r10637, %r10635;
	add.s32 	%r10639, %r10628, %r10093;
	add.s32 	%r10640, %r10620, %r10094;
	st.local.v4.u32 	[%rd2+80], {%r10636, %r10638, %r10639, %r10640};
$L__BB0_102:
	add.s32 	%r13442, %r13442, 1;
	setp.ne.s32 	%p77, %r13442, %r13401;
	@%p77 bra 	$L__BB0_100;
$L__BB0_103:
	add.s32 	%r10642, %r13432, 1;
	st.local.u32 	[%rd2+64], %r10642;
	cvt.u64.u32 	%rd90, %r13432;
	add.s64 	%rd91, %rd2, %rd90;
	mov.b16 	%rs44, 128;
	st.local.u8 	[%rd91], %rs44;
	ld.local.u32 	%r13444, [%rd2+64];
	and.b32  	%r10641, %r13444, 63;
	setp.eq.s32 	%p78, %r10641, 56;
	@%p78 bra 	$L__BB0_108;
	setp.ne.s32 	%p79, %r10641, 0;
	@%p79 bra 	$L__BB0_106;
	ld.local.v4.u32 	{%r10643, %r10644, %r10645, %r10646}, [%rd2+80];
	and.b32  	%r10647, %r10645, %r10644;
	not.b32 	%r10648, %r10644;
	and.b32  	%r10649, %r10646, %r10648;
	or.b32  	%r10650, %r10649, %r10647;
	ld.local.v4.u32 	{%r10651, %r10652, %r10653, %r10654}, [%rd2];
	add.s32 	%r10655, %r10643, %r10651;
	add.s32 	%r10656, %r10655, %r10650;
	add.s32 	%r10657, %r10656, -680876936;
	shf.l.wrap.b32 	%r10658, %r10657, %r10657, 7;
	add.s32 	%r10659, %r10658, %r10644;
	and.b32  	%r10660, %r10659, %r10644;
	not.b32 	%r10661, %r10659;
	and.b32  	%r10662, %r10645, %r10661;
	or.b32  	%r10663, %r10660, %r10662;
	add.s32 	%r10664, %r10646, %r10652;
	add.s32 	%r10665, %r10664, %r10663;
	add.s32 	%r10666, %r10665, -389564586;
	shf.l.wrap.b32 	%r10667, %r10666, %r10666, 12;
	add.s32 	%r10668, %r10667, %r10659;
	and.b32  	%r10669, %r10668, %r10659;
	not.b32 	%r10670, %r10668;
	and.b32  	%r10671, %r10644, %r10670;
	or.b32  	%r10672, %r10669, %r10671;
	add.s32 	%r10673, %r10645, %r10653;
	add.s32 	%r10674, %r10673, %r10672;
	add.s32 	%r10675, %r10674, 606105819;
	shf.l.wrap.b32 	%r10676, %r10675, %r10675, 17;
	add.s32 	%r10677, %r10676, %r10668;
	and.b32  	%r10678, %r10677, %r10668;
	not.b32 	%r10679, %r10677;
	and.b32  	%r10680, %r10659, %r10679;
	or.b32  	%r10681, %r10678, %r10680;
	add.s32 	%r10682, %r10644, %r10654;
	add.s32 	%r10683, %r10682, %r10681;
	add.s32 	%r10684, %r10683, -1044525330;
	shf.l.wrap.b32 	%r10685, %r10684, %r10684, 22;
	add.s32 	%r10686, %r10685, %r10677;
	and.b32  	%r10687, %r10686, %r10677;
	not.b32 	%r10688, %r10686;
	and.b32  	%r10689, %r10668, %r10688;
	or.b32  	%r10690, %r10687, %r10689;
	ld.local.v4.u32 	{%r10691, %r10692, %r10693, %r10694}, [%rd2+16];
	add.s32 	%r10695, %r10691, %r10659;
	add.s32 	%r10696, %r10695, %r10690;
	add.s32 	%r10697, %r10696, -176418897;
	shf.l.wrap.b32 	%r10698, %r10697, %r10697, 7;
	add.s32 	%r10699, %r10698, %r10686;
	and.b32  	%r10700, %r10699, %r10686;
	not.b32 	%r10701, %r10699;
	and.b32  	%r10702, %r10677, %r10701;
	or.b32  	%r10703, %r10700, %r10702;
	add.s32 	%r10704, %r10692, %r10668;
	add.s32 	%r10705, %r10704, %r10703;
	add.s32 	%r10706, %r10705, 1200080426;
	shf.l.wrap.b32 	%r10707, %r10706, %r10706, 12;
	add.s32 	%r10708, %r10707, %r10699;
	and.b32  	%r10709, %r10708, %r10699;
	not.b32 	%r10710, %r10708;
	and.b32  	%r10711, %r10686, %r10710;
	or.b32  	%r10712, %r10709, %r10711;
	add.s32 	%r10713, %r10693, %r10677;
	add.s32 	%r10714, %r10713, %r10712;
	add.s32 	%r10715, %r10714, -1473231341;
	shf.l.wrap.b32 	%r10716, %r10715, %r10715, 17;
	add.s32 	%r10717, %r10716, %r10708;
	and.b32  	%r10718, %r10717, %r10708;
	not.b32 	%r10719, %r10717;
	and.b32  	%r10720, %r10699, %r10719;
	or.b32  	%r10721, %r10718, %r10720;
	add.s32 	%r10722, %r10694, %r10686;
	add.s32 	%r10723, %r10722, %r10721;
	add.s32 	%r10724, %r10723, -45705983;
	shf.l.wrap.b32 	%r10725, %r10724, %r10724, 22;
	add.s32 	%r10726, %r10725, %r10717;
	and.b32  	%r10727, %r10726, %r10717;
	not.b32 	%r10728, %r10726;
	and.b32  	%r10729, %r10708, %r10728;
	or.b32  	%r10730, %r10727, %r10729;
	ld.local.v4.u32 	{%r10731, %r10732, %r10733, %r10734}, [%rd2+32];
	add.s32 	%r10735, %r10731, %r10699;
	add.s32 	%r10736, %r10735, %r10730;
	add.s32 	%r10737, %r10736, 1770035416;
	shf.l.wrap.b32 	%r10738, %r10737, %r10737, 7;
	add.s32 	%r10739, %r10738, %r10726;
	and.b32  	%r10740, %r10739, %r10726;
	not.b32 	%r10741, %r10739;
	and.b32  	%r10742, %r10717, %r10741;
	or.b32  	%r10743, %r10740, %r10742;
	add.s32 	%r10744, %r10732, %r10708;
	add.s32 	%r10745, %r10744, %r10743;
	add.s32 	%r10746, %r10745, -1958414417;
	shf.l.wrap.b32 	%r10747, %r10746, %r10746, 12;
	add.s32 	%r10748, %r10747, %r10739;
	and.b32  	%r10749, %r10748, %r10739;
	not.b32 	%r10750, %r10748;
	and.b32  	%r10751, %r10726, %r10750;
	or.b32  	%r10752, %r10749, %r10751;
	add.s32 	%r10753, %r10733, %r10717;
	add.s32 	%r10754, %r10753, %r10752;
	add.s32 	%r10755, %r10754, -42063;
	shf.l.wrap.b32 	%r10756, %r10755, %r10755, 17;
	add.s32 	%r10757, %r10756, %r10748;
	and.b32  	%r10758, %r10757, %r10748;
	not.b32 	%r10759, %r10757;
	and.b32  	%r10760, %r10739, %r10759;
	or.b32  	%r10761, %r10758, %r10760;
	add.s32 	%r10762, %r10734, %r10726;
	add.s32 	%r10763, %r10762, %r10761;
	add.s32 	%r10764, %r10763, -1990404162;
	shf.l.wrap.b32 	%r10765, %r10764, %r10764, 22;
	add.s32 	%r10766, %r10765, %r10757;
	and.b32  	%r10767, %r10766, %r10757;
	not.b32 	%r10768, %r10766;
	and.b32  	%r10769, %r10748, %r10768;
	or.b32  	%r10770, %r10767, %r10769;
	ld.local.v4.u32 	{%r10771, %r10772, %r10773, %r10774}, [%rd2+48];
	add.s32 	%r10775, %r10771, %r10739;
	add.s32 	%r10776, %r10775, %r10770;
	add.s32 	%r10777, %r10776, 1804603682;
	shf.l.wrap.b32 	%r10778, %r10777, %r10777, 7;
	add.s32 	%r10779, %r10778, %r10766;
	and.b32  	%r10780, %r10779, %r10766;
	not.b32 	%r10781, %r10779;
	and.b32  	%r10782, %r10757, %r10781;
	or.b32  	%r10783, %r10780, %r10782;
	add.s32 	%r10784, %r10772, %r10748;
	add.s32 	%r10785, %r10784, %r10783;
	add.s32 	%r10786, %r10785, -40341101;
	shf.l.wrap.b32 	%r10787, %r10786, %r10786, 12;
	add.s32 	%r10788, %r10787, %r10779;
	and.b32  	%r10789, %r10788, %r10779;
	not.b32 	%r10790, %r10788;
	and.b32  	%r10791, %r10766, %r10790;
	or.b32  	%r10792, %r10789, %r10791;
	add.s32 	%r10793, %r10773, %r10757;
	add.s32 	%r10794, %r10793, %r10792;
	add.s32 	%r10795, %r10794, -1502002290;
	shf.l.wrap.b32 	%r10796, %r10795, %r10795, 17;
	add.s32 	%r10797, %r10796, %r10788;
	and.b32  	%r10798, %r10797, %r10788;
	not.b32 	%r10799, %r10797;
	and.b32  	%r10800, %r10779, %r10799;
	or.b32  	%r10801, %r10798, %r10800;
	add.s32 	%r10802, %r10774, %r10766;
	add.s32 	%r10803, %r10802, %r10801;
	add.s32 	%r10804, %r10803, 1236535329;
	shf.l.wrap.b32 	%r10805, %r10804, %r10804, 22;
	add.s32 	%r10806, %r10805, %r10797;
	and.b32  	%r10807, %r10806, %r10788;
	and.b32  	%r10808, %r10797, %r10790;
	or.b32  	%r10809, %r10807, %r10808;
	add.s32 	%r10810, %r10652, %r10779;
	add.s32 	%r10811, %r10810, %r10809;
	add.s32 	%r10812, %r10811, -165796510;
	shf.l.wrap.b32 	%r10813, %r10812, %r10812, 5;
	add.s32 	%r10814, %r10813, %r10806;
	and.b32  	%r10815, %r10814, %r10797;
	and.b32  	%r10816, %r10806, %r10799;
	or.b32  	%r10817, %r10815, %r10816;
	add.s32 	%r10818, %r10693, %r10788;
	add.s32 	%r10819, %r10818, %r10817;
	add.s32 	%r10820, %r10819, -1069501632;
	shf.l.wrap.b32 	%r10821, %r10820, %r10820, 9;
	add.s32 	%r10822, %r10821, %r10814;
	and.b32  	%r10823, %r10822, %r10806;
	not.b32 	%r10824, %r10806;
	and.b32  	%r10825, %r10814, %r10824;
	or.b32  	%r10826, %r10823, %r10825;
	add.s32 	%r10827, %r10734, %r10797;
	add.s32 	%r10828, %r10827, %r10826;
	add.s32 	%r10829, %r10828, 643717713;
	shf.l.wrap.b32 	%r10830, %r10829, %r10829, 14;
	add.s32 	%r10831, %r10830, %r10822;
	and.b32  	%r10832, %r10831, %r10814;
	not.b32 	%r10833, %r10814;
	and.b32  	%r10834, %r10822, %r10833;
	or.b32  	%r10835, %r10832, %r10834;
	add.s32 	%r10836, %r10651, %r10806;
	add.s32 	%r10837, %r10836, %r10835;
	add.s32 	%r10838, %r10837, -373897302;
	shf.l.wrap.b32 	%r10839, %r10838, %r10838, 20;
	add.s32 	%r10840, %r10839, %r10831;
	and.b32  	%r10841, %r10840, %r10822;
	not.b32 	%r10842, %r10822;
	and.b32  	%r10843, %r10831, %r10842;
	or.b32  	%r10844, %r10841, %r10843;
	add.s32 	%r10845, %r10692, %r10814;
	add.s32 	%r10846, %r10845, %r10844;
	add.s32 	%r10847, %r10846, -701558691;
	shf.l.wrap.b32 	%r10848, %r10847, %r10847, 5;
	add.s32 	%r10849, %r10848, %r10840;
	and.b32  	%r10850, %r10849, %r10831;
	not.b32 	%r10851, %r10831;
	and.b32  	%r10852, %r10840, %r10851;
	or.b32  	%r10853, %r10850, %r10852;
	add.s32 	%r10854, %r10733, %r10822;
	add.s32 	%r10855, %r10854, %r10853;
	add.s32 	%r10856, %r10855, 38016083;
	shf.l.wrap.b32 	%r10857, %r10856, %r10856, 9;
	add.s32 	%r10858, %r10857, %r10849;
	and.b32  	%r10859, %r10858, %r10840;
	not.b32 	%r10860, %r10840;
	and.b32  	%r10861, %r10849, %r10860;
	or.b32  	%r10862, %r10859, %r10861;
	add.s32 	%r10863, %r10774, %r10831;
	add.s32 	%r10864, %r10863, %r10862;
	add.s32 	%r10865, %r10864, -660478335;
	shf.l.wrap.b32 	%r10866, %r10865, %r10865, 14;
	add.s32 	%r10867, %r10866, %r10858;
	and.b32  	%r10868, %r10867, %r10849;
	not.b32 	%r10869, %r10849;
	and.b32  	%r10870, %r10858, %r10869;
	or.b32  	%r10871, %r10868, %r10870;
	add.s32 	%r10872, %r10691, %r10840;
	add.s32 	%r10873, %r10872, %r10871;
	add.s32 	%r10874, %r10873, -405537848;
	shf.l.wrap.b32 	%r10875, %r10874, %r10874, 20;
	add.s32 	%r10876, %r10875, %r10867;
	and.b32  	%r10877, %r10876, %r10858;
	not.b32 	%r10878, %r10858;
	and.b32  	%r10879, %r10867, %r10878;
	or.b32  	%r10880, %r10877, %r10879;
	add.s32 	%r10881, %r10732, %r10849;
	add.s32 	%r10882, %r10881, %r10880;
	add.s32 	%r10883, %r10882, 568446438;
	shf.l.wrap.b32 	%r10884, %r10883, %r10883, 5;
	add.s32 	%r10885, %r10884, %r10876;
	and.b32  	%r10886, %r10885, %r10867;
	not.b32 	%r10887, %r10867;
	and.b32  	%r10888, %r10876, %r10887;
	or.b32  	%r10889, %r10886, %r10888;
	add.s32 	%r10890, %r10773, %r10858;
	add.s32 	%r10891, %r10890, %r10889;
	add.s32 	%r10892, %r10891, -1019803690;
	shf.l.wrap.b32 	%r10893, %r10892, %r10892, 9;
	add.s32 	%r10894, %r10893, %r10885;
	and.b32  	%r10895, %r10894, %r10876;
	not.b32 	%r10896, %r10876;
	and.b32  	%r10897, %r10885, %r10896;
	or.b32  	%r10898, %r10895, %r10897;
	add.s32 	%r10899, %r10654, %r10867;
	add.s32 	%r10900, %r10899, %r10898;
	add.s32 	%r10901, %r10900, -187363961;
	shf.l.wrap.b32 	%r10902, %r10901, %r10901, 14;
	add.s32 	%r10903, %r10902, %r10894;
	and.b32  	%r10904, %r10903, %r10885;
	not.b32 	%r10905, %r10885;
	and.b32  	%r10906, %r10894, %r10905;
	or.b32  	%r10907, %r10904, %r10906;
	add.s32 	%r10908, %r10731, %r10876;
	add.s32 	%r10909, %r10908, %r10907;
	add.s32 	%r10910, %r10909, 1163531501;
	shf.l.wrap.b32 	%r10911, %r10910, %r10910, 20;
	add.s32 	%r10912, %r10911, %r10903;
	and.b32  	%r10913, %r10912, %r10894;
	not.b32 	%r10914, %r10894;
	and.b32  	%r10915, %r10903, %r10914;
	or.b32  	%r10916, %r10913, %r10915;
	add.s32 	%r10917, %r10772, %r10885;
	add.s32 	%r10918, %r10917, %r10916;
	add.s32 	%r10919, %r10918, -1444681467;
	shf.l.wrap.b32 	%r10920, %r10919, %r10919, 5;
	add.s32 	%r10921, %r10920, %r10912;
	and.b32  	%r10922, %r10921, %r10903;
	not.b32 	%r10923, %r10903;
	and.b32  	%r10924, %r10912, %r10923;
	or.b32  	%r10925, %r10922, %r10924;
	add.s32 	%r10926, %r10653, %r10894;
	add.s32 	%r10927, %r10926, %r10925;
	add.s32 	%r10928, %r10927, -51403784;
	shf.l.wrap.b32 	%r10929, %r10928, %r10928, 9;
	add.s32 	%r10930, %r10929, %r10921;
	and.b32  	%r10931, %r10930, %r10912;
	not.b32 	%r10932, %r10912;
	and.b32  	%r10933, %r10921, %r10932;
	or.b32  	%r10934, %r10931, %r10933;
	add.s32 	%r10935, %r10694, %r10903;
	add.s32 	%r10936, %r10935, %r10934;
	add.s32 	%r10937, %r10936, 1735328473;
	shf.l.wrap.b32 	%r10938, %r10937, %r10937, 14;
	add.s32 	%r10939, %r10938, %r10930;
	and.b32  	%r10940, %r10939, %r10921;
	not.b32 	%r10941, %r10921;
	and.b32  	%r10942, %r10930, %r10941;
	or.b32  	%r10943, %r10940, %r10942;
	add.s32 	%r10944, %r10771, %r10912;
	add.s32 	%r10945, %r10944, %r10943;
	add.s32 	%r10946, %r10945, -1926607734;
	shf.l.wrap.b32 	%r10947, %r10946, %r10946, 20;
	add.s32 	%r10948, %r10947, %r10939;
	xor.b32  	%r10949, %r10939, %r10930;
	xor.b32  	%r10950, %r10949, %r10948;
	add.s32 	%r10951, %r10692, %r10921;
	add.s32 	%r10952, %r10951, %r10950;
	add.s32 	%r10953, %r10952, -378558;
	shf.l.wrap.b32 	%r10954, %r10953, %r10953, 4;
	add.s32 	%r10955, %r10954, %r10948;
	xor.b32  	%r10956, %r10948, %r10939;
	xor.b32  	%r10957, %r10956, %r10955;
	add.s32 	%r10958, %r10731, %r10930;
	add.s32 	%r10959, %r10958, %r10957;
	add.s32 	%r10960, %r10959, -2022574463;
	shf.l.wrap.b32 	%r10961, %r10960, %r10960, 11;
	add.s32 	%r10962, %r10961, %r10955;
	xor.b32  	%r10963, %r10955, %r10948;
	xor.b32  	%r10964, %r10963, %r10962;
	add.s32 	%r10965, %r10734, %r10939;
	add.s32 	%r10966, %r10965, %r10964;
	add.s32 	%r10967, %r10966, 1839030562;
	shf.l.wrap.b32 	%r10968, %r10967, %r10967, 16;
	add.s32 	%r10969, %r10968, %r10962;
	xor.b32  	%r10970, %r10962, %r10955;
	xor.b32  	%r10971, %r10970, %r10969;
	add.s32 	%r10972, %r10773, %r10948;
	add.s32 	%r10973, %r10972, %r10971;
	add.s32 	%r10974, %r10973, -35309556;
	shf.l.wrap.b32 	%r10975, %r10974, %r10974, 23;
	add.s32 	%r10976, %r10975, %r10969;
	xor.b32  	%r10977, %r10969, %r10962;
	xor.b32  	%r10978, %r10977, %r10976;
	add.s32 	%r10979, %r10652, %r10955;
	add.s32 	%r10980, %r10979, %r10978;
	add.s32 	%r10981, %r10980, -1530992060;
	shf.l.wrap.b32 	%r10982, %r10981, %r10981, 4;
	add.s32 	%r10983, %r10982, %r10976;
	xor.b32  	%r10984, %r10976, %r10969;
	xor.b32  	%r10985, %r10984, %r10983;
	add.s32 	%r10986, %r10691, %r10962;
	add.s32 	%r10987, %r10986, %r10985;
	add.s32 	%r10988, %r10987, 1272893353;
	shf.l.wrap.b32 	%r10989, %r10988, %r10988, 11;
	add.s32 	%r10990, %r10989, %r10983;
	xor.b32  	%r10991, %r10983, %r10976;
	xor.b32  	%r10992, %r10991, %r10990;
	add.s32 	%r10993, %r10694, %r10969;
	add.s32 	%r10994, %r10993, %r10992;
	add.s32 	%r10995, %r10994, -155497632;
	shf.l.wrap.b32 	%r10996, %r10995, %r10995, 16;
	add.s32 	%r10997, %r10996, %r10990;
	xor.b32  	%r10998, %r10990, %r10983;
	xor.b32  	%r10999, %r10998, %r10997;
	add.s32 	%r11000, %r10733, %r10976;
	add.s32 	%r11001, %r11000, %r10999;
	add.s32 	%r11002, %r11001, -1094730640;
	shf.l.wrap.b32 	%r11003, %r11002, %r11002, 23;
	add.s32 	%r11004, %r11003, %r10997;
	xor.b32  	%r11005, %r10997, %r10990;
	xor.b32  	%r11006, %r11005, %r11004;
	add.s32 	%r11007, %r10772, %r10983;
	add.s32 	%r11008, %r11007, %r11006;
	add.s32 	%r11009, %r11008, 681279174;
	shf.l.wrap.b32 	%r11010, %r11009, %r11009, 4;
	add.s32 	%r11011, %r11010, %r11004;
	xor.b32  	%r11012, %r11004, %r10997;
	xor.b32  	%r11013, %r11012, %r11011;
	add.s32 	%r11014, %r10651, %r10990;
	add.s32 	%r11015, %r11014, %r11013;
	add.s32 	%r11016, %r11015, -358537222;
	shf.l.wrap.b32 	%r11017, %r11016, %r11016, 11;
	add.s32 	%r11018, %r11017, %r11011;
	xor.b32  	%r11019, %r11011, %r11004;
	xor.b32  	%r11020, %r11019, %r11018;
	add.s32 	%r11021, %r10654, %r10997;
	add.s32 	%r11022, %r11021, %r11020;
	add.s32 	%r11023, %r11022, -722521979;
	shf.l.wrap.b32 	%r11024, %r11023, %r11023, 16;
	add.s32 	%r11025, %r11024, %r11018;
	xor.b32  	%r11026, %r11018, %r11011;
	xor.b32  	%r11027, %r11026, %r11025;
	add.s32 	%r11028, %r10693, %r11004;
	add.s32 	%r11029, %r11028, %r11027;
	add.s32 	%r11030, %r11029, 76029189;
	shf.l.wrap.b32 	%r11031, %r11030, %r11030, 23;
	add.s32 	%r11032, %r11031, %r11025;
	xor.b32  	%r11033, %r11025, %r11018;
	xor.b32  	%r11034, %r11033, %r11032;
	add.s32 	%r11035, %r10732, %r11011;
	add.s32 	%r11036, %r11035, %r11034;
	add.s32 	%r11037, %r11036, -640364487;
	shf.l.wrap.b32 	%r11038, %r11037, %r11037, 4;
	add.s32 	%r11039, %r11038, %r11032;
	xor.b32  	%r11040, %r11032, %r11025;
	xor.b32  	%r11041, %r11040, %r11039;
	add.s32 	%r11042, %r10771, %r11018;
	add.s32 	%r11043, %r11042, %r11041;
	add.s32 	%r11044, %r11043, -421815835;
	shf.l.wrap.b32 	%r11045, %r11044, %r11044, 11;
	add.s32 	%r11046, %r11045, %r11039;
	xor.b32  	%r11047, %r11039, %r11032;
	xor.b32  	%r11048, %r11047, %r11046;
	add.s32 	%r11049, %r10774, %r11025;
	add.s32 	%r11050, %r11049, %r11048;
	add.s32 	%r11051, %r11050, 530742520;
	shf.l.wrap.b32 	%r11052, %r11051, %r11051, 16;
	add.s32 	%r11053, %r11052, %r11046;
	xor.b32  	%r11054, %r11046, %r11039;
	xor.b32  	%r11055, %r11054, %r11053;
	add.s32 	%r11056, %r10653, %r11032;
	add.s32 	%r11057, %r11056, %r11055;
	add.s32 	%r11058, %r11057, -995338651;
	shf.l.wrap.b32 	%r11059, %r11058, %r11058, 23;
	add.s32 	%r11060, %r11059, %r11053;
	not.b32 	%r11061, %r11046;
	or.b32  	%r11062, %r11060, %r11061;
	xor.b32  	%r11063, %r11062, %r11053;
	add.s32 	%r11064, %r10651, %r11039;
	add.s32 	%r11065, %r11064, %r11063;
	add.s32 	%r11066, %r11065, -198630844;
	shf.l.wrap.b32 	%r11067, %r11066, %r11066, 6;
	add.s32 	%r11068, %r11067, %r11060;
	not.b32 	%r11069, %r11053;
	or.b32  	%r11070, %r11068, %r11069;
	xor.b32  	%r11071, %r11070, %r11060;
	add.s32 	%r11072, %r10694, %r11046;
	add.s32 	%r11073, %r11072, %r11071;
	add.s32 	%r11074, %r11073, 1126891415;
	shf.l.wrap.b32 	%r11075, %r11074, %r11074, 10;
	add.s32 	%r11076, %r11075, %r11068;
	not.b32 	%r11077, %r11060;
	or.b32  	%r11078, %r11076, %r11077;
	xor.b32  	%r11079, %r11078, %r11068;
	add.s32 	%r11080, %r10773, %r11053;
	add.s32 	%r11081, %r11080, %r11079;
	add.s32 	%r11082, %r11081, -1416354905;
	shf.l.wrap.b32 	%r11083, %r11082, %r11082, 15;
	add.s32 	%r11084, %r11083, %r11076;
	not.b32 	%r11085, %r11068;
	or.b32  	%r11086, %r11084, %r11085;
	xor.b32  	%r11087, %r11086, %r11076;
	add.s32 	%r11088, %r10692, %r11060;
	add.s32 	%r11089, %r11088, %r11087;
	add.s32 	%r11090, %r11089, -57434055;
	shf.l.wrap.b32 	%r11091, %r11090, %r11090, 21;
	add.s32 	%r11092, %r11091, %r11084;
	not.b32 	%r11093, %r11076;
	or.b32  	%r11094, %r11092, %r11093;
	xor.b32  	%r11095, %r11094, %r11084;
	add.s32 	%r11096, %r10771, %r11068;
	add.s32 	%r11097, %r11096, %r11095;
	add.s32 	%r11098, %r11097, 1700485571;
	shf.l.wrap.b32 	%r11099, %r11098, %r11098, 6;
	add.s32 	%r11100, %r11099, %r11092;
	not.b32 	%r11101, %r11084;
	or.b32  	%r11102, %r11100, %r11101;
	xor.b32  	%r11103, %r11102, %r11092;
	add.s32 	%r11104, %r10654, %r11076;
	add.s32 	%r11105, %r11104, %r11103;
	add.s32 	%r11106, %r11105, -1894986606;
	shf.l.wrap.b32 	%r11107, %r11106, %r11106, 10;
	add.s32 	%r11108, %r11107, %r11100;
	not.b32 	%r11109, %r11092;
	or.b32  	%r11110, %r11108, %r11109;
	xor.b32  	%r11111, %r11110, %r11100;
	add.s32 	%r11112, %r10733, %r11084;
	add.s32 	%r11113, %r11112, %r11111;
	add.s32 	%r11114, %r11113, -1051523;
	shf.l.wrap.b32 	%r11115, %r11114, %r11114, 15;
	add.s32 	%r11116, %r11115, %r11108;
	not.b32 	%r11117, %r11100;
	or.b32  	%r11118, %r11116, %r11117;
	xor.b32  	%r11119, %r11118, %r11108;
	add.s32 	%r11120, %r10652, %r11092;
	add.s32 	%r11121, %r11120, %r11119;
	add.s32 	%r11122, %r11121, -2054922799;
	shf.l.wrap.b32 	%r11123, %r11122, %r11122, 21;
	add.s32 	%r11124, %r11123, %r11116;
	not.b32 	%r11125, %r11108;
	or.b32  	%r11126, %r11124, %r11125;
	xor.b32  	%r11127, %r11126, %r11116;
	add.s32 	%r11128, %r10731, %r11100;
	add.s32 	%r11129, %r11128, %r11127;
	add.s32 	%r11130, %r11129, 1873313359;
	shf.l.wrap.b32 	%r11131, %r11130, %r11130, 6;
	add.s32 	%r11132, %r11131, %r11124;
	not.b32 	%r11133, %r11116;
	or.b32  	%r11134, %r11132, %r11133;
	xor.b32  	%r11135, %r11134, %r11124;
	add.s32 	%r11136, %r10774, %r11108;
	add.s32 	%r11137, %r11136, %r11135;
	add.s32 	%r11138, %r11137, -30611744;
	shf.l.wrap.b32 	%r11139, %r11138, %r11138, 10;
	add.s32 	%r11140, %r11139, %r11132;
	not.b32 	%r11141, %r11124;
	or.b32  	%r11142, %r11140, %r11141;
	xor.b32  	%r11143, %r11142, %r11132;
	add.s32 	%r11144, %r10693, %r11116;
	add.s32 	%r11145, %r11144, %r11143;
	add.s32 	%r11146, %r11145, -1560198380;
	shf.l.wrap.b32 	%r11147, %r11146, %r11146, 15;
	add.s32 	%r11148, %r11147, %r11140;
	not.b32 	%r11149, %r11132;
	or.b32  	%r11150, %r11148, %r11149;
	xor.b32  	%r11151, %r11150, %r11140;
	add.s32 	%r11152, %r10772, %r11124;
	add.s32 	%r11153, %r11152, %r11151;
	add.s32 	%r11154, %r11153, 1309151649;
	shf.l.wrap.b32 	%r11155, %r11154, %r11154, 21;
	add.s32 	%r11156, %r11155, %r11148;
	not.b32 	%r11157, %r11140;
	or.b32  	%r11158, %r11156, %r11157;
	xor.b32  	%r11159, %r11158, %r11148;
	add.s32 	%r11160, %r10691, %r11132;
	add.s32 	%r11161, %r11160, %r11159;
	add.s32 	%r11162, %r11161, -145523070;
	shf.l.wrap.b32 	%r11163, %r11162, %r11162, 6;
	add.s32 	%r11164, %r11163, %r11156;
	not.b32 	%r11165, %r11148;
	or.b32  	%r11166, %r11164, %r11165;
	xor.b32  	%r11167, %r11166, %r11156;
	add.s32 	%r11168, %r10734, %r11140;
	add.s32 	%r11169, %r11168, %r11167;
	add.s32 	%r11170, %r11169, -1120210379;
	shf.l.wrap.b32 	%r11171, %r11170, %r11170, 10;
	add.s32 	%r11172, %r11171, %r11164;
	not.b32 	%r11173, %r11156;
	or.b32  	%r11174, %r11172, %r11173;
	xor.b32  	%r11175, %r11174, %r11164;
	add.s32 	%r11176, %r10653, %r11148;
	add.s32 	%r11177, %r11176, %r11175;
	add.s32 	%r11178, %r11177, 718787259;
	shf.l.wrap.b32 	%r11179, %r11178, %r11178, 15;
	add.s32 	%r11180, %r11179, %r11172;
	not.b32 	%r11181, %r11164;
	or.b32  	%r11182, %r11180, %r11181;
	xor.b32  	%r11183, %r11182, %r11172;
	add.s32 	%r11184, %r10732, %r11156;
	add.s32 	%r11185, %r11184, %r11183;
	add.s32 	%r11186, %r11185, -343485551;
	shf.l.wrap.b32 	%r11187, %r11186, %r11186, 21;
	add.s32 	%r11188, %r11164, %r10643;
	add.s32 	%r11189, %r11180, %r10644;
	add.s32 	%r11190, %r11189, %r11187;
	add.s32 	%r11191, %r11180, %r10645;
	add.s32 	%r11192, %r11172, %r10646;
	st.local.v4.u32 	[%rd2+80], {%r11188, %r11190, %r11191, %r11192};
$L__BB0_106:
	add.s32 	%r11194, %r13444, 1;
	st.local.u32 	[%rd2+64], %r11194;
	cvt.u64.u32 	%rd92, %r13444;
	add.s64 	%rd93, %rd2, %rd92;
	mov.b16 	%rs45, 0;
	st.local.u8 	[%rd93], %rs45;
	ld.local.u32 	%r13444, [%rd2+64];
	and.b32  	%r11193, %r13444, 63;
	setp.eq.s32 	%p80, %r11193, 0;
	@%p80 bra 	$L__BB0_129;
	setp.eq.s32 	%p81, %r11193, 56;
	@%p81 bra 	$L__BB0_108;
	bra.uni 	$L__BB0_106;
$L__BB0_108:
	shl.b32 	%r11195, %r13432, 3;
	shr.u32 	%r11196, %r13432, 29;
	st.local.v2.u32 	[%rd2+56], {%r11195, %r11196};
	ld.local.v4.u32 	{%r11197, %r11198, %r11199, %r11200}, [%rd2+80];
	and.b32  	%r11201, %r11199, %r11198;
	not.b32 	%r11202, %r11198;
	and.b32  	%r11203, %r11200, %r11202;
	or.b32  	%r11204, %r11203, %r11201;
	ld.local.v4.u32 	{%r11205, %r11206, %r11207, %r11208}, [%rd2];
	add.s32 	%r11209, %r11197, %r11205;
	add.s32 	%r11210, %r11209, %r11204;
	add.s32 	%r11211, %r11210, -680876936;
	shf.l.wrap.b32 	%r11212, %r11211, %r11211, 7;
	add.s32 	%r11213, %r11212, %r11198;
	and.b32  	%r11214, %r11213, %r11198;
	not.b32 	%r11215, %r11213;
	and.b32  	%r11216, %r11199, %r11215;
	or.b32  	%r11217, %r11214, %r11216;
	add.s32 	%r11218, %r11200, %r11206;
	add.s32 	%r11219, %r11218, %r11217;
	add.s32 	%r11220, %r11219, -389564586;
	shf.l.wrap.b32 	%r11221, %r11220, %r11220, 12;
	add.s32 	%r11222, %r11221, %r11213;
	and.b32  	%r11223, %r11222, %r11213;
	not.b32 	%r11224, %r11222;
	and.b32  	%r11225, %r11198, %r11224;
	or.b32  	%r11226, %r11223, %r11225;
	add.s32 	%r11227, %r11199, %r11207;
	add.s32 	%r11228, %r11227, %r11226;
	add.s32 	%r11229, %r11228, 606105819;
	shf.l.wrap.b32 	%r11230, %r11229, %r11229, 17;
	add.s32 	%r11231, %r11230, %r11222;
	and.b32  	%r11232, %r11231, %r11222;
	not.b32 	%r11233, %r11231;
	and.b32  	%r11234, %r11213, %r11233;
	or.b32  	%r11235, %r11232, %r11234;
	add.s32 	%r11236, %r11198, %r11208;
	add.s32 	%r11237, %r11236, %r11235;
	add.s32 	%r11238, %r11237, -1044525330;
	shf.l.wrap.b32 	%r11239, %r11238, %r11238, 22;
	add.s32 	%r11240, %r11239, %r11231;
	and.b32  	%r11241, %r11240, %r11231;
	not.b32 	%r11242, %r11240;
	and.b32  	%r11243, %r11222, %r11242;
	or.b32  	%r11244, %r11241, %r11243;
	ld.local.v4.u32 	{%r11245, %r11246, %r11247, %r11248}, [%rd2+16];
	add.s32 	%r11249, %r11245, %r11213;
	add.s32 	%r11250, %r11249, %r11244;
	add.s32 	%r11251, %r11250, -176418897;
	shf.l.wrap.b32 	%r11252, %r11251, %r11251, 7;
	add.s32 	%r11253, %r11252, %r11240;
	and.b32  	%r11254, %r11253, %r11240;
	not.b32 	%r11255, %r11253;
	and.b32  	%r11256, %r11231, %r11255;
	or.b32  	%r11257, %r11254, %r11256;
	add.s32 	%r11258, %r11246, %r11222;
	add.s32 	%r11259, %r11258, %r11257;
	add.s32 	%r11260, %r11259, 1200080426;
	shf.l.wrap.b32 	%r11261, %r11260, %r11260, 12;
	add.s32 	%r11262, %r11261, %r11253;
	and.b32  	%r11263, %r11262, %r11253;
	not.b32 	%r11264, %r11262;
	and.b32  	%r11265, %r11240, %r11264;
	or.b32  	%r11266, %r11263, %r11265;
	add.s32 	%r11267, %r11247, %r11231;
	add.s32 	%r11268, %r11267, %r11266;
	add.s32 	%r11269, %r11268, -1473231341;
	shf.l.wrap.b32 	%r11270, %r11269, %r11269, 17;
	add.s32 	%r11271, %r11270, %r11262;
	and.b32  	%r11272, %r11271, %r11262;
	not.b32 	%r11273, %r11271;
	and.b32  	%r11274, %r11253, %r11273;
	or.b32  	%r11275, %r11272, %r11274;
	add.s32 	%r11276, %r11248, %r11240;
	add.s32 	%r11277, %r11276, %r11275;
	add.s32 	%r11278, %r11277, -45705983;
	shf.l.wrap.b32 	%r11279, %r11278, %r11278, 22;
	add.s32 	%r11280, %r11279, %r11271;
	and.b32  	%r11281, %r11280, %r11271;
	not.b32 	%r11282, %r11280;
	and.b32  	%r11283, %r11262, %r11282;
	or.b32  	%r11284, %r11281, %r11283;
	ld.local.v4.u32 	{%r11285, %r11286, %r11287, %r11288}, [%rd2+32];
	add.s32 	%r11289, %r11285, %r11253;
	add.s32 	%r11290, %r11289, %r11284;
	add.s32 	%r11291, %r11290, 1770035416;
	shf.l.wrap.b32 	%r11292, %r11291, %r11291, 7;
	add.s32 	%r11293, %r11292, %r11280;
	and.b32  	%r11294, %r11293, %r11280;
	not.b32 	%r11295, %r11293;
	and.b32  	%r11296, %r11271, %r11295;
	or.b32  	%r11297, %r11294, %r11296;
	add.s32 	%r11298, %r11286, %r11262;
	add.s32 	%r11299, %r11298, %r11297;
	add.s32 	%r11300, %r11299, -1958414417;
	shf.l.wrap.b32 	%r11301, %r11300, %r11300, 12;
	add.s32 	%r11302, %r11301, %r11293;
	and.b32  	%r11303, %r11302, %r11293;
	not.b32 	%r11304, %r11302;
	and.b32  	%r11305, %r11280, %r11304;
	or.b32  	%r11306, %r11303, %r11305;
	add.s32 	%r11307, %r11287, %r11271;
	add.s32 	%r11308, %r11307, %r11306;
	add.s32 	%r11309, %r11308, -42063;
	shf.l.wrap.b32 	%r11310, %r11309, %r11309, 17;
	add.s32 	%r11311, %r11310, %r11302;
	and.b32  	%r11312, %r11311, %r11302;
	not.b32 	%r11313, %r11311;
	and.b32  	%r11314, %r11293, %r11313;
	or.b32  	%r11315, %r11312, %r11314;
	add.s32 	%r11316, %r11288, %r11280;
	add.s32 	%r11317, %r11316, %r11315;
	add.s32 	%r11318, %r11317, -1990404162;
	shf.l.wrap.b32 	%r11319, %r11318, %r11318, 22;
	add.s32 	%r11320, %r11319, %r11311;
	and.b32  	%r11321, %r11320, %r11311;
	not.b32 	%r11322, %r11320;
	and.b32  	%r11323, %r11302, %r11322;
	or.b32  	%r11324, %r11321, %r11323;
	ld.local.v2.u32 	{%r11325, %r11326}, [%rd2+48];
	add.s32 	%r11327, %r11325, %r11293;
	add.s32 	%r11328, %r11327, %r11324;
	add.s32 	%r11329, %r11328, 1804603682;
	shf.l.wrap.b32 	%r11330, %r11329, %r11329, 7;
	add.s32 	%r11331, %r11330, %r11320;
	and.b32  	%r11332, %r11331, %r11320;
	not.b32 	%r11333, %r11331;
	and.b32  	%r11334, %r11311, %r11333;
	or.b32  	%r11335, %r11332, %r11334;
	add.s32 	%r11336, %r11326, %r11302;
	add.s32 	%r11337, %r11336, %r11335;
	add.s32 	%r11338, %r11337, -40341101;
	shf.l.wrap.b32 	%r11339, %r11338, %r11338, 12;
	add.s32 	%r11340, %r11339, %r11331;
	and.b32  	%r11341, %r11340, %r11331;
	not.b32 	%r11342, %r11340;
	and.b32  	%r11343, %r11320, %r11342;
	or.b32  	%r11344, %r11341, %r11343;
	add.s32 	%r11345, %r11195, %r11311;
	add.s32 	%r11346, %r11345, %r11344;
	add.s32 	%r11347, %r11346, -1502002290;
	shf.l.wrap.b32 	%r11348, %r11347, %r11347, 17;
	add.s32 	%r11349, %r11348, %r11340;
	and.b32  	%r11350, %r11349, %r11340;
	not.b32 	%r11351, %r11349;
	and.b32  	%r11352, %r11331, %r11351;
	or.b32  	%r11353, %r11350, %r11352;
	add.s32 	%r11354, %r11196, %r11320;
	add.s32 	%r11355, %r11354, %r11353;
	add.s32 	%r11356, %r11355, 1236535329;
	shf.l.wrap.b32 	%r11357, %r11356, %r11356, 22;
	add.s32 	%r11358, %r11357, %r11349;
	and.b32  	%r11359, %r11358, %r11340;
	and.b32  	%r11360, %r11349, %r11342;
	or.b32  	%r11361, %r11359, %r11360;
	add.s32 	%r11362, %r11206, %r11331;
	add.s32 	%r11363, %r11362, %r11361;
	add.s32 	%r11364, %r11363, -165796510;
	shf.l.wrap.b32 	%r11365, %r11364, %r11364, 5;
	add.s32 	%r11366, %r11365, %r11358;
	and.b32  	%r11367, %r11366, %r11349;
	and.b32  	%r11368, %r11358, %r11351;
	or.b32  	%r11369, %r11367, %r11368;
	add.s32 	%r11370, %r11247, %r11340;
	add.s32 	%r11371, %r11370, %r11369;
	add.s32 	%r11372, %r11371, -1069501632;
	shf.l.wrap.b32 	%r11373, %r11372, %r11372, 9;
	add.s32 	%r11374, %r11373, %r11366;
	and.b32  	%r11375, %r11374, %r11358;
	not.b32 	%r11376, %r11358;
	and.b32  	%r11377, %r11366, %r11376;
	or.b32  	%r11378, %r11375, %r11377;
	add.s32 	%r11379, %r11288, %r11349;
	add.s32 	%r11380, %r11379, %r11378;
	add.s32 	%r11381, %r11380, 643717713;
	shf.l.wrap.b32 	%r11382, %r11381, %r11381, 14;
	add.s32 	%r11383, %r11382, %r11374;
	and.b32  	%r11384, %r11383, %r11366;
	not.b32 	%r11385, %r11366;
	and.b32  	%r11386, %r11374, %r11385;
	or.b32  	%r11387, %r11384, %r11386;
	add.s32 	%r11388, %r11205, %r11358;
	add.s32 	%r11389, %r11388, %r11387;
	add.s32 	%r11390, %r11389, -373897302;
	shf.l.wrap.b32 	%r11391, %r11390, %r11390, 20;
	add.s32 	%r11392, %r11391, %r11383;
	and.b32  	%r11393, %r11392, %r11374;
	not.b32 	%r11394, %r11374;
	and.b32  	%r11395, %r11383, %r11394;
	or.b32  	%r11396, %r11393, %r11395;
	add.s32 	%r11397, %r11246, %r11366;
	add.s32 	%r11398, %r11397, %r11396;
	add.s32 	%r11399, %r11398, -701558691;
	shf.l.wrap.b32 	%r11400, %r11399, %r11399, 5;
	add.s32 	%r11401, %r11400, %r11392;
	and.b32  	%r11402, %r11401, %r11383;
	not.b32 	%r11403, %r11383;
	and.b32  	%r11404, %r11392, %r11403;
	or.b32  	%r11405, %r11402, %r11404;
	add.s32 	%r11406, %r11287, %r11374;
	add.s32 	%r11407, %r11406, %r11405;
	add.s32 	%r11408, %r11407, 38016083;
	shf.l.wrap.b32 	%r11409, %r11408, %r11408, 9;
	add.s32 	%r11410, %r11409, %r11401;
	and.b32  	%r11411, %r11410, %r11392;
	not.b32 	%r11412, %r11392;
	and.b32  	%r11413, %r11401, %r11412;
	or.b32  	%r11414, %r11411, %r11413;
	add.s32 	%r11415, %r11196, %r11383;
	add.s32 	%r11416, %r11415, %r11414;
	add.s32 	%r11417, %r11416, -660478335;
	shf.l.wrap.b32 	%r11418, %r11417, %r11417, 14;
	add.s32 	%r11419, %r11418, %r11410;
	and.b32  	%r11420, %r11419, %r11401;
	not.b32 	%r11421, %r11401;
	and.b32  	%r11422, %r11410, %r11421;
	or.b32  	%r11423, %r11420, %r11422;
	add.s32 	%r11424, %r11245, %r11392;
	add.s32 	%r11425, %r11424, %r11423;
	add.s32 	%r11426, %r11425, -405537848;
	shf.l.wrap.b32 	%r11427, %r11426, %r11426, 20;
	add.s32 	%r11428, %r11427, %r11419;
	and.b32  	%r11429, %r11428, %r11410;
	not.b32 	%r11430, %r11410;
	and.b32  	%r11431, %r11419, %r11430;
	or.b32  	%r11432, %r11429, %r11431;
	add.s32 	%r11433, %r11286, %r11401;
	add.s32 	%r11434, %r11433, %r11432;
	add.s32 	%r11435, %r11434, 568446438;
	shf.l.wrap.b32 	%r11436, %r11435, %r11435, 5;
	add.s32 	%r11437, %r11436, %r11428;
	and.b32  	%r11438, %r11437, %r11419;
	not.b32 	%r11439, %r11419;
	and.b32  	%r11440, %r11428, %r11439;
	or.b32  	%r11441, %r11438, %r11440;
	add.s32 	%r11442, %r11195, %r11410;
	add.s32 	%r11443, %r11442, %r11441;
	add.s32 	%r11444, %r11443, -1019803690;
	shf.l.wrap.b32 	%r11445, %r11444, %r11444, 9;
	add.s32 	%r11446, %r11445, %r11437;
	and.b32  	%r11447, %r11446, %r11428;
	not.b32 	%r11448, %r11428;
	and.b32  	%r11449, %r11437, %r11448;
	or.b32  	%r11450, %r11447, %r11449;
	add.s32 	%r11451, %r11208, %r11419;
	add.s32 	%r11452, %r11451, %r11450;
	add.s32 	%r11453, %r11452, -187363961;
	shf.l.wrap.b32 	%r11454, %r11453, %r11453, 14;
	add.s32 	%r11455, %r11454, %r11446;
	and.b32  	%r11456, %r11455, %r11437;
	not.b32 	%r11457, %r11437;
	and.b32  	%r11458, %r11446, %r11457;
	or.b32  	%r11459, %r11456, %r11458;
	add.s32 	%r11460, %r11285, %r11428;
	add.s32 	%r11461, %r11460, %r11459;
	add.s32 	%r11462, %r11461, 1163531501;
	shf.l.wrap.b32 	%r11463, %r11462, %r11462, 20;
	add.s32 	%r11464, %r11463, %r11455;
	and.b32  	%r11465, %r11464, %r11446;
	not.b32 	%r11466, %r11446;
	and.b32  	%r11467, %r11455, %r11466;
	or.b32  	%r11468, %r11465, %r11467;
	add.s32 	%r11469, %r11326, %r11437;
	add.s32 	%r11470, %r11469, %r11468;
	add.s32 	%r11471, %r11470, -1444681467;
	shf.l.wrap.b32 	%r11472, %r11471, %r11471, 5;
	add.s32 	%r11473, %r11472, %r11464;
	and.b32  	%r11474, %r11473, %r11455;
	not.b32 	%r11475, %r11455;
	and.b32  	%r11476, %r11464, %r11475;
	or.b32  	%r11477, %r11474, %r11476;
	add.s32 	%r11478, %r11207, %r11446;
	add.s32 	%r11479, %r11478, %r11477;
	add.s32 	%r11480, %r11479, -51403784;
	shf.l.wrap.b32 	%r11481, %r11480, %r11480, 9;
	add.s32 	%r11482, %r11481, %r11473;
	and.b32  	%r11483, %r11482, %r11464;
	not.b32 	%r11484, %r11464;
	and.b32  	%r11485, %r11473, %r11484;
	or.b32  	%r11486, %r11483, %r11485;
	add.s32 	%r11487, %r11248, %r11455;
	add.s32 	%r11488, %r11487, %r11486;
	add.s32 	%r11489, %r11488, 1735328473;
	shf.l.wrap.b32 	%r11490, %r11489, %r11489, 14;
	add.s32 	%r11491, %r11490, %r11482;
	and.b32  	%r11492, %r11491, %r11473;
	not.b32 	%r11493, %r11473;
	and.b32  	%r11494, %r11482, %r11493;
	or.b32  	%r11495, %r11492, %r11494;
	add.s32 	%r11496, %r11325, %r11464;
	add.s32 	%r11497, %r11496, %r11495;
	add.s32 	%r11498, %r11497, -1926607734;
	shf.l.wrap.b32 	%r11499, %r11498, %r11498, 20;
	add.s32 	%r11500, %r11499, %r11491;
	xor.b32  	%r11501, %r11491, %r11482;
	xor.b32  	%r11502, %r11501, %r11500;
	add.s32 	%r11503, %r11246, %r11473;
	add.s32 	%r11504, %r11503, %r11502;
	add.s32 	%r11505, %r11504, -378558;
	shf.l.wrap.b32 	%r11506, %r11505, %r11505, 4;
	add.s32 	%r11507, %r11506, %r11500;
	xor.b32  	%r11508, %r11500, %r11491;
	xor.b32  	%r11509, %r11508, %r11507;
	add.s32 	%r11510, %r11285, %r11482;
	add.s32 	%r11511, %r11510, %r11509;
	add.s32 	%r11512, %r11511, -2022574463;
	shf.l.wrap.b32 	%r11513, %r11512, %r11512, 11;
	add.s32 	%r11514, %r11513, %r11507;
	xor.b32  	%r11515, %r11507, %r11500;
	xor.b32  	%r11516, %r11515, %r11514;
	add.s32 	%r11517, %r11288, %r11491;
	add.s32 	%r11518, %r11517, %r11516;
	add.s32 	%r11519, %r11518, 1839030562;
	shf.l.wrap.b32 	%r11520, %r11519, %r11519, 16;
	add.s32 	%r11521, %r11520, %r11514;
	xor.b32  	%r11522, %r11514, %r11507;
	xor.b32  	%r11523, %r11522, %r11521;
	add.s32 	%r11524, %r11195, %r11500;
	add.s32 	%r11525, %r11524, %r11523;
	add.s32 	%r11526, %r11525, -35309556;
	shf.l.wrap.b32 	%r11527, %r11526, %r11526, 23;
	add.s32 	%r11528, %r11527, %r11521;
	xor.b32  	%r11529, %r11521, %r11514;
	xor.b32  	%r11530, %r11529, %r11528;
	add.s32 	%r11531, %r11206, %r11507;
	add.s32 	%r11532, %r11531, %r11530;
	add.s32 	%r11533, %r11532, -1530992060;
	shf.l.wrap.b32 	%r11534, %r11533, %r11533, 4;
	add.s32 	%r11535, %r11534, %r11528;
	xor.b32  	%r11536, %r11528, %r11521;
	xor.b32  	%r11537, %r11536, %r11535;
	add.s32 	%r11538, %r11245, %r11514;
	add.s32 	%r11539, %r11538, %r11537;
	add.s32 	%r11540, %r11539, 1272893353;
	shf.l.wrap.b32 	%r11541, %r11540, %r11540, 11;
	add.s32 	%r11542, %r11541, %r11535;
	xor.b32  	%r11543, %r11535, %r11528;
	xor.b32  	%r11544, %r11543, %r11542;
	add.s32 	%r11545, %r11248, %r11521;
	add.s32 	%r11546, %r11545, %r11544;
	add.s32 	%r11547, %r11546, -155497632;
	shf.l.wrap.b32 	%r11548, %r11547, %r11547, 16;
	add.s32 	%r11549, %r11548, %r11542;
	xor.b32  	%r11550, %r11542, %r11535;
	xor.b32  	%r11551, %r11550, %r11549;
	add.s32 	%r11552, %r11287, %r11528;
	add.s32 	%r11553, %r11552, %r11551;
	add.s32 	%r11554, %r11553, -1094730640;
	shf.l.wrap.b32 	%r11555, %r11554, %r11554, 23;
	add.s32 	%r11556, %r11555, %r11549;
	xor.b32  	%r11557, %r11549, %r11542;
	xor.b32  	%r11558, %r11557, %r11556;
	add.s32 	%r11559, %r11326, %r11535;
	add.s32 	%r11560, %r11559, %r11558;
	add.s32 	%r11561, %r11560, 681279174;
	shf.l.wrap.b32 	%r11562, %r11561, %r11561, 4;
	add.s32 	%r11563, %r11562, %r11556;
	xor.b32  	%r11564, %r11556, %r11549;
	xor.b32  	%r11565, %r11564, %r11563;
	add.s32 	%r11566, %r11205, %r11542;
	add.s32 	%r11567, %r11566, %r11565;
	add.s32 	%r11568, %r11567, -358537222;
	shf.l.wrap.b32 	%r11569, %r11568, %r11568, 11;
	add.s32 	%r11570, %r11569, %r11563;
	xor.b32  	%r11571, %r11563, %r11556;
	xor.b32  	%r11572, %r11571, %r11570;
	add.s32 	%r11573, %r11208, %r11549;
	add.s32 	%r11574, %r11573, %r11572;
	add.s32 	%r11575, %r11574, -722521979;
	shf.l.wrap.b32 	%r11576, %r11575, %r11575, 16;
	add.s32 	%r11577, %r11576, %r11570;
	xor.b32  	%r11578, %r11570, %r11563;
	xor.b32  	%r11579, %r11578, %r11577;
	add.s32 	%r11580, %r11247, %r11556;
	add.s32 	%r11581, %r11580, %r11579;
	add.s32 	%r11582, %r11581, 76029189;
	shf.l.wrap.b32 	%r11583, %r11582, %r11582, 23;
	add.s32 	%r11584, %r11583, %r11577;
	xor.b32  	%r11585, %r11577, %r11570;
	xor.b32  	%r11586, %r11585, %r11584;
	add.s32 	%r11587, %r11286, %r11563;
	add.s32 	%r11588, %r11587, %r11586;
	add.s32 	%r11589, %r11588, -640364487;
	shf.l.wrap.b32 	%r11590, %r11589, %r11589, 4;
	add.s32 	%r11591, %r11590, %r11584;
	xor.b32  	%r11592, %r11584, %r11577;
	xor.b32  	%r11593, %r11592, %r11591;
	add.s32 	%r11594, %r11325, %r11570;
	add.s32 	%r11595, %r11594, %r11593;
	add.s32 	%r11596, %r11595, -421815835;
	shf.l.wrap.b32 	%r11597, %r11596, %r11596, 11;
	add.s32 	%r11598, %r11597, %r11591;
	xor.b32  	%r11599, %r11591, %r11584;
	xor.b32  	%r11600, %r11599, %r11598;
	add.s32 	%r11601, %r11196, %r11577;
	add.s32 	%r11602, %r11601, %r11600;
	add.s32 	%r11603, %r11602, 530742520;
	shf.l.wrap.b32 	%r11604, %r11603, %r11603, 16;
	add.s32 	%r11605, %r11604, %r11598;
	xor.b32  	%r11606, %r11598, %r11591;
	xor.b32  	%r11607, %r11606, %r11605;
	add.s32 	%r11608, %r11207, %r11584;
	add.s32 	%r11609, %r11608, %r11607;
	add.s32 	%r11610, %r11609, -995338651;
	shf.l.wrap.b32 	%r11611, %r11610, %r11610, 23;
	add.s32 	%r11612, %r11611, %r11605;
	not.b32 	%r11613, %r11598;
	or.b32  	%r11614, %r11612, %r11613;
	xor.b32  	%r11615, %r11614, %r11605;
	add.s32 	%r11616, %r11205, %r11591;
	add.s32 	%r11617, %r11616, %r11615;
	add.s32 	%r11618, %r11617, -198630844;
	shf.l.wrap.b32 	%r11619, %r11618, %r11618, 6;
	add.s32 	%r11620, %r11619, %r11612;
	not.b32 	%r11621, %r11605;
	or.b32  	%r11622, %r11620, %r11621;
	xor.b32  	%r11623, %r11622, %r11612;
	add.s32 	%r11624, %r11248, %r11598;
	add.s32 	%r11625, %r11624, %r11623;
	add.s32 	%r11626, %r11625, 1126891415;
	shf.l.wrap.b32 	%r11627, %r11626, %r11626, 10;
	add.s32 	%r11628, %r11627, %r11620;
	not.b32 	%r11629, %r11612;
	or.b32  	%r11630, %r11628, %r11629;
	xor.b32  	%r11631, %r11630, %r11620;
	add.s32 	%r11632, %r11195, %r11605;
	add.s32 	%r11633, %r11632, %r11631;
	add.s32 	%r11634, %r11633, -1416354905;
	shf.l.wrap.b32 	%r11635, %r11634, %r11634, 15;
	add.s32 	%r11636, %r11635, %r11628;
	not.b32 	%r11637, %r11620;
	or.b32  	%r11638, %r11636, %r11637;
	xor.b32  	%r11639, %r11638, %r11628;
	add.s32 	%r11640, %r11246, %r11612;
	add.s32 	%r11641, %r11640, %r11639;
	add.s32 	%r11642, %r11641, -57434055;
	shf.l.wrap.b32 	%r11643, %r11642, %r11642, 21;
	add.s32 	%r11644, %r11643, %r11636;
	not.b32 	%r11645, %r11628;
	or.b32  	%r11646, %r11644, %r11645;
	xor.b32  	%r11647, %r11646, %r11636;
	add.s32 	%r11648, %r11325, %r11620;
	add.s32 	%r11649, %r11648, %r11647;
	add.s32 	%r11650, %r11649, 1700485571;
	shf.l.wrap.b32 	%r11651, %r11650, %r11650, 6;
	add.s32 	%r11652, %r11651, %r11644;
	not.b32 	%r11653, %r11636;
	or.b32  	%r11654, %r11652, %r11653;
	xor.b32  	%r11655, %r11654, %r11644;
	add.s32 	%r11656, %r11208, %r11628;
	add.s32 	%r11657, %r11656, %r11655;
	add.s32 	%r11658, %r11657, -1894986606;
	shf.l.wrap.b32 	%r11659, %r11658, %r11658, 10;
	add.s32 	%r11660, %r11659, %r11652;
	not.b32 	%r11661, %r11644;
	or.b32  	%r11662, %r11660, %r11661;
	xor.b32  	%r11663, %r11662, %r11652;
	add.s32 	%r11664, %r11287, %r11636;
	add.s32 	%r11665, %r11664, %r11663;
	add.s32 	%r11666, %r11665, -1051523;
	shf.l.wrap.b32 	%r11667, %r11666, %r11666, 15;
	add.s32 	%r11668, %r11667, %r11660;
	not.b32 	%r11669, %r11652;
	or.b32  	%r11670, %r11668, %r11669;
	xor.b32  	%r11671, %r11670, %r11660;
	add.s32 	%r11672, %r11206, %r11644;
	add.s32 	%r11673, %r11672, %r11671;
	add.s32 	%r11674, %r11673, -2054922799;
	shf.l.wrap.b32 	%r11675, %r11674, %r11674, 21;
	add.s32 	%r11676, %r11675, %r11668;
	not.b32 	%r11677, %r11660;
	or.b32  	%r11678, %r11676, %r11677;
	xor.b32  	%r11679, %r11678, %r11668;
	add.s32 	%r11680, %r11285, %r11652;
	add.s32 	%r11681, %r11680, %r11679;
	add.s32 	%r11682, %r11681, 1873313359;
	shf.l.wrap.b32 	%r11683, %r11682, %r11682, 6;
	add.s32 	%r11684, %r11683, %r11676;
	not.b32 	%r11685, %r11668;
	or.b32  	%r11686, %r11684, %r11685;
	xor.b32  	%r11687, %r11686, %r11676;
	add.s32 	%r11688, %r11196, %r11660;
	add.s32 	%r11689, %r11688, %r11687;
	add.s32 	%r11690, %r11689, -30611744;
	shf.l.wrap.b32 	%r11691, %r11690, %r11690, 10;
	add.s32 	%r11692, %r11691, %r11684;
	not.b32 	%r11693, %r11676;
	or.b32  	%r11694, %r11692, %r11693;
	xor.b32  	%r11695, %r11694, %r11684;
	add.s32 	%r11696, %r11247, %r11668;
	add.s32 	%r11697, %r11696, %r11695;
	add.s32 	%r11698, %r11697, -1560198380;
	shf.l.wrap.b32 	%r11699, %r11698, %r11698, 15;
	add.s32 	%r11700, %r11699, %r11692;
	not.b32 	%r11701, %r11684;
	or.b32  	%r11702, %r11700, %r11701;
	xor.b32  	%r11703, %r11702, %r11692;
	add.s32 	%r11704, %r11326, %r11676;
	add.s32 	%r11705, %r11704, %r11703;
	add.s32 	%r11706, %r11705, 1309151649;
	shf.l.wrap.b32 	%r11707, %r11706, %r11706, 21;
	add.s32 	%r11708, %r11707, %r11700;
	not.b32 	%r11709, %r11692;
	or.b32  	%r11710, %r11708, %r11709;
	xor.b32  	%r11711, %r11710, %r11700;
	add.s32 	%r11712, %r11245, %r11684;
	add.s32 	%r11713, %r11712, %r11711;
	add.s32 	%r11714, %r11713, -145523070;
	shf.l.wrap.b32 	%r11715, %r11714, %r11714, 6;
	add.s32 	%r11716, %r11715, %r11708;
	not.b32 	%r11717, %r11700;
	or.b32  	%r11718, %r11716, %r11717;
	xor.b32  	%r11719, %r11718, %r11708;
	add.s32 	%r11720, %r11288, %r11692;
	add.s32 	%r11721, %r11720, %r11719;
	add.s32 	%r11722, %r11721, -1120210379;
	shf.l.wrap.b32 	%r11723, %r11722, %r11722, 10;
	add.s32 	%r11724, %r11723, %r11716;
	not.b32 	%r11725, %r11708;
	or.b32  	%r11726, %r11724, %r11725;
	xor.b32  	%r11727, %r11726, %r11716;
	add.s32 	%r11728, %r11207, %r11700;
	add.s32 	%r11729, %r11728, %r11727;
	add.s32 	%r11730, %r11729, 718787259;
	shf.l.wrap.b32 	%r11731, %r11730, %r11730, 15;
	add.s32 	%r11732, %r11731, %r11724;
	not.b32 	%r11733, %r11716;
	or.b32  	%r11734, %r11732, %r11733;
	xor.b32  	%r11735, %r11734, %r11724;
	add.s32 	%r11736, %r11286, %r11708;
	add.s32 	%r11737, %r11736, %r11735;
	add.s32 	%r11738, %r11737, -343485551;
	shf.l.wrap.b32 	%r11739, %r11738, %r11738, 21;
	add.s32 	%r11740, %r11716, %r11197;
	add.s32 	%r11741, %r11732, %r11198;
	add.s32 	%r11742, %r11741, %r11739;
	add.s32 	%r11743, %r11732, %r11199;
	add.s32 	%r11744, %r11724, %r11200;
	st.local.v4.u32 	[%rd2+80], {%r11740, %r11742, %r11743, %r11744};
	mov.b64 	%rd15, {%r11740, %r11742};
	mov.b64 	%rd16, {%r11743, %r11744};
	bfe.u32 	%r11745, %r11744, 8, 8;
	bfe.u32 	%r11746, %r11744, 24, 8;
	bfe.u32 	%r11747, %r11744, 16, 8;
	prmt.b32 	%r11748, %r11747, %r11746, 0x3340U;
	prmt.b32 	%r11749, %r11744, %r11745, 0x3340U;
	prmt.b32 	%r11750, %r11749, %r11748, 0x5410U;
	st.local.v4.b32 	[%rd3], {%r11740, %r11742, %r11743, %r11750};
	add.s16 	%rs97, %rs97, 1;
	setp.eq.s16 	%p82, %rs97, 1000;
	@%p82 bra 	$L__BB0_109;
	bra.uni 	$L__BB0_73;
$L__BB0_109:
	ld.shared.u8 	%rs46, [_ZZ27md5_crypt_dictionary_attackPKcS0_hS0_PKjjPjE6target];
	cvt.u16.u64 	%rs47, %rd15;
	and.b16  	%rs48, %rs47, 255;
	setp.eq.s16 	%p83, %rs48, %rs46;
	@%p83 bra 	$L__BB0_110;
	bra.uni 	$L__BB0_126;
$L__BB0_110:
	ld.shared.u8 	%rs49, [_ZZ27md5_crypt_dictionary_attackPKcS0_hS0_PKjjPjE6target+1];
	shr.u16 	%rs51, %rs47, 8;
	setp.ne.s16 	%p84, %rs51, %rs49;
	@%p84 bra 	$L__BB0_126;
	ld.shared.u8 	%rs52, [_ZZ27md5_crypt_dictionary_attackPKcS0_hS0_PKjjPjE6target+2];
	shr.u64 	%rd94, %rd15, 16;
	cvt.u16.u64 	%rs53, %rd94;
	and.b16  	%rs54, %rs53, 255;
	setp.ne.s16 	%p85, %rs54, %rs52;
	@%p85 bra 	$L__BB0_126;
	ld.shared.u8 	%rs55, [_ZZ27md5_crypt_dictionary_attackPKcS0_hS0_PKjjPjE6target+3];
	shr.u64 	%rd95, %rd15, 24;
	cvt.u16.u64 	%rs56, %rd95;
	and.b16  	%rs57, %rs56, 255;
	setp.ne.s16 	%p86, %rs57, %rs55;
	@%p86 bra 	$L__BB0_126;
	ld.shared.u8 	%rs58, [_ZZ27md5_crypt_dictionary_attackPKcS0_hS0_PKjjPjE6target+4];
	shr.u64 	%rd96, %rd15, 32;
	cvt.u16.u64 	%rs59, %rd96;
	and.b16  	%rs60, %rs59, 255;
	setp.ne.s16 	%p87, %rs60, %rs58;
	@%p87 bra 	$L__BB0_126;
	ld.shared.u8 	%rs61, [_ZZ27md5_crypt_dictionary_attackPKcS0_hS0_PKjjPjE6target+5];
	shr.u64 	%rd97, %rd15, 40;
	cvt.u16.u64 	%rs62, %rd97;
	and.b16  	%rs63, %rs62, 255;
	setp.ne.s16 	%p88, %rs63, %rs61;
	@%p88 bra 	$L__BB0_126;
	ld.shared.u8 	%rs64, [_ZZ27md5_crypt_dictionary_attackPKcS0_hS0_PKjjPjE6target+6];
	shr.u64 	%rd98, %rd15, 48;
	cvt.u16.u64 	%rs65, %rd98;
	and.b16  	%rs66, %rs65, 255;
	setp.ne.s16 	%p89, %rs66, %rs64;
	@%p89 bra 	$L__BB0_126;
	ld.shared.u8 	%rs67, [_ZZ27md5_crypt_dictionary_attackPKcS0_hS0_PKjjPjE6target+7];
	shr.u64 	%rd99, %rd15, 56;
	cvt.u16.u64 	%rs68, %rd99;
	setp.ne.s16 	%p90, %rs68, %rs67;
	@%p90 bra 	$L__BB0_126;
	ld.shared.u8 	%rs69, [_ZZ27md5_crypt_dictionary_attackPKcS0_hS0_PKjjPjE6target+8];
	cvt.u16.u64 	%rs70, %rd16;
	and.b16  	%rs71, %rs70, 255;
	setp.ne.s16 	%p91, %rs71, %rs69;
	@%p91 bra 	$L__BB0_126;
	ld.shared.u8 	%rs72, [_ZZ27md5_crypt_dictionary_attackPKcS0_hS0_PKjjPjE6target+9];
	shr.u16 	%rs74, %rs70, 8;
	setp.ne.s16 	%p92, %rs74, %rs72;
	@%p92 bra 	$L__BB0_126;
	ld.shared.u8 	%rs75, [_ZZ27md5_crypt_dictionary_attackPKcS0_hS0_PKjjPjE6target+10];
	shr.u64 	%rd100, %rd16, 16;
	cvt.u16.u64 	%rs76, %rd100;
	and.b16  	%rs77, %rs76, 255;
	setp.ne.s16 	%p93, %rs77, %rs75;
	@%p93 bra 	$L__BB0_126;
	ld.shared.u8 	%rs78, [_ZZ27md5_crypt_dictionary_attackPKcS0_hS0_PKjjPjE6target+11];
	shr.u64 	%rd101, %rd16, 24;
	cvt.u16.u64 	%rs79, %rd101;
	and.b16  	%rs80, %rs79, 255;
	setp.ne.s16 	%p94, %rs80, %rs78;
	@%p94 bra 	$L__BB0_126;
	ld.shared.u8 	%rs81, [_ZZ27md5_crypt_dictionary_attackPKcS0_hS0_PKjjPjE6target+12];
	shr.u64 	%rd102, %rd16, 32;
	cvt.u16.u64 	%rs82, %rd102;
	and.b16  	%rs83, %rs82, 255;
	setp.ne.s16 	%p95, %rs83, %rs81;
	@%p95 bra 	$L__BB0_126;
	ld.shared.u8 	%rs84, [_ZZ27md5_crypt_dictionary_attackPKcS0_hS0_PKjjPjE6target+13];
	shr.u64 	%rd103, %rd16, 40;
	cvt.u16.u64 	%rs85, %rd103;
	and.b16  	%rs86, %rs85, 255;
	setp.ne.s16 	%p96, %rs86, %rs84;
	@%p96 bra 	$L__BB0_126;
	ld.shared.u8 	%rs87, [_ZZ27md5_crypt_dictionary_attackPKcS0_hS0_PKjjPjE6target+14];
	shr.u64 	%rd104, %rd16, 48;
	cvt.u16.u64 	%rs88, %rd104;
	and.b16  	%rs89, %rs88, 255;
	setp.ne.s16 	%p97, %rs89, %rs87;
	@%p97 bra 	$L__BB0_126;
	ld.shared.u8 	%rs90, [_ZZ27md5_crypt_dictionary_attackPKcS0_hS0_PKjjPjE6target+15];
	shr.u64 	%rd105, %rd16, 56;
	cvt.u16.u64 	%rs91, %rd105;
	setp.ne.s16 	%p98, %rs91, %rs90;
	@%p98 bra 	$L__BB0_126;
	ld.param.u64 	%rd110, [_Z27md5_crypt_dictionary_attackPKcS0_hS0_PKjjPj_param_6];
	cvta.to.global.u64 	%rd106, %rd110;
	st.global.u32 	[%rd106], %r2;
$L__BB0_126:
	ret;
$L__BB0_127:
	ld.local.v4.u32 	{%r12851, %r12852, %r12853, %r12854}, [%rd2+80];
	and.b32  	%r12855, %r12853, %r12852;
	not.b32 	%r12856, %r12852;
	and.b32  	%r12857, %r12854, %r12856;
	or.b32  	%r12858, %r12857, %r12855;
	ld.local.v4.u32 	{%r12859, %r12860, %r12861, %r12862}, [%rd2];
	add.s32 	%r12863, %r12851, %r12859;
	add.s32 	%r12864, %r12863, %r12858;
	add.s32 	%r12865, %r12864, -680876936;
	shf.l.wrap.b32 	%r12866, %r12865, %r12865, 7;
	add.s32 	%r12867, %r12866, %r12852;
	and.b32  	%r12868, %r12867, %r12852;
	not.b32 	%r12869, %r12867;
	and.b32  	%r12870, %r12853, %r12869;
	or.b32  	%r12871, %r12868, %r12870;
	add.s32 	%r12872, %r12854, %r12860;
	add.s32 	%r12873, %r12872, %r12871;
	add.s32 	%r12874, %r12873, -389564586;
	shf.l.wrap.b32 	%r12875, %r12874, %r12874, 12;
	add.s32 	%r12876, %r12875, %r12867;
	and.b32  	%r12877, %r12876, %r12867;
	not.b32 	%r12878, %r12876;
	and.b32  	%r12879, %r12852, %r12878;
	or.b32  	%r12880, %r12877, %r12879;
	add.s32 	%r12881, %r12853, %r12861;
	add.s32 	%r12882, %r12881, %r12880;
	add.s32 	%r12883, %r12882, 606105819;
	shf.l.wrap.b32 	%r12884, %r12883, %r12883, 17;
	add.s32 	%r12885, %r12884, %r12876;
	and.b32  	%r12886, %r12885, %r12876;
	not.b32 	%r12887, %r12885;
	and.b32  	%r12888, %r12867, %r12887;
	or.b32  	%r12889, %r12886, %r12888;
	add.s32 	%r12890, %r12852, %r12862;
	add.s32 	%r12891, %r12890, %r12889;
	add.s32 	%r12892, %r12891, -1044525330;
	shf.l.wrap.b32 	%r12893, %r12892, %r12892, 22;
	add.s32 	%r12894, %r12893, %r12885;
	and.b32  	%r12895, %r12894, %r12885;
	not.b32 	%r12896, %r12894;
	and.b32  	%r12897, %r12876, %r12896;
	or.b32  	%r12898, %r12895, %r12897;
	ld.local.v4.u32 	{%r12899, %r12900, %r12901, %r12902}, [%rd2+16];
	add.s32 	%r12903, %r12899, %r12867;
	add.s32 	%r12904, %r12903, %r12898;
	add.s32 	%r12905, %r12904, -176418897;
	shf.l.wrap.b32 	%r12906, %r12905, %r12905, 7;
	add.s32 	%r12907, %r12906, %r12894;
	and.b32  	%r12908, %r12907, %r12894;
	not.b32 	%r12909, %r12907;
	and.b32  	%r12910, %r12885, %r12909;
	or.b32  	%r12911, %r12908, %r12910;
	add.s32 	%r12912, %r12900, %r12876;
	add.s32 	%r12913, %r12912, %r12911;
	add.s32 	%r12914, %r12913, 1200080426;
	shf.l.wrap.b32 	%r12915, %r12914, %r12914, 12;
	add.s32 	%r12916, %r12915, %r12907;
	and.b32  	%r12917, %r12916, %r12907;
	not.b32 	%r12918, %r12916;
	and.b32  	%r12919, %r12894, %r12918;
	or.b32  	%r12920, %r12917, %r12919;
	add.s32 	%r12921, %r12901, %r12885;
	add.s32 	%r12922, %r12921, %r12920;
	add.s32 	%r12923, %r12922, -1473231341;
	shf.l.wrap.b32 	%r12924, %r12923, %r12923, 17;
	add.s32 	%r12925, %r12924, %r12916;
	and.b32  	%r12926, %r12925, %r12916;
	not.b32 	%r12927, %r12925;
	and.b32  	%r12928, %r12907, %r12927;
	or.b32  	%r12929, %r12926, %r12928;
	add.s32 	%r12930, %r12902, %r12894;
	add.s32 	%r12931, %r12930, %r12929;
	add.s32 	%r12932, %r12931, -45705983;
	shf.l.wrap.b32 	%r12933, %r12932, %r12932, 22;
	add.s32 	%r12934, %r12933, %r12925;
	and.b32  	%r12935, %r12934, %r12925;
	not.b32 	%r12936, %r12934;
	and.b32  	%r12937, %r12916, %r12936;
	or.b32  	%r12938, %r12935, %r12937;
	ld.local.v4.u32 	{%r12939, %r12940, %r12941, %r12942}, [%rd2+32];
	add.s32 	%r12943, %r12939, %r12907;
	add.s32 	%r12944, %r12943, %r12938;
	add.s32 	%r12945, %r12944, 1770035416;
	shf.l.wrap.b32 	%r12946, %r12945, %r12945, 7;
	add.s32 	%r12947, %r12946, %r12934;
	and.b32  	%r12948, %r12947, %r12934;
	not.b32 	%r12949, %r12947;
	and.b32  	%r12950, %r12925, %r12949;
	or.b32  	%r12951, %r12948, %r12950;
	add.s32 	%r12952, %r12940, %r12916;
	add.s32 	%r12953, %r12952, %r12951;
	add.s32 	%r12954, %r12953, -1958414417;
	shf.l.wrap.b32 	%r12955, %r12954, %r12954, 12;
	add.s32 	%r12956, %r12955, %r12947;
	and.b32  	%r12957, %r12956, %r12947;
	not.b32 	%r12958, %r12956;
	and.b32  	%r12959, %r12934, %r12958;
	or.b32  	%r12960, %r12957, %r12959;
	add.s32 	%r12961, %r12941, %r12925;
	add.s32 	%r12962, %r12961, %r12960;
	add.s32 	%r12963, %r12962, -42063;
	shf.l.wrap.b32 	%r12964, %r12963, %r12963, 17;
	add.s32 	%r12965, %r12964, %r12956;
	and.b32  	%r12966, %r12965, %r12956;
	not.b32 	%r12967, %r12965;
	and.b32  	%r12968, %r12947, %r12967;
	or.b32  	%r12969, %r12966, %r12968;
	add.s32 	%r12970, %r12942, %r12934;
	add.s32 	%r12971, %r12970, %r12969;
	add.s32 	%r12972, %r12971, -1990404162;
	shf.l.wrap.b32 	%r12973, %r12972, %r12972, 22;
	add.s32 	%r12974, %r12973, %r12965;
	and.b32  	%r12975, %r12974, %r12965;
	not.b32 	%r12976, %r12974;
	and.b32  	%r12977, %r12956, %r12976;
	or.b32  	%r12978, %r12975, %r12977;
	ld.local.v4.u32 	{%r12979, %r12980, %r12981, %r12982}, [%rd2+48];
	add.s32 	%r12983, %r12979, %r12947;
	add.s32 	%r12984, %r12983, %r12978;
	add.s32 	%r12985, %r12984, 1804603682;
	shf.l.wrap.b32 	%r12986, %r12985, %r12985, 7;
	add.s32 	%r12987, %r12986, %r12974;
	and.b32  	%r12988, %r12987, %r12974;
	not.b32 	%r12989, %r12987;
	and.b32  	%r12990, %r12965, %r12989;
	or.b32  	%r12991, %r12988, %r12990;
	add.s32 	%r12992, %r12980, %r12956;
	add.s32 	%r12993, %r12992, %r12991;
	add.s32 	%r12994, %r12993, -40341101;
	shf.l.wrap.b32 	%r12995, %r12994, %r12994, 12;
	add.s32 	%r12996, %r12995, %r12987;
	and.b32  	%r12997, %r12996, %r12987;
	not.b32 	%r12998, %r12996;
	and.b32  	%r12999, %r12974, %r12998;
	or.b32  	%r13000, %r12997, %r12999;
	add.s32 	%r13001, %r12981, %r12965;
	add.s32 	%r13002, %r13001, %r13000;
	add.s32 	%r13003, %r13002, -1502002290;
	shf.l.wrap.b32 	%r13004, %r13003, %r13003, 17;
	add.s32 	%r13005, %r13004, %r12996;
	and.b32  	%r13006, %r13005, %r12996;
	not.b32 	%r13007, %r13005;
	and.b32  	%r13008, %r12987, %r13007;
	or.b32  	%r13009, %r13006, %r13008;
	add.s32 	%r13010, %r12982, %r12974;
	add.s32 	%r13011, %r13010, %r13009;
	add.s32 	%r13012, %r13011, 1236535329;
	shf.l.wrap.b32 	%r13013, %r13012, %r13012, 22;
	add.s32 	%r13014, %r13013, %r13005;
	and.b32  	%r13015, %r13014, %r12996;
	and.b32  	%r13016, %r13005, %r12998;
	or.b32  	%r13017, %r13015, %r13016;
	add.s32 	%r13018, %r12860, %r12987;
	add.s32 	%r13019, %r13018, %r13017;
	add.s32 	%r13020, %r13019, -165796510;
	shf.l.wrap.b32 	%r13021, %r13020, %r13020, 5;
	add.s32 	%r13022, %r13021, %r13014;
	and.b32  	%r13023, %r13022, %r13005;
	and.b32  	%r13024, %r13014, %r13007;
	or.b32  	%r13025, %r13023, %r13024;
	add.s32 	%r13026, %r12901, %r12996;
	add.s32 	%r13027, %r13026, %r13025;
	add.s32 	%r13028, %r13027, -1069501632;
	shf.l.wrap.b32 	%r13029, %r13028, %r13028, 9;
	add.s32 	%r13030, %r13029, %r13022;
	and.b32  	%r13031, %r13030, %r13014;
	not.b32 	%r13032, %r13014;
	and.b32  	%r13033, %r13022, %r13032;
	or.b32  	%r13034, %r13031, %r13033;
	add.s32 	%r13035, %r12942, %r13005;
	add.s32 	%r13036, %r13035, %r13034;
	add.s32 	%r13037, %r13036, 643717713;
	shf.l.wrap.b32 	%r13038, %r13037, %r13037, 14;
	add.s32 	%r13039, %r13038, %r13030;
	and.b32  	%r13040, %r13039, %r13022;
	not.b32 	%r13041, %r13022;
	and.b32  	%r13042, %r13030, %r13041;
	or.b32  	%r13043, %r13040, %r13042;
	add.s32 	%r13044, %r12859, %r13014;
	add.s32 	%r13045, %r13044, %r13043;
	add.s32 	%r13046, %r13045, -373897302;
	shf.l.wrap.b32 	%r13047, %r13046, %r13046, 20;
	add.s32 	%r13048, %r13047, %r13039;
	and.b32  	%r13049, %r13048, %r13030;
	not.b32 	%r13050, %r13030;
	and.b32  	%r13051, %r13039, %r13050;
	or.b32  	%r13052, %r13049, %r13051;
	add.s32 	%r13053, %r12900, %r13022;
	add.s32 	%r13054, %r13053, %r13052;
	add.s32 	%r13055, %r13054, -701558691;
	shf.l.wrap.b32 	%r13056, %r13055, %r13055, 5;
	add.s32 	%r13057, %r13056, %r13048;
	and.b32  	%r13058, %r13057, %r13039;
	not.b32 	%r13059, %r13039;
	and.b32  	%r13060, %r13048, %r13059;
	or.b32  	%r13061, %r13058, %r13060;
	add.s32 	%r13062, %r12941, %r13030;
	add.s32 	%r13063, %r13062, %r13061;
	add.s32 	%r13064, %r13063, 38016083;
	shf.l.wrap.b32 	%r13065, %r13064, %r13064, 9;
	add.s32 	%r13066, %r13065, %r13057;
	and.b32  	%r13067, %r13066, %r13048;
	not.b32 	%r13068, %r13048;
	and.b32  	%r13069, %r13057, %r13068;
	or.b32  	%r13070, %r13067, %r13069;
	add.s32 	%r13071, %r12982, %r13039;
	add.s32 	%r13072, %r13071, %r13070;
	add.s32 	%r13073, %r13072, -660478335;
	shf.l.wrap.b32 	%r13074, %r13073, %r13073, 14;
	add.s32 	%r13075, %r13074, %r13066;
	and.b32  	%r13076, %r13075, %r13057;
	not.b32 	%r13077, %r13057;
	and.b32  	%r13078, %r13066, %r13077;
	or.b32  	%r13079, %r13076, %r13078;
	add.s32 	%r13080, %r12899, %r13048;
	add.s32 	%r13081, %r13080, %r13079;
	add.s32 	%r13082, %r13081, -405537848;
	shf.l.wrap.b32 	%r13083, %r13082, %r13082, 20;
	add.s32 	%r13084, %r13083, %r13075;
	and.b32  	%r13085, %r13084, %r13066;
	not.b32 	%r13086, %r13066;
	and.b32  	%r13087, %r13075, %r13086;
	or.b32  	%r13088, %r13085, %r13087;
	add.s32 	%r13089, %r12940, %r13057;
	add.s32 	%r13090, %r13089, %r13088;
	add.s32 	%r13091, %r13090, 568446438;
	shf.l.wrap.b32 	%r13092, %r13091, %r13091, 5;
	add.s32 	%r13093, %r13092, %r13084;
	and.b32  	%r13094, %r13093, %r13075;
	not.b32 	%r13095, %r13075;
	and.b32  	%r13096, %r13084, %r13095;
	or.b32  	%r13097, %r13094, %r13096;
	add.s32 	%r13098, %r12981, %r13066;
	add.s32 	%r13099, %r13098, %r13097;
	add.s32 	%r13100, %r13099, -1019803690;
	shf.l.wrap.b32 	%r13101, %r13100, %r13100, 9;
	add.s32 	%r13102, %r13101, %r13093;
	and.b32  	%r13103, %r13102, %r13084;
	not.b32 	%r13104, %r13084;
	and.b32  	%r13105, %r13093, %r13104;
	or.b32  	%r13106, %r13103, %r13105;
	add.s32 	%r13107, %r12862, %r13075;
	add.s32 	%r13108, %r13107, %r13106;
	add.s32 	%r13109, %r13108, -187363961;
	shf.l.wrap.b32 	%r13110, %r13109, %r13109, 14;
	add.s32 	%r13111, %r13110, %r13102;
	and.b32  	%r13112, %r13111, %r13093;
	not.b32 	%r13113, %r13093;
	and.b32  	%r13114, %r13102, %r13113;
	or.b32  	%r13115, %r13112, %r13114;
	add.s32 	%r13116, %r12939, %r13084;
	add.s32 	%r13117, %r13116, %r13115;
	add.s32 	%r13118, %r13117, 1163531501;
	shf.l.wrap.b32 	%r13119, %r13118, %r13118, 20;
	add.s32 	%r13120, %r13119, %r13111;
	and.b32  	%r13121, %r13120, %r13102;
	not.b32 	%r13122, %r13102;
	and.b32  	%r13123, %r13111, %r13122;
	or.b32  	%r13124, %r13121, %r13123;
	add.s32 	%r13125, %r12980, %r13093;
	add.s32 	%r13126, %r13125, %r13124;
	add.s32 	%r13127, %r13126, -1444681467;
	shf.l.wrap.b32 	%r13128, %r13127, %r13127, 5;
	add.s32 	%r13129, %r13128, %r13120;
	and.b32  	%r13130, %r13129, %r13111;
	not.b32 	%r13131, %r13111;
	and.b32  	%r13132, %r13120, %r13131;
	or.b32  	%r13133, %r13130, %r13132;
	add.s32 	%r13134, %r12861, %r13102;
	add.s32 	%r13135, %r13134, %r13133;
	add.s32 	%r13136, %r13135, -51403784;
	shf.l.wrap.b32 	%r13137, %r13136, %r13136, 9;
	add.s32 	%r13138, %r13137, %r13129;
	and.b32  	%r13139, %r13138, %r13120;
	not.b32 	%r13140, %r13120;
	and.b32  	%r13141, %r13129, %r13140;
	or.b32  	%r13142, %r13139, %r13141;
	add.s32 	%r13143, %r12902, %r13111;
	add.s32 	%r13144, %r13143, %r13142;
	add.s32 	%r13145, %r13144, 1735328473;
	shf.l.wrap.b32 	%r13146, %r13145, %r13145, 14;
	add.s32 	%r13147, %r13146, %r13138;
	and.b32  	%r13148, %r13147, %r13129;
	not.b32 	%r13149, %r13129;
	and.b32  	%r13150, %r13138, %r13149;
	or.b32  	%r13151, %r13148, %r13150;
	add.s32 	%r13152, %r12979, %r13120;
	add.s32 	%r13153, %r13152, %r13151;
	add.s32 	%r13154, %r13153, -1926607734;
	shf.l.wrap.b32 	%r13155, %r13154, %r13154, 20;
	add.s32 	%r13156, %r13155, %r13147;
	xor.b32  	%r13157, %r13147, %r13138;
	xor.b32  	%r13158, %r13157, %r13156;
	add.s32 	%r13159, %r12900, %r13129;
	add.s32 	%r13160, %r13159, %r13158;
	add.s32 	%r13161, %r13160, -378558;
	shf.l.wrap.b32 	%r13162, %r13161, %r13161, 4;
	add.s32 	%r13163, %r13162, %r13156;
	xor.b32  	%r13164, %r13156, %r13147;
	xor.b32  	%r13165, %r13164, %r13163;
	add.s32 	%r13166, %r12939, %r13138;
	add.s32 	%r13167, %r13166, %r13165;
	add.s32 	%r13168, %r13167, -2022574463;
	shf.l.wrap.b32 	%r13169, %r13168, %r13168, 11;
	add.s32 	%r13170, %r13169, %r13163;
	xor.b32  	%r13171, %r13163, %r13156;
	xor.b32  	%r13172, %r13171, %r13170;
	add.s32 	%r13173, %r12942, %r13147;
	add.s32 	%r13174, %r13173, %r13172;
	add.s32 	%r13175, %r13174, 1839030562;
	shf.l.wrap.b32 	%r13176, %r13175, %r13175, 16;
	add.s32 	%r13177, %r13176, %r13170;
	xor.b32  	%r13178, %r13170, %r13163;
	xor.b32  	%r13179, %r13178, %r13177;
	add.s32 	%r13180, %r12981, %r13156;
	add.s32 	%r13181, %r13180, %r13179;
	add.s32 	%r13182, %r13181, -35309556;
	shf.l.wrap.b32 	%r13183, %r13182, %r13182, 23;
	add.s32 	%r13184, %r13183, %r13177;
	xor.b32  	%r13185, %r13177, %r13170;
	xor.b32  	%r13186, %r13185, %r13184;
	add.s32 	%r13187, %r12860, %r13163;
	add.s32 	%r13188, %r13187, %r13186;
	add.s32 	%r13189, %r13188, -1530992060;
	shf.l.wrap.b32 	%r13190, %r13189, %r13189, 4;
	add.s32 	%r13191, %r13190, %r13184;
	xor.b32  	%r13192, %r13184, %r13177;
	xor.b32  	%r13193, %r13192, %r13191;
	add.s32 	%r13194, %r12899, %r13170;
	add.s32 	%r13195, %r13194, %r13193;
	add.s32 	%r13196, %r13195, 1272893353;
	shf.l.wrap.b32 	%r13197, %r13196, %r13196, 11;
	add.s32 	%r13198, %r13197, %r13191;
	xor.b32  	%r13199, %r13191, %r13184;
	xor.b32  	%r13200, %r13199, %r13198;
	add.s32 	%r13201, %r12902, %r13177;
	add.s32 	%r13202, %r13201, %r13200;
	add.s32 	%r13203, %r13202, -155497632;
	shf.l.wrap.b32 	%r13204, %r13203, %r13203, 16;
	add.s32 	%r13205, %r13204, %r13198;
	xor.b32  	%r13206, %r13198, %r13191;
	xor.b32  	%r13207, %r13206, %r13205;
	add.s32 	%r13208, %r12941, %r13184;
	add.s32 	%r13209, %r13208, %r13207;
	add.s32 	%r13210, %r13209, -1094730640;
	shf.l.wrap.b32 	%r13211, %r13210, %r13210, 23;
	add.s32 	%r13212, %r13211, %r13205;
	xor.b32  	%r13213, %r13205, %r13198;
	xor.b32  	%r13214, %r13213, %r13212;
	add.s32 	%r13215, %r12980, %r13191;
	add.s32 	%r13216, %r13215, %r13214;
	add.s32 	%r13217, %r13216, 681279174;
	shf.l.wrap.b32 	%r13218, %r13217, %r13217, 4;
	add.s32 	%r13219, %r13218, %r13212;
	xor.b32  	%r13220, %r13212, %r13205;
	xor.b32  	%r13221, %r13220, %r13219;
	add.s32 	%r13222, %r12859, %r13198;
	add.s32 	%r13223, %r13222, %r13221;
	add.s32 	%r13224, %r13223, -358537222;
	shf.l.wrap.b32 	%r13225, %r13224, %r13224, 11;
	add.s32 	%r13226, %r13225, %r13219;
	xor.b32  	%r13227, %r13219, %r13212;
	xor.b32  	%r13228, %r13227, %r13226;
	add.s32 	%r13229, %r12862, %r13205;
	add.s32 	%r13230, %r13229, %r13228;
	add.s32 	%r13231, %r13230, -722521979;
	shf.l.wrap.b32 	%r13232, %r13231, %r13231, 16;
	add.s32 	%r13233, %r13232, %r13226;
	xor.b32  	%r13234, %r13226, %r13219;
	xor.b32  	%r13235, %r13234, %r13233;
	add.s32 	%r13236, %r12901, %r13212;
	add.s32 	%r13237, %r13236, %r13235;
	add.s32 	%r13238, %r13237, 76029189;
	shf.l.wrap.b32 	%r13239, %r13238, %r13238, 23;
	add.s32 	%r13240, %r13239, %r13233;
	xor.b32  	%r13241, %r13233, %r13226;
	xor.b32  	%r13242, %r13241, %r13240;
	add.s32 	%r13243, %r12940, %r13219;
	add.s32 	%r13244, %r13243, %r13242;
	add.s32 	%r13245, %r13244, -640364487;
	shf.l.wrap.b32 	%r13246, %r13245, %r13245, 4;
	add.s32 	%r13247, %r13246, %r13240;
	xor.b32  	%r13248, %r13240, %r13233;
	xor.b32  	%r13249, %r13248, %r13247;
	add.s32 	%r13250, %r12979, %r13226;
	add.s32 	%r13251, %r13250, %r13249;
	add.s32 	%r13252, %r13251, -421815835;
	shf.l.wrap.b32 	%r13253, %r13252, %r13252, 11;
	add.s32 	%r13254, %r13253, %r13247;
	xor.b32  	%r13255, %r13247, %r13240;
	xor.b32  	%r13256, %r13255, %r13254;
	add.s32 	%r13257, %r12982, %r13233;
	add.s32 	%r13258, %r13257, %r13256;
	add.s32 	%r13259, %r13258, 530742520;
	shf.l.wrap.b32 	%r13260, %r13259, %r13259, 16;
	add.s32 	%r13261, %r13260, %r13254;
	xor.b32  	%r13262, %r13254, %r13247;
	xor.b32  	%r13263, %r13262, %r13261;
	add.s32 	%r13264, %r12861, %r13240;
	add.s32 	%r13265, %r13264, %r13263;
	add.s32 	%r13266, %r13265, -995338651;
	shf.l.wrap.b32 	%r13267, %r13266, %r13266, 23;
	add.s32 	%r13268, %r13267, %r13261;
	not.b32 	%r13269, %r13254;
	or.b32  	%r13270, %r13268, %r13269;
	xor.b32  	%r13271, %r13270, %r13261;
	add.s32 	%r13272, %r12859, %r13247;
	add.s32 	%r13273, %r13272, %r13271;
	add.s32 	%r13274, %r13273, -198630844;
	shf.l.wrap.b32 	%r13275, %r13274, %r13274, 6;
	add.s32 	%r13276, %r13275, %r13268;
	not.b32 	%r13277, %r13261;
	or.b32  	%r13278, %r13276, %r13277;
	xor.b32  	%r13279, %r13278, %r13268;
	add.s32 	%r13280, %r12902, %r13254;
	add.s32 	%r13281, %r13280, %r13279;
	add.s32 	%r13282, %r13281, 1126891415;
	shf.l.wrap.b32 	%r13283, %r13282, %r13282, 10;
	add.s32 	%r13284, %r13283, %r13276;
	not.b32 	%r13285, %r13268;
	or.b32  	%r13286, %r13284, %r13285;
	xor.b32  	%r13287, %r13286, %r13276;
	add.s32 	%r13288, %r12981, %r13261;
	add.s32 	%r13289, %r13288, %r13287;
	add.s32 	%r13290, %r13289, -1416354905;
	shf.l.wrap.b32 	%r13291, %r13290, %r13290, 15;
	add.s32 	%r13292, %r13291, %r13284;
	not.b32 	%r13293, %r13276;
	or.b32  	%r13294, %r13292, %r13293;
	xor.b32  	%r13295, %r13294, %r13284;
	add.s32 	%r13296, %r12900, %r13268;
	add.s32 	%r13297, %r13296, %r13295;
	add.s32 	%r13298, %r13297, -57434055;
	shf.l.wrap.b32 	%r13299, %r13298, %r13298, 21;
	add.s32 	%r13300, %r13299, %r13292;
	not.b32 	%r13301, %r13284;
	or.b32  	%r13302, %r13300, %r13301;
	xor.b32  	%r13303, %r13302, %r13292;
	add.s32 	%r13304, %r12979, %r13276;
	add.s32 	%r13305, %r13304, %r13303;
	add.s32 	%r13306, %r13305, 1700485571;
	shf.l.wrap.b32 	%r13307, %r13306, %r13306, 6;
	add.s32 	%r13308, %r13307, %r13300;
	not.b32 	%r13309, %r13292;
	or.b32  	%r13310, %r13308, %r13309;
	xor.b32  	%r13311, %r13310, %r13300;
	add.s32 	%r13312, %r12862, %r13284;
	add.s32 	%r13313, %r13312, %r13311;
	add.s32 	%r13314, %r13313, -1894986606;
	shf.l.wrap.b32 	%r13315, %r13314, %r13314, 10;
	add.s32 	%r13316, %r13315, %r13308;
	not.b32 	%r13317, %r13300;
	or.b32  	%r13318, %r13316, %r13317;
	xor.b32  	%r13319, %r13318, %r13308;
	add.s32 	%r13320, %r12941, %r13292;
	add.s32 	%r13321, %r13320, %r13319;
	add.s32 	%r13322, %r13321, -1051523;
	shf.l.wrap.b32 	%r13323, %r13322, %r13322, 15;
	add.s32 	%r13324, %r13323, %r13316;
	not.b32 	%r13325, %r13308;
	or.b32  	%r13326, %r13324, %r13325;
	xor.b32  	%r13327, %r13326, %r13316;
	add.s32 	%r13328, %r12860, %r13300;
	add.s32 	%r13329, %r13328, %r13327;
	add.s32 	%r13330, %r13329, -2054922799;
	shf.l.wrap.b32 	%r13331, %r13330, %r13330, 21;
	add.s32 	%r13332, %r13331, %r13324;
	not.b32 	%r13333, %r13316;
	or.b32  	%r13334, %r13332, %r13333;
	xor.b32  	%r13335, %r13334, %r13324;
	add.s32 	%r13336, %r12939, %r13308;
	add.s32 	%r13337, %r13336, %r13335;
	add.s32 	%r13338, %r13337, 1873313359;
	shf.l.wrap.b32 	%r13339, %r13338, %r13338, 6;
	add.s32 	%r13340, %r13339, %r13332;
	not.b32 	%r13341, %r13324;
	or.b32  	%r13342, %r13340, %r13341;
	xor.b32  	%r13343, %r13342, %r13332;
	add.s32 	%r13344, %r12982, %r13316;
	add.s32 	%r13345, %r13344, %r13343;
	add.s32 	%r13346, %r13345, -30611744;
	shf.l.wrap.b32 	%r13347, %r13346, %r13346, 10;
	add.s32 	%r13348, %r13347, %r13340;
	not.b32 	%r13349, %r13332;
	or.b32  	%r13350, %r13348, %r13349;
	xor.b32  	%r13351, %r13350, %r13340;
	add.s32 	%r13352, %r12901, %r13324;
	add.s32 	%r13353, %r13352, %r13351;
	add.s32 	%r13354, %r13353, -1560198380;
	shf.l.wrap.b32 	%r13355, %r13354, %r13354, 15;
	add.s32 	%r13356, %r13355, %r13348;
	not.b32 	%r13357, %r13340;
	or.b32  	%r13358, %r13356, %r13357;
	xor.b32  	%r13359, %r13358, %r13348;
	add.s32 	%r13360, %r12980, %r13332;
	add.s32 	%r13361, %r13360, %r13359;
	add.s32 	%r13362, %r13361, 1309151649;
	shf.l.wrap.b32 	%r13363, %r13362, %r13362, 21;
	add.s32 	%r13364, %r13363, %r13356;
	not.b32 	%r13365, %r13348;
	or.b32  	%r13366, %r13364, %r13365;
	xor.b32  	%r13367, %r13366, %r13356;
	add.s32 	%r13368, %r12899, %r13340;
	add.s32 	%r13369, %r13368, %r13367;
	add.s32 	%r13370, %r13369, -145523070;
	shf.l.wrap.b32 	%r13371, %r13370, %r13370, 6;
	add.s32 	%r13372, %r13371, %r13364;
	not.b32 	%r13373, %r13356;
	or.b32  	%r13374, %r13372, %r13373;
	xor.b32  	%r13375, %r13374, %r13364;
	add.s32 	%r13376, %r12942, %r13348;
	add.s32 	%r13377, %r13376, %r13375;
	add.s32 	%r13378, %r13377, -1120210379;
	shf.l.wrap.b32 	%r13379, %r13378, %r13378, 10;
	add.s32 	%r13380, %r13379, %r13372;
	not.b32 	%r13381, %r13364;
	or.b32  	%r13382, %r13380, %r13381;
	xor.b32  	%r13383, %r13382, %r13372;
	add.s32 	%r13384, %r12861, %r13356;
	add.s32 	%r13385, %r13384, %r13383;
	add.s32 	%r13386, %r13385, 718787259;
	shf.l.wrap.b32 	%r13387, %r13386, %r13386, 15;
	add.s32 	%r13388, %r13387, %r13380;
	not.b32 	%r13389, %r13372;
	or.b32  	%r13390, %r13388, %r13389;
	xor.b32  	%r13391, %r13390, %r13380;
	add.s32 	%r13392, %r12940, %r13364;
	add.s32 	%r13393, %r13392, %r13391;
	add.s32 	%r13394, %r13393, -343485551;
	shf.l.wrap.b32 	%r13395, %r13394, %r13394, 21;
	add.s32 	%r13396, %r13372, %r12851;
	add.s32 	%r13397, %r13388, %r12852;
	add.s32 	%r13398, %r13397, %r13395;
	add.s32 	%r13399, %r13388, %r12853;
	add.s32 	%r13400, %r13380, %r12854;
	st.local.v4.u32 	[%rd2+80], {%r13396, %r13398, %r13399, %r13400};
	bra.uni 	$L__BB0_38;
$L__BB0_128:
	ld.local.v4.u32 	{%r12301, %r12302, %r12303, %r12304}, [%rd2+80];
	and.b32  	%r12305, %r12303, %r12302;
	not.b32 	%r12306, %r12302;
	and.b32  	%r12307, %r12304, %r12306;
	or.b32  	%r12308, %r12307, %r12305;
	ld.local.v4.u32 	{%r12309, %r12310, %r12311, %r12312}, [%rd2];
	add.s32 	%r12313, %r12301, %r12309;
	add.s32 	%r12314, %r12313, %r12308;
	add.s32 	%r12315, %r12314, -680876936;
	shf.l.wrap.b32 	%r12316, %r12315, %r12315, 7;
	add.s32 	%r12317, %r12316, %r12302;
	and.b32  	%r12318, %r12317, %r12302;
	not.b32 	%r12319, %r12317;
	and.b32  	%r12320, %r12303, %r12319;
	or.b32  	%r12321, %r12318, %r12320;
	add.s32 	%r12322, %r12304, %r12310;
	add.s32 	%r12323, %r12322, %r12321;
	add.s32 	%r12324, %r12323, -389564586;
	shf.l.wrap.b32 	%r12325, %r12324, %r12324, 12;
	add.s32 	%r12326, %r12325, %r12317;
	and.b32  	%r12327, %r12326, %r12317;
	not.b32 	%r12328, %r12326;
	and.b32  	%r12329, %r12302, %r12328;
	or.b32  	%r12330, %r12327, %r12329;
	add.s32 	%r12331, %r12303, %r12311;
	add.s32 	%r12332, %r12331, %r12330;
	add.s32 	%r12333, %r12332, 606105819;
	shf.l.wrap.b32 	%r12334, %r12333, %r12333, 17;
	add.s32 	%r12335, %r12334, %r12326;
	and.b32  	%r12336, %r12335, %r12326;
	not.b32 	%r12337, %r12335;
	and.b32  	%r12338, %r12317, %r12337;
	or.b32  	%r12339, %r12336, %r12338;
	add.s32 	%r12340, %r12302, %r12312;
	add.s32 	%r12341, %r12340, %r12339;
	add.s32 	%r12342, %r12341, -1044525330;
	shf.l.wrap.b32 	%r12343, %r12342, %r12342, 22;
	add.s32 	%r12344, %r12343, %r12335;
	and.b32  	%r12345, %r12344, %r12335;
	not.b32 	%r12346, %r12344;
	and.b32  	%r12347, %r12326, %r12346;
	or.b32  	%r12348, %r12345, %r12347;
	ld.local.v4.u32 	{%r12349, %r12350, %r12351, %r12352}, [%rd2+16];
	add.s32 	%r12353, %r12349, %r12317;
	add.s32 	%r12354, %r12353, %r12348;
	add.s32 	%r12355, %r12354, -176418897;
	shf.l.wrap.b32 	%r12356, %r12355, %r12355, 7;
	add.s32 	%r12357, %r12356, %r12344;
	and.b32  	%r12358, %r12357, %r12344;
	not.b32 	%r12359, %r12357;
	and.b32  	%r12360, %r12335, %r12359;
	or.b32  	%r12361, %r12358, %r12360;
	add.s32 	%r12362, %r12350, %r12326;
	add.s32 	%r12363, %r12362, %r12361;
	add.s32 	%r12364, %r12363, 1200080426;
	shf.l.wrap.b32 	%r12365, %r12364, %r12364, 12;
	add.s32 	%r12366, %r12365, %r12357;
	and.b32  	%r12367, %r12366, %r12357;
	not.b32 	%r12368, %r12366;
	and.b32  	%r12369, %r12344, %r12368;
	or.b32  	%r12370, %r12367, %r12369;
	add.s32 	%r12371, %r12351, %r12335;
	add.s32 	%r12372, %r12371, %r12370;
	add.s32 	%r12373, %r12372, -1473231341;
	shf.l.wrap.b32 	%r12374, %r12373, %r12373, 17;
	add.s32 	%r12375, %r12374, %r12366;
	and.b32  	%r12376, %r12375, %r12366;
	not.b32 	%r12377, %r12375;
	and.b32  	%r12378, %r12357, %r12377;
	or.b32  	%r12379, %r12376, %r12378;
	add.s32 	%r12380, %r12352, %r12344;
	add.s32 	%r12381, %r12380, %r12379;
	add.s32 	%r12382, %r12381, -45705983;
	shf.l.wrap.b32 	%r12383, %r12382, %r12382, 22;
	add.s32 	%r12384, %r12383, %r12375;
	and.b32  	%r12385, %r12384, %r12375;
	not.b32 	%r12386, %r12384;
	and.b32  	%r12387, %r12366, %r12386;
	or.b32  	%r12388, %r12385, %r12387;
	ld.local.v4.u32 	{%r12389, %r12390, %r12391, %r12392}, [%rd2+32];
	add.s32 	%r12393, %r12389, %r12357;
	add.s32 	%r12394, %r12393, %r12388;
	add.s32 	%r12395, %r12394, 1770035416;
	shf.l.wrap.b32 	%r12396, %r12395, %r12395, 7;
	add.s32 	%r12397, %r12396, %r12384;
	and.b32  	%r12398, %r12397, %r12384;
	not.b32 	%r12399, %r12397;
	and.b32  	%r12400, %r12375, %r12399;
	or.b32  	%r12401, %r12398, %r12400;
	add.s32 	%r12402, %r12390, %r12366;
	add.s32 	%r12403, %r12402, %r12401;
	add.s32 	%r12404, %r12403, -1958414417;
	shf.l.wrap.b32 	%r12405, %r12404, %r12404, 12;
	add.s32 	%r12406, %r12405, %r12397;
	and.b32  	%r12407, %r12406, %r12397;
	not.b32 	%r12408, %r12406;
	and.b32  	%r12409, %r12384, %r12408;
	or.b32  	%r12410, %r12407, %r12409;
	add.s32 	%r12411, %r12391, %r12375;
	add.s32 	%r12412, %r12411, %r12410;
	add.s32 	%r12413, %r12412, -42063;
	shf.l.wrap.b32 	%r12414, %r12413, %r12413, 17;
	add.s32 	%r12415, %r12414, %r12406;
	and.b32  	%r12416, %r12415, %r12406;
	not.b32 	%r12417, %r12415;
	and.b32  	%r12418, %r12397, %r12417;
	or.b32  	%r12419, %r12416, %r12418;
	add.s32 	%r12420, %r12392, %r12384;
	add.s32 	%r12421, %r12420, %r12419;
	add.s32 	%r12422, %r12421, -1990404162;
	shf.l.wrap.b32 	%r12423, %r12422, %r12422, 22;
	add.s32 	%r12424, %r12423, %r12415;
	and.b32  	%r12425, %r12424, %r12415;
	not.b32 	%r12426, %r12424;
	and.b32  	%r12427, %r12406, %r12426;
	or.b32  	%r12428, %r12425, %r12427;
	ld.local.v4.u32 	{%r12429, %r12430, %r12431, %r12432}, [%rd2+48];
	add.s32 	%r12433, %r12429, %r12397;
	add.s32 	%r12434, %r12433, %r12428;
	add.s32 	%r12435, %r12434, 1804603682;
	shf.l.wrap.b32 	%r12436, %r12435, %r12435, 7;
	add.s32 	%r12437, %r12436, %r12424;
	and.b32  	%r12438, %r12437, %r12424;
	not.b32 	%r12439, %r12437;
	and.b32  	%r12440, %r12415, %r12439;
	or.b32  	%r12441, %r12438, %r12440;
	add.s32 	%r12442, %r12430, %r12406;
	add.s32 	%r12443, %r12442, %r12441;
	add.s32 	%r12444, %r12443, -40341101;
	shf.l.wrap.b32 	%r12445, %r12444, %r12444, 12;
	add.s32 	%r12446, %r12445, %r12437;
	and.b32  	%r12447, %r12446, %r12437;
	not.b32 	%r12448, %r12446;
	and.b32  	%r12449, %r12424, %r12448;
	or.b32  	%r12450, %r12447, %r12449;
	add.s32 	%r12451, %r12431, %r12415;
	add.s32 	%r12452, %r12451, %r12450;
	add.s32 	%r12453, %r12452, -1502002290;
	shf.l.wrap.b32 	%r12454, %r12453, %r12453, 17;
	add.s32 	%r12455, %r12454, %r12446;
	and.b32  	%r12456, %r12455, %r12446;
	not.b32 	%r12457, %r12455;
	and.b32  	%r12458, %r12437, %r12457;
	or.b32  	%r12459, %r12456, %r12458;
	add.s32 	%r12460, %r12432, %r12424;
	add.s32 	%r12461, %r12460, %r12459;
	add.s32 	%r12462, %r12461, 1236535329;
	shf.l.wrap.b32 	%r12463, %r12462, %r12462, 22;
	add.s32 	%r12464, %r12463, %r12455;
	and.b32  	%r12465, %r12464, %r12446;
	and.b32  	%r12466, %r12455, %r12448;
	or.b32  	%r12467, %r12465, %r12466;
	add.s32 	%r12468, %r12310, %r12437;
	add.s32 	%r12469, %r12468, %r12467;
	add.s32 	%r12470, %r12469, -165796510;
	shf.l.wrap.b32 	%r12471, %r12470, %r12470, 5;
	add.s32 	%r12472, %r12471, %r12464;
	and.b32  	%r12473, %r12472, %r12455;
	and.b32  	%r12474, %r12464, %r12457;
	or.b32  	%r12475, %r12473, %r12474;
	add.s32 	%r12476, %r12351, %r12446;
	add.s32 	%r12477, %r12476, %r12475;
	add.s32 	%r12478, %r12477, -1069501632;
	shf.l.wrap.b32 	%r12479, %r12478, %r12478, 9;
	add.s32 	%r12480, %r12479, %r12472;
	and.b32  	%r12481, %r12480, %r12464;
	not.b32 	%r12482, %r12464;
	and.b32  	%r12483, %r12472, %r12482;
	or.b32  	%r12484, %r12481, %r12483;
	add.s32 	%r12485, %r12392, %r12455;
	add.s32 	%r12486, %r12485, %r12484;
	add.s32 	%r12487, %r12486, 643717713;
	shf.l.wrap.b32 	%r12488, %r12487, %r12487, 14;
	add.s32 	%r12489, %r12488, %r12480;
	and.b32  	%r12490, %r12489, %r12472;
	not.b32 	%r12491, %r12472;
	and.b32  	%r12492, %r12480, %r12491;
	or.b32  	%r12493, %r12490, %r12492;
	add.s32 	%r12494, %r12309, %r12464;
	add.s32 	%r12495, %r12494, %r12493;
	add.s32 	%r12496, %r12495, -373897302;
	shf.l.wrap.b32 	%r12497, %r12496, %r12496, 20;
	add.s32 	%r12498, %r12497, %r12489;
	and.b32  	%r12499, %r12498, %r12480;
	not.b32 	%r12500, %r12480;
	and.b32  	%r12501, %r12489, %r12500;
	or.b32  	%r12502, %r12499, %r12501;
	add.s32 	%r12503, %r12350, %r12472;
	add.s32 	%r12504, %r12503, %r12502;
	add.s32 	%r12505, %r12504, -701558691;
	shf.l.wrap.b32 	%r12506, %r12505, %r12505, 5;
	add.s32 	%r12507, %r12506, %r12498;
	and.b32  	%r12508, %r12507, %r12489;
	not.b32 	%r12509, %r12489;
	and.b32  	%r12510, %r12498, %r12509;
	or.b32  	%r12511, %r12508, %r12510;
	add.s32 	%r12512, %r12391, %r12480;
	add.s32 	%r12513, %r12512, %r12511;
	add.s32 	%r12514, %r12513, 38016083;
	shf.l.wrap.b32 	%r12515, %r12514, %r12514, 9;
	add.s32 	%r12516, %r12515, %r12507;
	and.b32  	%r12517, %r12516, %r12498;
	not.b32 	%r12518, %r12498;
	and.b32  	%r12519, %r12507, %r12518;
	or.b32  	%r12520, %r12517, %r12519;
	add.s32 	%r12521, %r12432, %r12489;
	add.s32 	%r12522, %r12521, %r12520;
	add.s32 	%r12523, %r12522, -660478335;
	shf.l.wrap.b32 	%r12524, %r12523, %r12523, 14;
	add.s32 	%r12525, %r12524, %r12516;
	and.b32  	%r12526, %r12525, %r12507;
	not.b32 	%r12527, %r12507;
	and.b32  	%r12528, %r12516, %r12527;
	or.b32  	%r12529, %r12526, %r12528;
	add.s32 	%r12530, %r12349, %r12498;
	add.s32 	%r12531, %r12530, %r12529;
	add.s32 	%r12532, %r12531, -405537848;
	shf.l.wrap.b32 	%r12533, %r12532, %r12532, 20;
	add.s32 	%r12534, %r12533, %r12525;
	and.b32  	%r12535, %r12534, %r12516;
	not.b32 	%r12536, %r12516;
	and.b32  	%r12537, %r12525, %r12536;
	or.b32  	%r12538, %r12535, %r12537;
	add.s32 	%r12539, %r12390, %r12507;
	add.s32 	%r12540, %r12539, %r12538;
	add.s32 	%r12541, %r12540, 568446438;
	shf.l.wrap.b32 	%r12542, %r12541, %r12541, 5;
	add.s32 	%r12543, %r12542, %r12534;
	and.b32  	%r12544, %r12543, %r12525;
	not.b32 	%r12545, %r12525;
	and.b32  	%r12546, %r12534, %r12545;
	or.b32  	%r12547, %r12544, %r12546;
	add.s32 	%r12548, %r12431, %r12516;
	add.s32 	%r12549, %r12548, %r12547;
	add.s32 	%r12550, %r12549, -1019803690;
	shf.l.wrap.b32 	%r12551, %r12550, %r12550, 9;
	add.s32 	%r12552, %r12551, %r12543;
	and.b32  	%r12553, %r12552, %r12534;
	not.b32 	%r12554, %r12534;
	and.b32  	%r12555, %r12543, %r12554;
	or.b32  	%r12556, %r12553, %r12555;
	add.s32 	%r12557, %r12312, %r12525;
	add.s32 	%r12558, %r12557, %r12556;
	add.s32 	%r12559, %r12558, -187363961;
	shf.l.wrap.b32 	%r12560, %r12559, %r12559, 14;
	add.s32 	%r12561, %r12560, %r12552;
	and.b32  	%r12562, %r12561, %r12543;
	not.b32 	%r12563, %r12543;
	and.b32  	%r12564, %r12552, %r12563;
	or.b32  	%r12565, %r12562, %r12564;
	add.s32 	%r12566, %r12389, %r12534;
	add.s32 	%r12567, %r12566, %r12565;
	add.s32 	%r12568, %r12567, 1163531501;
	shf.l.wrap.b32 	%r12569, %r12568, %r12568, 20;
	add.s32 	%r12570, %r12569, %r12561;
	and.b32  	%r12571, %r12570, %r12552;
	not.b32 	%r12572, %r12552;
	and.b32  	%r12573, %r12561, %r12572;
	or.b32  	%r12574, %r12571, %r12573;
	add.s32 	%r12575, %r12430, %r12543;
	add.s32 	%r12576, %r12575, %r12574;
	add.s32 	%r12577, %r12576, -1444681467;
	shf.l.wrap.b32 	%r12578, %r12577, %r12577, 5;
	add.s32 	%r12579, %r12578, %r12570;
	and.b32  	%r12580, %r12579, %r12561;
	not.b32 	%r12581, %r12561;
	and.b32  	%r12582, %r12570, %r12581;
	or.b32  	%r12583, %r12580, %r12582;
	add.s32 	%r12584, %r12311, %r12552;
	add.s32 	%r12585, %r12584, %r12583;
	add.s32 	%r12586, %r12585, -51403784;
	shf.l.wrap.b32 	%r12587, %r12586, %r12586, 9;
	add.s32 	%r12588, %r12587, %r12579;
	and.b32  	%r12589, %r12588, %r12570;
	not.b32 	%r12590, %r12570;
	and.b32  	%r12591, %r12579, %r12590;
	or.b32  	%r12592, %r12589, %r12591;
	add.s32 	%r12593, %r12352, %r12561;
	add.s32 	%r12594, %r12593, %r12592;
	add.s32 	%r12595, %r12594, 1735328473;
	shf.l.wrap.b32 	%r12596, %r12595, %r12595, 14;
	add.s32 	%r12597, %r12596, %r12588;
	and.b32  	%r12598, %r12597, %r12579;
	not.b32 	%r12599, %r12579;
	and.b32  	%r12600, %r12588, %r12599;
	or.b32  	%r12601, %r12598, %r12600;
	add.s32 	%r12602, %r12429, %r12570;
	add.s32 	%r12603, %r12602, %r12601;
	add.s32 	%r12604, %r12603, -1926607734;
	shf.l.wrap.b32 	%r12605, %r12604, %r12604, 20;
	add.s32 	%r12606, %r12605, %r12597;
	xor.b32  	%r12607, %r12597, %r12588;
	xor.b32  	%r12608, %r12607, %r12606;
	add.s32 	%r12609, %r12350, %r12579;
	add.s32 	%r12610, %r12609, %r12608;
	add.s32 	%r12611, %r12610, -378558;
	shf.l.wrap.b32 	%r12612, %r12611, %r12611, 4;
	add.s32 	%r12613, %r12612, %r12606;
	xor.b32  	%r12614, %r12606, %r12597;
	xor.b32  	%r12615, %r12614, %r12613;
	add.s32 	%r12616, %r12389, %r12588;
	add.s32 	%r12617, %r12616, %r12615;
	add.s32 	%r12618, %r12617, -2022574463;
	shf.l.wrap.b32 	%r12619, %r12618, %r12618, 11;
	add.s32 	%r12620, %r12619, %r12613;
	xor.b32  	%r12621, %r12613, %r12606;
	xor.b32  	%r12622, %r12621, %r12620;
	add.s32 	%r12623, %r12392, %r12597;
	add.s32 	%r12624, %r12623, %r12622;
	add.s32 	%r12625, %r12624, 1839030562;
	shf.l.wrap.b32 	%r12626, %r12625, %r12625, 16;
	add.s32 	%r12627, %r12626, %r12620;
	xor.b32  	%r12628, %r12620, %r12613;
	xor.b32  	%r12629, %r12628, %r12627;
	add.s32 	%r12630, %r12431, %r12606;
	add.s32 	%r12631, %r12630, %r12629;
	add.s32 	%r12632, %r12631, -35309556;
	shf.l.wrap.b32 	%r12633, %r12632, %r12632, 23;
	add.s32 	%r12634, %r12633, %r12627;
	xor.b32  	%r12635, %r12627, %r12620;
	xor.b32  	%r12636, %r12635, %r12634;
	add.s32 	%r12637, %r12310, %r12613;
	add.s32 	%r12638, %r12637, %r12636;
	add.s32 	%r12639, %r12638, -1530992060;
	shf.l.wrap.b32 	%r12640, %r12639, %r12639, 4;
	add.s32 	%r12641, %r12640, %r12634;
	xor.b32  	%r12642, %r12634, %r12627;
	xor.b32  	%r12643, %r12642, %r12641;
	add.s32 	%r12644, %r12349, %r12620;
	add.s32 	%r12645, %r12644, %r12643;
	add.s32 	%r12646, %r12645, 1272893353;
	shf.l.wrap.b32 	%r12647, %r12646, %r12646, 11;
	add.s32 	%r12648, %r12647, %r12641;
	xor.b32  	%r12649, %r12641, %r12634;
	xor.b32  	%r12650, %r12649, %r12648;
	add.s32 	%r12651, %r12352, %r12627;
	add.s32 	%r12652, %r12651, %r12650;
	add.s32 	%r12653, %r12652, -155497632;
	shf.l.wrap.b32 	%r12654, %r12653, %r12653, 16;
	add.s32 	%r12655, %r12654, %r12648;
	xor.b32  	%r12656, %r12648, %r12641;
	xor.b32  	%r12657, %r12656, %r12655;
	add.s32 	%r12658, %r12391, %r12634;
	add.s32 	%r12659, %r12658, %r12657;
	add.s32 	%r12660, %r12659, -1094730640;
	shf.l.wrap.b32 	%r12661, %r12660, %r12660, 23;
	add.s32 	%r12662, %r12661, %r12655;
	xor.b32  	%r12663, %r12655, %r12648;
	xor.b32  	%r12664, %r12663, %r12662;
	add.s32 	%r12665, %r12430, %r12641;
	add.s32 	%r12666, %r12665, %r12664;
	add.s32 	%r12667, %r12666, 681279174;
	shf.l.wrap.b32 	%r12668, %r12667, %r12667, 4;
	add.s32 	%r12669, %r12668, %r12662;
	xor.b32  	%r12670, %r12662, %r12655;
	xor.b32  	%r12671, %r12670, %r12669;
	add.s32 	%r12672, %r12309, %r12648;
	add.s32 	%r12673, %r12672, %r12671;
	add.s32 	%r12674, %r12673, -358537222;
	shf.l.wrap.b32 	%r12675, %r12674, %r12674, 11;
	add.s32 	%r12676, %r12675, %r12669;
	xor.b32  	%r12677, %r12669, %r12662;
	xor.b32  	%r12678, %r12677, %r12676;
	add.s32 	%r12679, %r12312, %r12655;
	add.s32 	%r12680, %r12679, %r12678;
	add.s32 	%r12681, %r12680, -722521979;
	shf.l.wrap.b32 	%r12682, %r12681, %r12681, 16;
	add.s32 	%r12683, %r12682, %r12676;
	xor.b32  	%r12684, %r12676, %r12669;
	xor.b32  	%r12685, %r12684, %r12683;
	add.s32 	%r12686, %r12351, %r12662;
	add.s32 	%r12687, %r12686, %r12685;
	add.s32 	%r12688, %r12687, 76029189;
	shf.l.wrap.b32 	%r12689, %r12688, %r12688, 23;
	add.s32 	%r12690, %r12689, %r12683;
	xor.b32  	%r12691, %r12683, %r12676;
	xor.b32  	%r12692, %r12691, %r12690;
	add.s32 	%r12693, %r12390, %r12669;
	add.s32 	%r12694, %r12693, %r12692;
	add.s32 	%r12695, %r12694, -640364487;
	shf.l.wrap.b32 	%r12696, %r12695, %r12695, 4;
	add.s32 	%r12697, %r12696, %r12690;
	xor.b32  	%r12698, %r12690, %r12683;
	xor.b32  	%r12699, %r12698, %r12697;
	add.s32 	%r12700, %r12429, %r12676;
	add.s32 	%r12701, %r12700, %r12699;
	add.s32 	%r12702, %r12701, -421815835;
	shf.l.wrap.b32 	%r12703, %r12702, %r12702, 11;
	add.s32 	%r12704, %r12703, %r12697;
	xor.b32  	%r12705, %r12697, %r12690;
	xor.b32  	%r12706, %r12705, %r12704;
	add.s32 	%r12707, %r12432, %r12683;
	add.s32 	%r12708, %r12707, %r12706;
	add.s32 	%r12709, %r12708, 530742520;
	shf.l.wrap.b32 	%r12710, %r12709, %r12709, 16;
	add.s32 	%r12711, %r12710, %r12704;
	xor.b32  	%r12712, %r12704, %r12697;
	xor.b32  	%r12713, %r12712, %r12711;
	add.s32 	%r12714, %r12311, %r12690;
	add.s32 	%r12715, %r12714, %r12713;
	add.s32 	%r12716, %r12715, -995338651;
	shf.l.wrap.b32 	%r12717, %r12716, %r12716, 23;
	add.s32 	%r12718, %r12717, %r12711;
	not.b32 	%r12719, %r12704;
	or.b32  	%r12720, %r12718, %r12719;
	xor.b32  	%r12721, %r12720, %r12711;
	add.s32 	%r12722, %r12309, %r12697;
	add.s32 	%r12723, %r12722, %r12721;
	add.s32 	%r12724, %r12723, -198630844;
	shf.l.wrap.b32 	%r12725, %r12724, %r12724, 6;
	add.s32 	%r12726, %r12725, %r12718;
	not.b32 	%r12727, %r12711;
	or.b32  	%r12728, %r12726, %r12727;
	xor.b32  	%r12729, %r12728, %r12718;
	add.s32 	%r12730, %r12352, %r12704;
	add.s32 	%r12731, %r12730, %r12729;
	add.s32 	%r12732, %r12731, 1126891415;
	shf.l.wrap.b32 	%r12733, %r12732, %r12732, 10;
	add.s32 	%r12734, %r12733, %r12726;
	not.b32 	%r12735, %r12718;
	or.b32  	%r12736, %r12734, %r12735;
	xor.b32  	%r12737, %r12736, %r12726;
	add.s32 	%r12738, %r12431, %r12711;
	add.s32 	%r12739, %r12738, %r12737;
	add.s32 	%r12740, %r12739, -1416354905;
	shf.l.wrap.b32 	%r12741, %r12740, %r12740, 15;
	add.s32 	%r12742, %r12741, %r12734;
	not.b32 	%r12743, %r12726;
	or.b32  	%r12744, %r12742, %r12743;
	xor.b32  	%r12745, %r12744, %r12734;
	add.s32 	%r12746, %r12350, %r12718;
	add.s32 	%r12747, %r12746, %r12745;
	add.s32 	%r12748, %r12747, -57434055;
	shf.l.wrap.b32 	%r12749, %r12748, %r12748, 21;
	add.s32 	%r12750, %r12749, %r12742;
	not.b32 	%r12751, %r12734;
	or.b32  	%r12752, %r12750, %r12751;
	xor.b32  	%r12753, %r12752, %r12742;
	add.s32 	%r12754, %r12429, %r12726;
	add.s32 	%r12755, %r12754, %r12753;
	add.s32 	%r12756, %r12755, 1700485571;
	shf.l.wrap.b32 	%r12757, %r12756, %r12756, 6;
	add.s32 	%r12758, %r12757, %r12750;
	not.b32 	%r12759, %r12742;
	or.b32  	%r12760, %r12758, %r12759;
	xor.b32  	%r12761, %r12760, %r12750;
	add.s32 	%r12762, %r12312, %r12734;
	add.s32 	%r12763, %r12762, %r12761;
	add.s32 	%r12764, %r12763, -1894986606;
	shf.l.wrap.b32 	%r12765, %r12764, %r12764, 10;
	add.s32 	%r12766, %r12765, %r12758;
	not.b32 	%r12767, %r12750;
	or.b32  	%r12768, %r12766, %r12767;
	xor.b32  	%r12769, %r12768, %r12758;
	add.s32 	%r12770, %r12391, %r12742;
	add.s32 	%r12771, %r12770, %r12769;
	add.s32 	%r12772, %r12771, -1051523;
	shf.l.wrap.b32 	%r12773, %r12772, %r12772, 15;
	add.s32 	%r12774, %r12773, %r12766;
	not.b32 	%r12775, %r12758;
	or.b32  	%r12776, %r12774, %r12775;
	xor.b32  	%r12777, %r12776, %r12766;
	add.s32 	%r12778, %r12310, %r12750;
	add.s32 	%r12779, %r12778, %r12777;
	add.s32 	%r12780, %r12779, -2054922799;
	shf.l.wrap.b32 	%r12781, %r12780, %r12780, 21;
	add.s32 	%r12782, %r12781, %r12774;
	not.b32 	%r12783, %r12766;
	or.b32  	%r12784, %r12782, %r12783;
	xor.b32  	%r12785, %r12784, %r12774;
	add.s32 	%r12786, %r12389, %r12758;
	add.s32 	%r12787, %r12786, %r12785;
	add.s32 	%r12788, %r12787, 1873313359;
	shf.l.wrap.b32 	%r12789, %r12788, %r12788, 6;
	add.s32 	%r12790, %r12789, %r12782;
	not.b32 	%r12791, %r12774;
	or.b32  	%r12792, %r12790, %r12791;
	xor.b32  	%r12793, %r12792, %r12782;
	add.s32 	%r12794, %r12432, %r12766;
	add.s32 	%r12795, %r12794, %r12793;
	add.s32 	%r12796, %r12795, -30611744;
	shf.l.wrap.b32 	%r12797, %r12796, %r12796, 10;
	add.s32 	%r12798, %r12797, %r12790;
	not.b32 	%r12799, %r12782;
	or.b32  	%r12800, %r12798, %r12799;
	xor.b32  	%r12801, %r12800, %r12790;
	add.s32 	%r12802, %r12351, %r12774;
	add.s32 	%r12803, %r12802, %r12801;
	add.s32 	%r12804, %r12803, -1560198380;
	shf.l.wrap.b32 	%r12805, %r12804, %r12804, 15;
	add.s32 	%r12806, %r12805, %r12798;
	not.b32 	%r12807, %r12790;
	or.b32  	%r12808, %r12806, %r12807;
	xor.b32  	%r12809, %r12808, %r12798;
	add.s32 	%r12810, %r12430, %r12782;
	add.s32 	%r12811, %r12810, %r12809;
	add.s32 	%r12812, %r12811, 1309151649;
	shf.l.wrap.b32 	%r12813, %r12812, %r12812, 21;
	add.s32 	%r12814, %r12813, %r12806;
	not.b32 	%r12815, %r12798;
	or.b32  	%r12816, %r12814, %r12815;
	xor.b32  	%r12817, %r12816, %r12806;
	add.s32 	%r12818, %r12349, %r12790;
	add.s32 	%r12819, %r12818, %r12817;
	add.s32 	%r12820, %r12819, -145523070;
	shf.l.wrap.b32 	%r12821, %r12820, %r12820, 6;
	add.s32 	%r12822, %r12821, %r12814;
	not.b32 	%r12823, %r12806;
	or.b32  	%r12824, %r12822, %r12823;
	xor.b32  	%r12825, %r12824, %r12814;
	add.s32 	%r12826, %r12392, %r12798;
	add.s32 	%r12827, %r12826, %r12825;
	add.s32 	%r12828, %r12827, -1120210379;
	shf.l.wrap.b32 	%r12829, %r12828, %r12828, 10;
	add.s32 	%r12830, %r12829, %r12822;
	not.b32 	%r12831, %r12814;
	or.b32  	%r12832, %r12830, %r12831;
	xor.b32  	%r12833, %r12832, %r12822;
	add.s32 	%r12834, %r12311, %r12806;
	add.s32 	%r12835, %r12834, %r12833;
	add.s32 	%r12836, %r12835, 718787259;
	shf.l.wrap.b32 	%r12837, %r12836, %r12836, 15;
	add.s32 	%r12838, %r12837, %r12830;
	not.b32 	%r12839, %r12822;
	or.b32  	%r12840, %r12838, %r12839;
	xor.b32  	%r12841, %r12840, %r12830;
	add.s32 	%r12842, %r12390, %r12814;
	add.s32 	%r12843, %r12842, %r12841;
	add.s32 	%r12844, %r12843, -343485551;
	shf.l.wrap.b32 	%r12845, %r12844, %r12844, 21;
	add.s32 	%r12846, %r12822, %r12301;
	add.s32 	%r12847, %r12838, %r12302;
	add.s32 	%r12848, %r12847, %r12845;
	add.s32 	%r12849, %r12838, %r12303;
	add.s32 	%r12850, %r12830, %r12304;
	st.local.v4.u32 	[%rd2+80], {%r12846, %r12848, %r12849, %r12850};
	bra.uni 	$L__BB0_70;
$L__BB0_129:
	ld.local.v4.u32 	{%r11751, %r11752, %r11753, %r11754}, [%rd2+80];
	and.b32  	%r11755, %r11753, %r11752;
	not.b32 	%r11756, %r11752;
	and.b32  	%r11757, %r11754, %r11756;
	or.b32  	%r11758, %r11757, %r11755;
	ld.local.v4.u32 	{%r11759, %r11760, %r11761, %r11762}, [%rd2];
	add.s32 	%r11763, %r11751, %r11759;
	add.s32 	%r11764, %r11763, %r11758;
	add.s32 	%r11765, %r11764, -680876936;
	shf.l.wrap.b32 	%r11766, %r11765, %r11765, 7;
	add.s32 	%r11767, %r11766, %r11752;
	and.b32  	%r11768, %r11767, %r11752;
	not.b32 	%r11769, %r11767;
	and.b32  	%r11770, %r11753, %r11769;
	or.b32  	%r11771, %r11768, %r11770;
	add.s32 	%r11772, %r11754, %r11760;
	add.s32 	%r11773, %r11772, %r11771;
	add.s32 	%r11774, %r11773, -389564586;
	shf.l.wrap.b32 	%r11775, %r11774, %r11774, 12;
	add.s32 	%r11776, %r11775, %r11767;
	and.b32  	%r11777, %r11776, %r11767;
	not.b32 	%r11778, %r11776;
	and.b32  	%r11779, %r11752, %r11778;
	or.b32  	%r11780, %r11777, %r11779;
	add.s32 	%r11781, %r11753, %r11761;
	add.s32 	%r11782, %r11781, %r11780;
	add.s32 	%r11783, %r11782, 606105819;
	shf.l.wrap.b32 	%r11784, %r11783, %r11783, 17;
	add.s32 	%r11785, %r11784, %r11776;
	and.b32  	%r11786, %r11785, %r11776;
	not.b32 	%r11787, %r11785;
	and.b32  	%r11788, %r11767, %r11787;
	or.b32  	%r11789, %r11786, %r11788;
	add.s32 	%r11790, %r11752, %r11762;
	add.s32 	%r11791, %r11790, %r11789;
	add.s32 	%r11792, %r11791, -1044525330;
	shf.l.wrap.b32 	%r11793, %r11792, %r11792, 22;
	add.s32 	%r11794, %r11793, %r11785;
	and.b32  	%r11795, %r11794, %r11785;
	not.b32 	%r11796, %r11794;
	and.b32  	%r11797, %r11776, %r11796;
	or.b32  	%r11798, %r11795, %r11797;
	ld.local.v4.u32 	{%r11799, %r11800, %r11801, %r11802}, [%rd2+16];
	add.s32 	%r11803, %r11799, %r11767;
	add.s32 	%r11804, %r11803, %r11798;
	add.s32 	%r11805, %r11804, -176418897;
	shf.l.wrap.b32 	%r11806, %r11805, %r11805, 7;
	add.s32 	%r11807, %r11806, %r11794;
	and.b32  	%r11808, %r11807, %r11794;
	not.b32 	%r11809, %r11807;
	and.b32  	%r11810, %r11785, %r11809;
	or.b32  	%r11811, %r11808, %r11810;
	add.s32 	%r11812, %r11800, %r11776;
	add.s32 	%r11813, %r11812, %r11811;
	add.s32 	%r11814, %r11813, 1200080426;
	shf.l.wrap.b32 	%r11815, %r11814, %r11814, 12;
	add.s32 	%r11816, %r11815, %r11807;
	and.b32  	%r11817, %r11816, %r11807;
	not.b32 	%r11818, %r11816;
	and.b32  	%r11819, %r11794, %r11818;
	or.b32  	%r11820, %r11817, %r11819;
	add.s32 	%r11821, %r11801, %r11785;
	add.s32 	%r11822, %r11821, %r11820;
	add.s32 	%r11823, %r11822, -1473231341;
	shf.l.wrap.b32 	%r11824, %r11823, %r11823, 17;
	add.s32 	%r11825, %r11824, %r11816;
	and.b32  	%r11826, %r11825, %r11816;
	not.b32 	%r11827, %r11825;
	and.b32  	%r11828, %r11807, %r11827;
	or.b32  	%r11829, %r11826, %r11828;
	add.s32 	%r11830, %r11802, %r11794;
	add.s32 	%r11831, %r11830, %r11829;
	add.s32 	%r11832, %r11831, -45705983;
	shf.l.wrap.b32 	%r11833, %r11832, %r11832, 22;
	add.s32 	%r11834, %r11833, %r11825;
	and.b32  	%r11835, %r11834, %r11825;
	not.b32 	%r11836, %r11834;
	and.b32  	%r11837, %r11816, %r11836;
	or.b32  	%r11838, %r11835, %r11837;
	ld.local.v4.u32 	{%r11839, %r11840, %r11841, %r11842}, [%rd2+32];
	add.s32 	%r11843, %r11839, %r11807;
	add.s32 	%r11844, %r11843, %r11838;
	add.s32 	%r11845, %r11844, 1770035416;
	shf.l.wrap.b32 	%r11846, %r11845, %r11845, 7;
	add.s32 	%r11847, %r11846, %r11834;
	and.b32  	%r11848, %r11847, %r11834;
	not.b32 	%r11849, %r11847;
	and.b32  	%r11850, %r11825, %r11849;
	or.b32  	%r11851, %r11848, %r11850;
	add.s32 	%r11852, %r11840, %r11816;
	add.s32 	%r11853, %r11852, %r11851;
	add.s32 	%r11854, %r11853, -1958414417;
	shf.l.wrap.b32 	%r11855, %r11854, %r11854, 12;
	add.s32 	%r11856, %r11855, %r11847;
	and.b32  	%r11857, %r11856, %r11847;
	not.b32 	%r11858, %r11856;
	and.b32  	%r11859, %r11834, %r11858;
	or.b32  	%r11860, %r11857, %r11859;
	add.s32 	%r11861, %r11841, %r11825;
	add.s32 	%r11862, %r11861, %r11860;
	add.s32 	%r11863, %r11862, -42063;
	shf.l.wrap.b32 	%r11864, %r11863, %r11863, 17;
	add.s32 	%r11865, %r11864, %r11856;
	and.b32  	%r11866, %r11865, %r11856;
	not.b32 	%r11867, %r11865;
	and.b32  	%r11868, %r11847, %r11867;
	or.b32  	%r11869, %r11866, %r11868;
	add.s32 	%r11870, %r11842, %r11834;
	add.s32 	%r11871, %r11870, %r11869;
	add.s32 	%r11872, %r11871, -1990404162;
	shf.l.wrap.b32 	%r11873, %r11872, %r11872, 22;
	add.s32 	%r11874, %r11873, %r11865;
	and.b32  	%r11875, %r11874, %r11865;
	not.b32 	%r11876, %r11874;
	and.b32  	%r11877, %r11856, %r11876;
	or.b32  	%r11878, %r11875, %r11877;
	ld.local.v4.u32 	{%r11879, %r11880, %r11881, %r11882}, [%rd2+48];
	add.s32 	%r11883, %r11879, %r11847;
	add.s32 	%r11884, %r11883, %r11878;
	add.s32 	%r11885, %r11884, 1804603682;
	shf.l.wrap.b32 	%r11886, %r11885, %r11885, 7;
	add.s32 	%r11887, %r11886, %r11874;
	and.b32  	%r11888, %r11887, %r11874;
	not.b32 	%r11889, %r11887;
	and.b32  	%r11890, %r11865, %r11889;
	or.b32  	%r11891, %r11888, %r11890;
	add.s32 	%r11892, %r11880, %r11856;
	add.s32 	%r11893, %r11892, %r11891;
	add.s32 	%r11894, %r11893, -40341101;
	shf.l.wrap.b32 	%r11895, %r11894, %r11894, 12;
	add.s32 	%r11896, %r11895, %r11887;
	and.b32  	%r11897, %r11896, %r11887;
	not.b32 	%r11898, %r11896;
	and.b32  	%r11899, %r11874, %r11898;
	or.b32  	%r11900, %r11897, %r11899;
	add.s32 	%r11901, %r11881, %r11865;
	add.s32 	%r11902, %r11901, %r11900;
	add.s32 	%r11903, %r11902, -1502002290;
	shf.l.wrap.b32 	%r11904, %r11903, %r11903, 17;
	add.s32 	%r11905, %r11904, %r11896;
	and.b32  	%r11906, %r11905, %r11896;
	not.b32 	%r11907, %r11905;
	and.b32  	%r11908, %r11887, %r11907;
	or.b32  	%r11909, %r11906, %r11908;
	add.s32 	%r11910, %r11882, %r11874;
	add.s32 	%r11911, %r11910, %r11909;
	add.s32 	%r11912, %r11911, 1236535329;
	shf.l.wrap.b32 	%r11913, %r11912, %r11912, 22;
	add.s32 	%r11914, %r11913, %r11905;
	and.b32  	%r11915, %r11914, %r11896;
	and.b32  	%r11916, %r11905, %r11898;
	or.b32  	%r11917, %r11915, %r11916;
	add.s32 	%r11918, %r11760, %r11887;
	add.s32 	%r11919, %r11918, %r11917;
	add.s32 	%r11920, %r11919, -165796510;
	shf.l.wrap.b32 	%r11921, %r11920, %r11920, 5;
	add.s32 	%r11922, %r11921, %r11914;
	and.b32  	%r11923, %r11922, %r11905;
	and.b32  	%r11924, %r11914, %r11907;
	or.b32  	%r11925, %r11923, %r11924;
	add.s32 	%r11926, %r11801, %r11896;
	add.s32 	%r11927, %r11926, %r11925;
	add.s32 	%r11928, %r11927, -1069501632;
	shf.l.wrap.b32 	%r11929, %r11928, %r11928, 9;
	add.s32 	%r11930, %r11929, %r11922;
	and.b32  	%r11931, %r11930, %r11914;
	not.b32 	%r11932, %r11914;
	and.b32  	%r11933, %r11922, %r11932;
	or.b32  	%r11934, %r11931, %r11933;
	add.s32 	%r11935, %r11842, %r11905;
	add.s32 	%r11936, %r11935, %r11934;
	add.s32 	%r11937, %r11936, 643717713;
	shf.l.wrap.b32 	%r11938, %r11937, %r11937, 14;
	add.s32 	%r11939, %r11938, %r11930;
	and.b32  	%r11940, %r11939, %r11922;
	not.b32 	%r11941, %r11922;
	and.b32  	%r11942, %r11930, %r11941;
	or.b32  	%r11943, %r11940, %r11942;
	add.s32 	%r11944, %r11759, %r11914;
	add.s32 	%r11945, %r11944, %r11943;
	add.s32 	%r11946, %r11945, -373897302;
	shf.l.wrap.b32 	%r11947, %r11946, %r11946, 20;
	add.s32 	%r11948, %r11947, %r11939;
	and.b32  	%r11949, %r11948, %r11930;
	not.b32 	%r11950, %r11930;
	and.b32  	%r11951, %r11939, %r11950;
	or.b32  	%r11952, %r11949, %r11951;
	add.s32 	%r11953, %r11800, %r11922;
	add.s32 	%r11954, %r11953, %r11952;
	add.s32 	%r11955, %r11954, -701558691;
	shf.l.wrap.b32 	%r11956, %r11955, %r11955, 5;
	add.s32 	%r11957, %r11956, %r11948;
	and.b32  	%r11958, %r11957, %r11939;
	not.b32 	%r11959, %r11939;
	and.b32  	%r11960, %r11948, %r11959;
	or.b32  	%r11961, %r11958, %r11960;
	add.s32 	%r11962, %r11841, %r11930;
	add.s32 	%r11963, %r11962, %r11961;
	add.s32 	%r11964, %r11963, 38016083;
	shf.l.wrap.b32 	%r11965, %r11964, %r11964, 9;
	add.s32 	%r11966, %r11965, %r11957;
	and.b32  	%r11967, %r11966, %r11948;
	not.b32 	%r11968, %r11948;
	and.b32  	%r11969, %r11957, %r11968;
	or.b32  	%r11970, %r11967, %r11969;
	add.s32 	%r11971, %r11882, %r11939;
	add.s32 	%r11972, %r11971, %r11970;
	add.s32 	%r11973, %r11972, -660478335;
	shf.l.wrap.b32 	%r11974, %r11973, %r11973, 14;
	add.s32 	%r11975, %r11974, %r11966;
	and.b32  	%r11976, %r11975, %r11957;
	not.b32 	%r11977, %r11957;
	and.b32  	%r11978, %r11966, %r11977;
	or.b32  	%r11979, %r11976, %r11978;
	add.s32 	%r11980, %r11799, %r11948;
	add.s32 	%r11981, %r11980, %r11979;
	add.s32 	%r11982, %r11981, -405537848;
	shf.l.wrap.b32 	%r11983, %r11982, %r11982, 20;
	add.s32 	%r11984, %r11983, %r11975;
	and.b32  	%r11985, %r11984, %r11966;
	not.b32 	%r11986, %r11966;
	and.b32  	%r11987, %r11975, %r11986;
	or.b32  	%r11988, %r11985, %r11987;
	add.s32 	%r11989, %r11840, %r11957;
	add.s32 	%r11990, %r11989, %r11988;
	add.s32 	%r11991, %r11990, 568446438;
	shf.l.wrap.b32 	%r11992, %r11991, %r11991, 5;
	add.s32 	%r11993, %r11992, %r11984;
	and.b32  	%r11994, %r11993, %r11975;
	not.b32 	%r11995, %r11975;
	and.b32  	%r11996, %r11984, %r11995;
	or.b32  	%r11997, %r11994, %r11996;
	add.s32 	%r11998, %r11881, %r11966;
	add.s32 	%r11999, %r11998, %r11997;
	add.s32 	%r12000, %r11999, -1019803690;
	shf.l.wrap.b32 	%r12001, %r12000, %r12000, 9;
	add.s32 	%r12002, %r12001, %r11993;
	and.b32  	%r12003, %r12002, %r11984;
	not.b32 	%r12004, %r11984;
	and.b32  	%r12005, %r11993, %r12004;
	or.b32  	%r12006, %r12003, %r12005;
	add.s32 	%r12007, %r11762, %r11975;
	add.s32 	%r12008, %r12007, %r12006;
	add.s32 	%r12009, %r12008, -187363961;
	shf.l.wrap.b32 	%r12010, %r12009, %r12009, 14;
	add.s32 	%r12011, %r12010, %r12002;
	and.b32  	%r12012, %r12011, %r11993;
	not.b32 	%r12013, %r11993;
	and.b32  	%r12014, %r12002, %r12013;
	or.b32  	%r12015, %r12012, %r12014;
	add.s32 	%r12016, %r11839, %r11984;
	add.s32 	%r12017, %r12016, %r12015;
	add.s32 	%r12018, %r12017, 1163531501;
	shf.l.wrap.b32 	%r12019, %r12018, %r12018, 20;
	add.s32 	%r12020, %r12019, %r12011;
	and.b32  	%r12021, %r12020, %r12002;
	not.b32 	%r12022, %r12002;
	and.b32  	%r12023, %r12011, %r12022;
	or.b32  	%r12024, %r12021, %r12023;
	add.s32 	%r12025, %r11880, %r11993;
	add.s32 	%r12026, %r12025, %r12024;
	add.s32 	%r12027, %r12026, -1444681467;
	shf.l.wrap.b32 	%r12028, %r12027, %r12027, 5;
	add.s32 	%r12029, %r12028, %r12020;
	and.b32  	%r12030, %r12029, %r12011;
	not.b32 	%r12031, %r12011;
	and.b32  	%r12032, %r12020, %r12031;
	or.b32  	%r12033, %r12030, %r12032;
	add.s32 	%r12034, %r11761, %r12002;
	add.s32 	%r12035, %r12034, %r12033;
	add.s32 	%r12036, %r12035, -51403784;
	shf.l.wrap.b32 	%r12037, %r12036, %r12036, 9;
	add.s32 	%r12038, %r12037, %r12029;
	and.b32  	%r12039, %r12038, %r12020;
	not.b32 	%r12040, %r12020;
	and.b32  	%r12041, %r12029, %r12040;
	or.b32  	%r12042, %r12039, %r12041;
	add.s32 	%r12043, %r11802, %r12011;
	add.s32 	%r12044, %r12043, %r12042;
	add.s32 	%r12045, %r12044, 1735328473;
	shf.l.wrap.b32 	%r12046, %r12045, %r12045, 14;
	add.s32 	%r12047, %r12046, %r12038;
	and.b32  	%r12048, %r12047, %r12029;
	not.b32 	%r12049, %r12029;
	and.b32  	%r12050, %r12038, %r12049;
	or.b32  	%r12051, %r12048, %r12050;
	add.s32 	%r12052, %r11879, %r12020;
	add.s32 	%r12053, %r12052, %r12051;
	add.s32 	%r12054, %r12053, -1926607734;
	shf.l.wrap.b32 	%r12055, %r12054, %r12054, 20;
	add.s32 	%r12056, %r12055, %r12047;
	xor.b32  	%r12057, %r12047, %r12038;
	xor.b32  	%r12058, %r12057, %r12056;
	add.s32 	%r12059, %r11800, %r12029;
	add.s32 	%r12060, %r12059, %r12058;
	add.s32 	%r12061, %r12060, -378558;
	shf.l.wrap.b32 	%r12062, %r12061, %r12061, 4;
	add.s32 	%r12063, %r12062, %r12056;
	xor.b32  	%r12064, %r12056, %r12047;
	xor.b32  	%r12065, %r12064, %r12063;
	add.s32 	%r12066, %r11839, %r12038;
	add.s32 	%r12067, %r12066, %r12065;
	add.s32 	%r12068, %r12067, -2022574463;
	shf.l.wrap.b32 	%r12069, %r12068, %r12068, 11;
	add.s32 	%r12070, %r12069, %r12063;
	xor.b32  	%r12071, %r12063, %r12056;
	xor.b32  	%r12072, %r12071, %r12070;
	add.s32 	%r12073, %r11842, %r12047;
	add.s32 	%r12074, %r12073, %r12072;
	add.s32 	%r12075, %r12074, 1839030562;
	shf.l.wrap.b32 	%r12076, %r12075, %r12075, 16;
	add.s32 	%r12077, %r12076, %r12070;
	xor.b32  	%r12078, %r12070, %r12063;
	xor.b32  	%r12079, %r12078, %r12077;
	add.s32 	%r12080, %r11881, %r12056;
	add.s32 	%r12081, %r12080, %r12079;
	add.s32 	%r12082, %r12081, -35309556;
	shf.l.wrap.b32 	%r12083, %r12082, %r12082, 23;
	add.s32 	%r12084, %r12083, %r12077;
	xor.b32  	%r12085, %r12077, %r12070;
	xor.b32  	%r12086, %r12085, %r12084;
	add.s32 	%r12087, %r11760, %r12063;
	add.s32 	%r12088, %r12087, %r12086;
	add.s32 	%r12089, %r12088, -1530992060;
	shf.l.wrap.b32 	%r12090, %r12089, %r12089, 4;
	add.s32 	%r12091, %r12090, %r12084;
	xor.b32  	%r12092, %r12084, %r12077;
	xor.b32  	%r12093, %r12092, %r12091;
	add.s32 	%r12094, %r11799, %r12070;
	add.s32 	%r12095, %r12094, %r12093;
	add.s32 	%r12096, %r12095, 1272893353;
	shf.l.wrap.b32 	%r12097, %r12096, %r12096, 11;
	add.s32 	%r12098, %r12097, %r12091;
	xor.b32  	%r12099, %r12091, %r12084;
	xor.b32  	%r12100, %r12099, %r12098;
	add.s32 	%r12101, %r11802, %r12077;
	add.s32 	%r12102, %r12101, %r12100;
	add.s32 	%r12103, %r12102, -155497632;
	shf.l.wrap.b32 	%r12104, %r12103, %r12103, 16;
	add.s32 	%r12105, %r12104, %r12098;
	xor.b32  	%r12106, %r12098, %r12091;
	xor.b32  	%r12107, %r12106, %r12105;
	add.s32 	%r12108, %r11841, %r12084;
	add.s32 	%r12109, %r12108, %r12107;
	add.s32 	%r12110, %r12109, -1094730640;
	shf.l.wrap.b32 	%r12111, %r12110, %r12110, 23;
	add.s32 	%r12112, %r12111, %r12105;
	xor.b32  	%r12113, %r12105, %r12098;
	xor.b32  	%r12114, %r12113, %r12112;
	add.s32 	%r12115, %r11880, %r12091;
	add.s32 	%r12116, %r12115, %r12114;
	add.s32 	%r12117, %r12116, 681279174;
	shf.l.wrap.b32 	%r12118, %r12117, %r12117, 4;
	add.s32 	%r12119, %r12118, %r12112;
	xor.b32  	%r12120, %r12112, %r12105;
	xor.b32  	%r12121, %r12120, %r12119;
	add.s32 	%r12122, %r11759, %r12098;
	add.s32 	%r12123, %r12122, %r12121;
	add.s32 	%r12124, %r12123, -358537222;
	shf.l.wrap.b32 	%r12125, %r12124, %r12124, 11;
	add.s32 	%r12126, %r12125, %r12119;
	xor.b32  	%r12127, %r12119, %r12112;
	xor.b32  	%r12128, %r12127, %r12126;
	add.s32 	%r12129, %r11762, %r12105;
	add.s32 	%r12130, %r12129, %r12128;
	add.s32 	%r12131, %r12130, -722521979;
	shf.l.wrap.b32 	%r12132, %r12131, %r12131, 16;
	add.s32 	%r12133, %r12132, %r12126;
	xor.b32  	%r12134, %r12126, %r12119;
	xor.b32  	%r12135, %r12134, %r12133;
	add.s32 	%r12136, %r11801, %r12112;
	add.s32 	%r12137, %r12136, %r12135;
	add.s32 	%r12138, %r12137, 76029189;
	shf.l.wrap.b32 	%r12139, %r12138, %r12138, 23;
	add.s32 	%r12140, %r12139, %r12133;
	xor.b32  	%r12141, %r12133, %r12126;
	xor.b32  	%r12142, %r12141, %r12140;
	add.s32 	%r12143, %r11840, %r12119;
	add.s32 	%r12144, %r12143, %r12142;
	add.s32 	%r12145, %r12144, -640364487;
	shf.l.wrap.b32 	%r12146, %r12145, %r12145, 4;
	add.s32 	%r12147, %r12146, %r12140;
	xor.b32  	%r12148, %r12140, %r12133;
	xor.b32  	%r12149, %r12148, %r12147;
	add.s32 	%r12150, %r11879, %r12126;
	add.s32 	%r12151, %r12150, %r12149;
	add.s32 	%r12152, %r12151, -421815835;
	shf.l.wrap.b32 	%r12153, %r12152, %r12152, 11;
	add.s32 	%r12154, %r12153, %r12147;
	xor.b32  	%r12155, %r12147, %r12140;
	xor.b32  	%r12156, %r12155, %r12154;
	add.s32 	%r12157, %r11882, %r12133;
	add.s32 	%r12158, %r12157, %r12156;
	add.s32 	%r12159, %r12158, 530742520;
	shf.l.wrap.b32 	%r12160, %r12159, %r12159, 16;
	add.s32 	%r12161, %r12160, %r12154;
	xor.b32  	%r12162, %r12154, %r12147;
	xor.b32  	%r12163, %r12162, %r12161;
	add.s32 	%r12164, %r11761, %r12140;
	add.s32 	%r12165, %r12164, %r12163;
	add.s32 	%r12166, %r12165, -995338651;
	shf.l.wrap.b32 	%r12167, %r12166, %r12166, 23;
	add.s32 	%r12168, %r12167, %r12161;
	not.b32 	%r12169, %r12154;
	or.b32  	%r12170, %r12168, %r12169;
	xor.b32  	%r12171, %r12170, %r12161;
	add.s32 	%r12172, %r11759, %r12147;
	add.s32 	%r12173, %r12172, %r12171;
	add.s32 	%r12174, %r12173, -198630844;
	shf.l.wrap.b32 	%r12175, %r12174, %r12174, 6;
	add.s32 	%r12176, %r12175, %r12168;
	not.b32 	%r12177, %r12161;
	or.b32  	%r12178, %r12176, %r12177;
	xor.b32  	%r12179, %r12178, %r12168;
	add.s32 	%r12180, %r11802, %r12154;
	add.s32 	%r12181, %r12180, %r12179;
	add.s32 	%r12182, %r12181, 1126891415;
	shf.l.wrap.b32 	%r12183, %r12182, %r12182, 10;
	add.s32 	%r12184, %r12183, %r12176;
	not.b32 	%r12185, %r12168;
	or.b32  	%r12186, %r12184, %r12185;
	xor.b32  	%r12187, %r12186, %r12176;
	add.s32 	%r12188, %r11881, %r12161;
	add.s32 	%r12189, %r12188, %r12187;
	add.s32 	%r12190, %r12189, -1416354905;
	shf.l.wrap.b32 	%r12191, %r12190, %r12190, 15;
	add.s32 	%r12192, %r12191, %r12184;
	not.b32 	%r12193, %r12176;
	or.b32  	%r12194, %r12192, %r12193;
	xor.b32  	%r12195, %r12194, %r12184;
	add.s32 	%r12196, %r11800, %r12168;
	add.s32 	%r12197, %r12196, %r12195;
	add.s32 	%r12198, %r12197, -57434055;
	shf.l.wrap.b32 	%r12199, %r12198, %r12198, 21;
	add.s32 	%r12200, %r12199, %r12192;
	not.b32 	%r12201, %r12184;
	or.b32  	%r12202, %r12200, %r12201;
	xor.b32  	%r12203, %r12202, %r12192;
	add.s32 	%r12204, %r11879, %r12176;
	add.s32 	%r12205, %r12204, %r12203;
	add.s32 	%r12206, %r12205, 1700485571;
	shf.l.wrap.b32 	%r12207, %r12206, %r12206, 6;
	add.s32 	%r12208, %r12207, %r12200;
	not.b32 	%r12209, %r12192;
	or.b32  	%r12210, %r12208, %r12209;
	xor.b32  	%r12211, %r12210, %r12200;
	add.s32 	%r12212, %r11762, %r12184;
	add.s32 	%r12213, %r12212, %r12211;
	add.s32 	%r12214, %r12213, -1894986606;
	shf.l.wrap.b32 	%r12215, %r12214, %r12214, 10;
	add.s32 	%r12216, %r12215, %r12208;
	not.b32 	%r12217, %r12200;
	or.b32  	%r12218, %r12216, %r12217;
	xor.b32  	%r12219, %r12218, %r12208;
	add.s32 	%r12220, %r11841, %r12192;
	add.s32 	%r12221, %r12220, %r12219;
	add.s32 	%r12222, %r12221, -1051523;
	shf.l.wrap.b32 	%r12223, %r12222, %r12222, 15;
	add.s32 	%r12224, %r12223, %r12216;
	not.b32 	%r12225, %r12208;
	or.b32  	%r12226, %r12224, %r12225;
	xor.b32  	%r12227, %r12226, %r12216;
	add.s32 	%r12228, %r11760, %r12200;
	add.s32 	%r12229, %r12228, %r12227;
	add.s32 	%r12230, %r12229, -2054922799;
	shf.l.wrap.b32 	%r12231, %r12230, %r12230, 21;
	add.s32 	%r12232, %r12231, %r12224;
	not.b32 	%r12233, %r12216;
	or.b32  	%r12234, %r12232, %r12233;
	xor.b32  	%r12235, %r12234, %r12224;
	add.s32 	%r12236, %r11839, %r12208;
	add.s32 	%r12237, %r12236, %r12235;
	add.s32 	%r12238, %r12237, 1873313359;
	shf.l.wrap.b32 	%r12239, %r12238, %r12238, 6;
	add.s32 	%r12240, %r12239, %r12232;
	not.b32 	%r12241, %r12224;
	or.b32  	%r12242, %r12240, %r12241;
	xor.b32  	%r12243, %r12242, %r12232;
	add.s32 	%r12244, %r11882, %r12216;
	add.s32 	%r12245, %r12244, %r12243;
	add.s32 	%r12246, %r12245, -30611744;
	shf.l.wrap.b32 	%r12247, %r12246, %r12246, 10;
	add.s32 	%r12248, %r12247, %r12240;
	not.b32 	%r12249, %r12232;
	or.b32  	%r12250, %r12248, %r12249;
	xor.b32  	%r12251, %r12250, %r12240;
	add.s32 	%r12252, %r11801, %r12224;
	add.s32 	%r12253, %r12252, %r12251;
	add.s32 	%r12254, %r12253, -1560198380;
	shf.l.wrap.b32 	%r12255, %r12254, %r12254, 15;
	add.s32 	%r12256, %r12255, %r12248;
	not.b32 	%r12257, %r12240;
	or.b32  	%r12258, %r12256, %r12257;
	xor.b32  	%r12259, %r12258, %r12248;
	add.s32 	%r12260, %r11880, %r12232;
	add.s32 	%r12261, %r12260, %r12259;
	add.s32 	%r12262, %r12261, 1309151649;
	shf.l.wrap.b32 	%r12263, %r12262, %r12262, 21;
	add.s32 	%r12264, %r12263, %r12256;
	not.b32 	%r12265, %r12248;
	or.b32  	%r12266, %r12264, %r12265;
	xor.b32  	%r12267, %r12266, %r12256;
	add.s32 	%r12268, %r11799, %r12240;
	add.s32 	%r12269, %r12268, %r12267;
	add.s32 	%r12270, %r12269, -145523070;
	shf.l.wrap.b32 	%r12271, %r12270, %r12270, 6;
	add.s32 	%r12272, %r12271, %r12264;
	not.b32 	%r12273, %r12256;
	or.b32  	%r12274, %r12272, %r12273;
	xor.b32  	%r12275, %r12274, %r12264;
	add.s32 	%r12276, %r11842, %r12248;
	add.s32 	%r12277, %r12276, %r12275;
	add.s32 	%r12278, %r12277, -1120210379;
	shf.l.wrap.b32 	%r12279, %r12278, %r12278, 10;
	add.s32 	%r12280, %r12279, %r12272;
	not.b32 	%r12281, %r12264;
	or.b32  	%r12282, %r12280, %r12281;
	xor.b32  	%r12283, %r12282, %r12272;
	add.s32 	%r12284, %r11761, %r12256;
	add.s32 	%r12285, %r12284, %r12283;
	add.s32 	%r12286, %r12285, 718787259;
	shf.l.wrap.b32 	%r12287, %r12286, %r12286, 15;
	add.s32 	%r12288, %r12287, %r12280;
	not.b32 	%r12289, %r12272;
	or.b32  	%r12290, %r12288, %r12289;
	xor.b32  	%r12291, %r12290, %r12280;
	add.s32 	%r12292, %r11840, %r12264;
	add.s32 	%r12293, %r12292, %r12291;
	add.s32 	%r12294, %r12293, -343485551;
	shf.l.wrap.b32 	%r12295, %r12294, %r12294, 21;
	add.s32 	%r12296, %r12272, %r11751;
	add.s32 	%r12297, %r12288, %r11752;
	add.s32 	%r12298, %r12297, %r12295;
	add.s32 	%r12299, %r12288, %r11753;
	add.s32 	%r12300, %r12280, %r11754;
	st.local.v4.u32 	[%rd2+80], {%r12296, %r12298, %r12299, %r12300};
	bra.uni 	$L__BB0_106;

}


// ===== COMPILED SASS (sm_100) =====

	.target	sm_100

	.elftype	@"ET_EXEC"


//--------------------- .note.nv.tkinfo           --------------------------
	.section	.note.nv.tkinfo,"",@"SHT_NOTE"
	.sectionflags	@"SHF_NOTE_NV_TKINFO"
	.tkinfo
        /*0018*/ 	.word	0x00000002
        /*0030*/ 	.string	""
        /*0030*/ 	.string	"ptxas"
        /*0030*/ 	.string	"Cuda compilation tools, release 13.0, V13.0.88"
        /*0030*/ 	.string	"Build cuda_13.0.r13.0/compiler.36424714_0"
        /*0030*/ 	.string	"-arch sm_100 -m 64 "



//--------------------- .note.nv.cuinfo           --------------------------
	.section	.note.nv.cuinfo,"",@"SHT_NOTE"
	.sectionflags	@"SHF_NOTE_NV_CUINFO"
        /*0018*/ 	.short	0x0002
        /*001a*/ 	.short	0x0064
        /*001c*/ 	.short	0x0082
	.zero		2


//--------------------- .nv.info                  --------------------------
	.section	.nv.info,"",@"SHT_CUDA_INFO"
	.align	4


	//----- nvinfo : EIATTR_REGCOUNT
	.align		4
        /*0000*/ 	.byte	0x04, 0x2f
        /*0002*/ 	.short	(.L_3 - .L_2)
	.align		4
.L_2:
        /*0004*/ 	.word	index@(_Z27md5_crypt_dictionary_attackPKcS0_hS0_PKjjPj)
        /*0008*/ 	.word	0x00000028


	//----- nvinfo : EIATTR_FRAME_SIZE
	.align		4
.L_3:
        /*000c*/ 	.byte	0x04, 0x11
        /*000e*/ 	.short	(.L_5 - .L_4)
	.align		4
.L_4:
        /*0010*/ 	.word	index@(_Z27md5_crypt_dictionary_attackPKcS0_hS0_PKjjPj)
        /*0014*/ 	.word	0x00000070


	//----- nvinfo : EIATTR_MIN_STACK_SIZE
	.align		4
.L_5:
        /*0018*/ 	.byte	0x04, 0x12
        /*001a*/ 	.short	(.L_7 - .L_6)
	.align		4
.L_6:
        /*001c*/ 	.word	index@(_Z27md5_crypt_dictionary_attackPKcS0_hS0_PKjjPj)
        /*0020*/ 	.word	0x00000070
.L_7:


//--------------------- .nv.compat                --------------------------
	.section	.nv.compat,"",@"SHT_CUDA_COMPAT_INFO"
	.align	4
        /*0000*/ 	.byte	0x02, 0x09, 0x00, 0x00, 0x02, 0x02, 0x01, 0x00, 0x02, 0x05, 0x05, 0x00, 0x03, 0x07, 0x01, 0x01
        /*0010*/ 	.byte	0x02, 0x03, 0x00, 0x00, 0x02, 0x06, 0x01, 0x00, 0x04, 0x0b, 0x08, 0x00, 0x09, 0x00, 0x00, 0x00
        /*0020*/ 	.byte	0x00, 0x00, 0x00, 0x00


//--------------------- .nv.info._Z27md5_crypt_dictionary_attackPKcS0_hS0_PKjjPj --------------------------
	.section	.nv.info._Z27md5_crypt_dictionary_attackPKcS0_hS0_PKjjPj,"",@"SHT_CUDA_INFO"
	.sectionflags	@""
	.align	4


	//----- nvinfo : EIATTR_CUDA_API_VERSION
	.align		4
        /*0000*/ 	.byte	0x04, 0x37
        /*0002*/ 	.short	(.L_9 - .L_8)
.L_8:
        /*0004*/ 	.word	0x00000082


	//----- nvinfo : EIATTR_KPARAM_INFO
	.align		4
.L_9:
        /*0008*/ 	.byte	0x04, 0x17
        /*000a*/ 	.short	(.L_11 - .L_10)
.L_10:
        /*000c*/ 	.word	0x00000000
        /*0010*/ 	.short	0x0006
        /*0012*/ 	.short	0x0030
        /*0014*/ 	.byte	0x00, 0xf5, 0x21, 0x00


	//----- nvinfo : EIATTR_KPARAM_INFO
	.align		4
.L_11:
        /*0018*/ 	.byte	0x04, 0x17
        /*001a*/ 	.short	(.L_13 - .L_12)
.L_12:
        /*001c*/ 	.word	0x00000000
        /*0020*/ 	.short	0x0005
        /*0022*/ 	.short	0x0028
        /*0024*/ 	.byte	0x00, 0xf0, 0x11, 0x00


	//----- nvinfo : EIATTR_KPARAM_INFO
	.align		4
.L_13:
        /*0028*/ 	.byte	0x04, 0x17
        /*002a*/ 	.short	(.L_15 - .L_14)
.L_14:
        /*002c*/ 	.word	0x00000000
        /*0030*/ 	.short	0x0004
        /*0032*/ 	.short	0x0020
        /*0034*/ 	.byte	0x00, 0xf5, 0x21, 0x00


	//----- nvinfo : EIATTR_KPARAM_INFO
	.align		4
.L_15:
        /*0038*/ 	.byte	0x04, 0x17
        /*003a*/ 	.short	(.L_17 - .L_16)
.L_16:
        /*003c*/ 	.word	0x00000000
        /*0040*/ 	.short	0x0003
        /*0042*/ 	.short	0x0018
        /*0044*/ 	.byte	0x00, 0xf5, 0x21, 0x00


	//----- nvinfo : EIATTR_KPARAM_INFO
	.align		4
.L_17:
        /*0048*/ 	.byte	0x04, 0x17
        /*004a*/ 	.short	(.L_19 - .L_18)
.L_18:
        /*004c*/ 	.word	0x00000000
        /*0050*/ 	.short	0x0002
        /*0052*/ 	.short	0x0010
        /*0054*/ 	.byte	0x00, 0xf0, 0x05, 0x00


	//----- nvinfo : EIATTR_KPARAM_INFO
	.align		4
.L_19:
        /*0058*/ 	.byte	0x04, 0x17
        /*005a*/ 	.short	(.L_21 - .L_20)
.L_20:
        /*005c*/ 	.word	0x00000000
        /*0060*/ 	.short	0x0001
        /*0062*/ 	.short	0x0008
        /*0064*/ 	.byte	0x00, 0xf5, 0x21, 0x00


	//----- nvinfo : EIATTR_KPARAM_INFO
	.align		4
.L_21:
        /*0068*/ 	.byte	0x04, 0x17
        /*006a*/ 	.short	(.L_23 - .L_22)
.L_22:
        /*006c*/ 	.word	0x00000000
        /*0070*/ 	.short	0x0000
        /*0072*/ 	.short	0x0000
        /*0074*/ 	.byte	0x00, 0xf5, 0x21, 0x00


	//----- nvinfo : EIATTR_SPARSE_MMA_MASK
	.align		4
.L_23:
        /*0078*/ 	.byte	0x03, 0x50
        /*007a*/ 	.short	0x0000


	//----- nvinfo : EIATTR_MAXREG_COUNT
	.align		4
        /*007c*/ 	.byte	0x03, 0x1b
        /*007e*/ 	.short	0x00ff


	//----- nvinfo : EIATTR_MERCURY_ISA_VERSION
	.align		4
        /*0080*/ 	.byte	0x03, 0x5f
        /*0082*/ 	.short	0x0101


	//----- nvinfo : EIATTR_VRC_CTA_INIT_COUNT
	.align		4
        /*0084*/ 	.byte	0x02, 0x4a
	.zero		1
	.zero		1


	//----- nvinfo : EIATTR_EXIT_INSTR_OFFSETS
	.align		4
        /*0088*/ 	.byte	0x04, 0x1c
        /*008a*/ 	.short	(.L_25 - .L_24)


	//   ....[0]....
.L_24:
        /*008c*/ 	.word	0x00000060


	//   ....[1]....
        /*0090*/ 	.word	0x00000170


	//   ....[2]....
        /*0094*/ 	.word	0x0001b1a0


	//   ....[3]....
        /*0098*/ 	.word	0x0001b200


	//   ....[4]....
        /*009c*/ 	.word	0x0001b250


	//   ....[5]....
        /*00a0*/ 	.word	0x0001b2a0


	//   ....[6]....
        /*00a4*/ 	.word	0x0001b2e0


	//   ....[7]....
        /*00a8*/ 	.word	0x0001b330


	//   ....[8]....
        /*00ac*/ 	.word	0x0001b380


	//   ....[9]....
        /*00b0*/ 	.word	0x0001b3d0


	//   ....[10]....
        /*00b4*/ 	.word	0x0001b410


	//   ....[11]....
        /*00b8*/ 	.word	0x0001b470


	//   ....[12]....
        /*00bc*/ 	.word	0x0001b4c0


	//   ....[13]....
        /*00c0*/ 	.word	0x0001b510


	//   ....[14]....
        /*00c4*/ 	.word	0x0001b550


	//   ....[15]....
        /*00c8*/ 	.word	0x0001b5a0


	//   ....[16]....
        /*00cc*/ 	.word	0x0001b5f0


	//   ....[17]....
        /*00d0*/ 	.word	0x0001b640


	//   ....[18]....
        /*00d4*/ 	.word	0x0001b670


	//----- nvinfo : EIATTR_CRS_STACK_SIZE
	.align		4
.L_25:
        /*00d8*/ 	.byte	0x04, 0x1e
        /*00da*/ 	.short	(.L_27 - .L_26)
.L_26:
        /*00dc*/ 	.word	0x00000000


	//----- nvinfo : EIATTR_CBANK_PARAM_SIZE
	.align		4
.L_27:
        /*00e0*/ 	.byte	0x03, 0x19
        /*00e2*/ 	.short	0x0038


	//----- nvinfo : EIATTR_PARAM_CBANK
	.align		4
        /*00e4*/ 	.byte	0x04, 0x0a
        /*00e6*/ 	.short	(.L_29 - .L_28)
	.align		4
.L_28:
        /*00e8*/ 	.word	index@(.nv.constant0._Z27md5_crypt_dictionary_attackPKcS0_hS0_PKjjPj)
        /*00ec*/ 	.short	0x0380
        /*00ee*/ 	.short	0x0038


	//----- nvinfo : EIATTR_SW_WAR
	.align		4
.L_29:
        /*00f0*/ 	.byte	0x04, 0x36
        /*00f2*/ 	.short	(.L_31 - .L_30)
.L_30:
        /*00f4*/ 	.word	0x00000008
.L_31:


//--------------------- .nv.callgraph             --------------------------
	.section	.nv.callgraph,"",@"SHT_CUDA_CALLGRAPH"
	.align	4
	.sectionentsize	8
	.align		4
        /*0000*/ 	.word	0x00000000
	.align		4
        /*0004*/ 	.word	0xffffffff
	.align		4
        /*0008*/ 	.word	0x00000000
	.align		4
        /*000c*/ 	.word	0xfffffffe
	.align		4
        /*0010*/ 	.word	0x00000000
	.align		4
        /*0014*/ 	.word	0xfffffffd
	.align		4
        /*0018*/ 	.word	0x00000000
	.align		4
        /*001c*/ 	.word	0xfffffffc


//--------------------- .nv.constant4             --------------------------
	.section	.nv.constant4,"a",@progbits
	.align	8
	.align		8
.nv.constant4:
        /*0000*/ 	.dword	itoa64
	.align		8
        /*0008*/ 	.dword	$str


//--------------------- .text._Z27md5_crypt_dictionary_attackPKcS0_hS0_PKjjPj --------------------------
	.section	.text._Z27md5_crypt_dictionary_attackPKcS0_hS0_PKjjPj,"ax",@progbits
	.align	128
        .global         _Z27md5_crypt_dictionary_attackPKcS0_hS0_PKjjPj
        .type           _Z27md5_crypt_dictionary_attackPKcS0_hS0_PKjjPj,@function
        .size           _Z27md5_crypt_dictionary_attackPKcS0_hS0_PKjjPj,(.L_x_89 - _Z27md5_crypt_dictionary_attackPKcS0_hS0_PKjjPj)
        .other          _Z27md5_crypt_dictionary_attackPKcS0_hS0_PKjjPj,@"STO_CUDA_ENTRY STV_DEFAULT"
_Z27md5_crypt_dictionary_attackPKcS0_hS0_PKjjPj:
.text._Z27md5_crypt_dictionary_attackPKcS0_hS0_PKjjPj:
[----:B------:R-:W0:Y:S08]  /*0000*/  LDC R1, c[0x0][0x37c] ;  /* 0x0000df00ff017b82 */ /* 0x000e300000000800 */
[----:B------:R-:W1:Y:S01]  /*0010*/  LDC.64 R2, c[0x0][0x3b0] ;  /* 0x0000ec00ff027b82 */ /* 0x000e620000000a00 */
[----:B------:R-:W1:Y:S01]  /*0020*/  LDCU.64 UR6, c[0x0][0x358] ;  /* 0x00006b00ff0677ac */ /* 0x000e620008000a00 */
[----:B0-----:R-:W-:Y:S01]  /*0030*/  VIADD R1, R1, 0xffffff90 ;  /* 0xffffff9001017836 */ /* 0x001fe20000000000 */
[----:B-1----:R-:W2:Y:S02]  /*0040*/  LDG.E R2, desc[UR6][R2.64] ;  /* 0x0000000602027981 */ /* 0x002ea4000c1e1900 */
[----:B--2---:R-:W-:-:S13]  /*0050*/  ISETP.NE.AND P0, PT, R2, -0x1, PT ;  /* 0xffffffff0200780c */ /* 0x004fda0003f05270 */
[----:B------:R-:W-:Y:S05]  /*0060*/  @P0 EXIT ;  /* 0x000000000000094d */ /* 0x000fea0003800000 */
[----:B------:R-:W0:Y:S01]  /*0070*/  S2R R7, SR_TID.X ;  /* 0x0000000000077919 */ /* 0x000e220000002100 */
[----:B------:R-:W1:Y:S01]  /*0080*/  S2R R0, SR_CTAID.X ;  /* 0x0000000000007919 */ /* 0x000e620000002500 */
[----:B------:R-:W1:Y:S01]  /*0090*/  LDCU UR4, c[0x0][0x360] ;  /* 0x00006c00ff0477ac */ /* 0x000e620008000800 */
[----:B------:R-:W2:Y:S01]  /*00a0*/  LDCU UR5, c[0x0][0x3a8] ;  /* 0x00007500ff0577ac */ /* 0x000ea20008000800 */
[----:B0-----:R-:W-:-:S13]  /*00b0*/  ISETP.GT.U32.AND P0, PT, R7, 0xf, PT ;  /* 0x0000000f0700780c */ /* 0x001fda0003f04070 */
[----:B------:R-:W0:Y:S02]  /*00c0*/  @!P0 LDC.64 R2, c[0x0][0x380] ;  /* 0x0000e000ff028b82 */ /* 0x000e240000000a00 */
[----:B0-----:R-:W-:-:S05]  /*00d0*/  @!P0 IADD3 R2, P1, PT, R7, R2, RZ ;  /* 0x0000000207028210 */ /* 0x001fca0007f3e0ff */
[----:B------:R-:W-:-:S05]  /*00e0*/  @!P0 IMAD.X R3, RZ, RZ, R3, P1 ;  /* 0x000000ffff038224 */ /* 0x000fca00008e0603 */
[----:B------:R-:W3:Y:S01]  /*00f0*/  @!P0 LDG.E.U8 R2, desc[UR6][R2.64] ;  /* 0x0000000602028981 */ /* 0x000ee2000c1e1100 */
[----:B-1----:R-:W-:Y:S01]  /*0100*/  IMAD R0, R0, UR4, R7 ;  /* 0x0000000400007c24 */ /* 0x002fe2000f8e0207 */
[----:B------:R-:W-:Y:S01]  /*0110*/  @!P0 MOV R4, 0x400 ;  /* 0x0000040000048802 */ /* 0x000fe20000000f00 */
[----:B------:R-:W0:Y:S03]  /*0120*/  @!P0 S2R R5, SR_CgaCtaId ;  /* 0x0000000000058919 */ /* 0x000e260000008800 */
[----:B--2---:R-:W-:Y:S02]  /*0130*/  ISETP.GE.U32.AND P1, PT, R0, UR5, PT ;  /* 0x0000000500007c0c */ /* 0x004fe4000bf26070 */
[----:B0-----:R-:W-:-:S05]  /*0140*/  @!P0 LEA R4, R5, R4, 0x18 ;  /* 0x0000000405048211 */ /* 0x001fca00078ec0ff */
[----:B------:R-:W-:-:S05]  /*0150*/  @!P0 IMAD.IADD R5, R4, 0x1, R7 ;  /* 0x0000000104058824 */ /* 0x000fca00078e0207 */
[----:B---3--:R0:W-:Y:S01]  /*0160*/  @!P0 STS.U8 [R5], R2 ;  /* 0x0000000205008388 */ /* 0x0081e20000000000 */
[----:B------:R-:W-:Y:S05]  /*0170*/  @P1 EXIT ;  /* 0x000000000000194d */ /* 0x000fea0003800000 */
[----:B0-----:R-:W0:Y:S01]  /*0180*/  LDC.64 R4, c[0x0][0x3a0] ;  /* 0x0000e800ff047b82 */ /* 0x001e220000000a00 */
[----:B------:R-:W1:Y:S01]  /*0190*/  LDCU.64 UR4, c[0x0][0x398] ;  /* 0x00007300ff0477ac */ /* 0x000e620008000a00 */
[----:B0-----:R-:W-:-:S06]  /*01a0*/  IMAD.WIDE.U32 R4, R0, 0x4, R4 ;  /* 0x0000000400047825 */ /* 0x001fcc00078e0004 */
[----:B------:R-:W1:Y:S02]  /*01b0*/  LDG.E R4, desc[UR6][R4.64] ;  /* 0x0000000604047981 */ /* 0x000e64000c1e1900 */
[----:B-1----:R-:W-:-:S05]  /*01c0*/  IADD3 R24, P0, PT, R4, UR4, RZ ;  /* 0x0000000404187c10 */ /* 0x002fca000ff1e0ff */
[----:B------:R-:W-:-:S05]  /*01d0*/  IMAD.X R25, RZ, RZ, UR5, P0 ;  /* 0x00000005ff197e24 */ /* 0x000fca00080e06ff */
[----:B------:R-:W2:Y:S01]  /*01e0*/  LDG.E.U8 R2, desc[UR6][R24.64] ;  /* 0x0000000618027981 */ /* 0x000ea2000c1e1100 */
[----:B------:R-:W-:Y:S01]  /*01f0*/  BSSY.RECONVERGENT B0, `(.L_x_0) ;  /* 0x0000040000007945 */ /* 0x000fe20003800200 */
[----:B------:R-:W-:Y:S01]  /*0200*/  IMAD.MOV.U32 R3, RZ, RZ, RZ ;  /* 0x000000ffff037224 */ /* 0x000fe200078e00ff */
[----:B--2---:R-:W-:-:S13]  /*0210*/  ISETP.NE.AND P0, PT, R2, RZ, PT ;  /* 0x000000ff0200720c */ /* 0x004fda0003f05270 */
[----:B------:R-:W-:Y:S05]  /*0220*/  @!P0 BRA `(.L_x_1) ;  /* 0x0000000000f08947 */ /* 0x000fea0003800000 */
[----:B------:R-:W2:Y:S02]  /*0230*/  LDG.E.U8 R3, desc[UR6][R24.64+0x1] ;  /* 0x0000010618037981 */ /* 0x000ea4000c1e1100 */
[----:B--2---:R-:W-:Y:S01]  /*0240*/  ISETP.NE.AND P1, PT, R3, RZ, PT ;  /* 0x000000ff0300720c */ /* 0x004fe20003f25270 */
[----:B------:R-:W-:-:S12]  /*0250*/  IMAD.MOV.U32 R3, RZ, RZ, 0x1 ;  /* 0x00000001ff037424 */ /* 0x000fd800078e00ff */
        /* <DEDUP_REMOVED lines=55> */
[----:B------:R-:W-:-:S05]  /*05d0*/  IMAD.MOV.U32 R3, RZ, RZ, 0xf ;  /* 0x0000000fff037424 */ /* 0x000fca00078e00ff */
[----:B------:R-:W-:-:S07]  /*05e0*/  SEL R3, R3, 0x10, !P1 ;  /* 0x0000001003037807 */ /* 0x000fce0004800000 */
.L_x_1:
[----:B------:R-:W-:Y:S05]  /*05f0*/  BSYNC.RECONVERGENT B0 ;  /* 0x0000000000007941 */ /* 0x000fea0003800200 */
.L_x_0:
[----:B------:R-:W-:Y:S01]  /*0600*/  IMAD.MOV.U32 R4, RZ, RZ, 0x67452301 ;  /* 0x67452301ff047424 */ /* 0x000fe200078e00ff */
[----:B------:R-:W-:Y:S01]  /*0610*/  BSSY.RECONVERGENT B0, `(.L_x_2) ;  /* 0x0000125000007945 */ /* 0x000fe20003800200 */
[----:B------:R-:W-:Y:S02]  /*0620*/  IMAD.MOV.U32 R5, RZ, RZ, -0x10325477 ;  /* 0xefcdab89ff057424 */ /* 0x000fe400078e00ff */
[----:B------:R-:W-:Y:S02]  /*0630*/  IMAD.MOV.U32 R6, RZ, RZ, -0x67452302 ;  /* 0x98badcfeff067424 */ /* 0x000fe400078e00ff */
[----:B------:R-:W-:Y:S02]  /*0640*/  IMAD.MOV.U32 R7, RZ, RZ, 0x10325476 ;  /* 0x10325476ff077424 */ /* 0x000fe400078e00ff */
[----:B------:R-:W-:-:S03]  /*0650*/  IMAD.MOV.U32 R26, RZ, RZ, RZ ;  /* 0x000000ffff1a7224 */ /* 0x000fc600078e00ff */
[----:B------:R0:W-:Y:S01]  /*0660*/  STL.128 [R1+0x50], R4 ;  /* 0x0000500401007387 */ /* 0x0001e20000100c00 */
[----:B------:R-:W-:Y:S05]  /*0670*/  @!P0 BRA `(.L_x_3) ;  /* 0x0000001000788947 */ /* 0x000fea0003800000 */
[----:B------:R-:W-:Y:S02]  /*0680*/  IMAD.MOV R27, RZ, RZ, -R3 ;  /* 0x000000ffff1b7224 */ /* 0x000fe400078e0a03 */
[----:B------:R-:W-:Y:S02]  /*0690*/  IMAD.MOV.U32 R26, RZ, RZ, RZ ;  /* 0x000000ffff1a7224 */ /* 0x000fe400078e00ff */
[----:B------:R-:W-:Y:S02]  /*06a0*/  IMAD.MOV.U32 R28, RZ, RZ, R24 ;  /* 0x000000ffff1c7224 */ /* 0x000fe400078e0018 */
[----:B------:R-:W-:-:S07]  /*06b0*/  IMAD.MOV.U32 R31, RZ, RZ, R25 ;  /* 0x000000ffff1f7224 */ /* 0x000fce00078e0019 */
.L_x_6:
[----:B------:R-:W-:-:S05]  /*06c0*/  IMAD.MOV.U32 R30, RZ, RZ, R28 ;  /* 0x000000ffff1e7224 */ /* 0x000fca00078e001c */
[----:B0-----:R-:W2:Y:S01]  /*06d0*/  LDG.E.U8 R5, desc[UR6][R30.64] ;  /* 0x000000061e057981 */ /* 0x001ea2000c1e1100 */
[----:B------:R-:W-:Y:S02]  /*06e0*/  VIADD R4, R26, 0x1 ;  /* 0x000000011a047836 */ /* 0x000fe40000000000 */
[----:B------:R-:W-:-:S03]  /*06f0*/  IMAD.IADD R6, R1, 0x1, R26 ;  /* 0x0000000101067824 */ /* 0x000fc600078e021a */
[----:B------:R0:W-:Y:S04]  /*0700*/  STL [R1+0x40], R4 ;  /* 0x0000400401007387 */ /* 0x0001e80000100800 */
[----:B--2---:R0:W-:Y:S04]  /*0710*/  STL.U8 [R6], R5 ;  /* 0x0000000506007387 */ /* 0x0041e80000100000 */
[----:B------:R-:W2:Y:S01]  /*0720*/  LDL R26, [R1+0x40] ;  /* 0x00004000011a7983 */ /* 0x000ea20000100800 */
[----:B------:R-:W-:Y:S01]  /*0730*/  VIADD R27, R27, 0x1 ;  /* 0x000000011b1b7836 */ /* 0x000fe20000000000 */
[----:B------:R-:W-:Y:S01]  /*0740*/  BSSY.RECONVERGENT B1, `(.L_x_4) ;  /* 0x000010f000017945 */ /* 0x000fe20003800200 */
[----:B------:R-:W-:-:S03]  /*0750*/  IADD3 R28, P1, PT, R28, 0x1, RZ ;  /* 0x000000011c1c7810 */ /* 0x000fc60007f3e0ff */
[----:B------:R-:W-:Y:S02]  /*0760*/  ISETP.NE.AND P2, PT, R27, RZ, PT ;  /* 0x000000ff1b00720c */ /* 0x000fe40003f45270 */
[----:B--2---:R-:W-:-:S13]  /*0770*/  LOP3.LUT P0, RZ, R26, 0x3f, RZ, 0xc0, !PT ;  /* 0x0000003f1aff7812 */ /* 0x004fda000780c0ff */
[----:B0-----:R-:W-:Y:S05]  /*0780*/  @P0 BRA `(.L_x_5) ;  /* 0x0000001000280947 */ /* 0x001fea0003800000 */
[----:B------:R-:W2:Y:S04]  /*0790*/  LDL.128 R20, [R1+0x50] ;  /* 0x0000500001147983 */ /* 0x000ea80000100c00 */
[----:B------:R-:W3:Y:S04]  /*07a0*/  LDL.128 R4, [R1] ;  /* 0x0000000001047983 */ /* 0x000ee80000100c00 */
[----:B------:R-:W4:Y:S04]  /*07b0*/  LDL.128 R8, [R1+0x10] ;  /* 0x0000100001087983 */ /* 0x000f280000100c00 */
[----:B------:R-:W5:Y:S04]  /*07c0*/  LDL.128 R12, [R1+0x20] ;  /* 0x00002000010c7983 */ /* 0x000f680000100c00 */
[----:B------:R-:W5:Y:S01]  /*07d0*/  LDL.128 R16, [R1+0x30] ;  /* 0x0000300001107983 */ /* 0x000f620000100c00 */
[----:B--2---:R-:W-:-:S04]  /*07e0*/  LOP3.LUT R29, R22, R21, R23, 0xe2, !PT ;  /* 0x00000015161d7212 */ /* 0x004fc800078ee217 */
[----:B---3--:R-:W-:-:S05]  /*07f0*/  IADD3 R29, PT, PT, R29, R20, R4 ;  /* 0x000000141d1d7210 */ /* 0x008fca0007ffe004 */
[----:B------:R-:W-:-:S05]  /*0800*/  VIADD R30, R29, 0xd76aa478 ;  /* 0xd76aa4781d1e7836 */ /* 0x000fca0000000000 */
[----:B------:R-:W-:-:S04]  /*0810*/  LEA.HI R29, R30, R21, R30, 0x7 ;  /* 0x000000151e1d7211 */ /* 0x000fc800078f381e */
[----:B------:R-:W-:-:S04]  /*0820*/  LOP3.LUT R30, R22, R29, R21, 0xb8, !PT ;  /* 0x0000001d161e7212 */ /* 0x000fc800078eb815 */
[----:B------:R-:W-:-:S05]  /*0830*/  IADD3 R30, PT, PT, R30, R23, R5 ;  /* 0x000000171e1e7210 */ /* 0x000fca0007ffe005 */
        /* <DEDUP_REMOVED lines=11> */
[----:B----4-:R-:W-:-:S05]  /*08f0*/  IADD3 R34, PT, PT, R34, R8, R29 ;  /* 0x0000000822227210 */ /* 0x010fca0007ffe01d */
        /* <DEDUP_REMOVED lines=15> */
[----:B-----5:R-:W-:-:S05]  /*09f0*/  IADD3 R34, PT, PT, R34, R12, R29 ;  /* 0x0000000c22227210 */ /* 0x020fca0007ffe01d */
        /* <DEDUP_REMOVED lines=210> */
[----:B------:R-:W-:Y:S01]  /*1720*/  LOP3.LUT R5, R10, R7, R9, 0x2d, !PT ;  /* 0x000000070a057212 */ /* 0x000fe200078e2d09 */
[----:B------:R-:W-:-:S03]  /*1730*/  IMAD.IADD R20, R20, 0x1, R7 ;  /* 0x0000000114147824 */ /* 0x000fc600078e0207 */
        /* <DEDUP_REMOVED lines=9> */
[--C-:B------:R-:W-:Y:S02]  /*17d0*/  IMAD.IADD R21, R21, 0x1, R5.reuse ;  /* 0x0000000115157824 */ /* 0x100fe400078e0205 */
[----:B------:R-:W-:Y:S01]  /*17e0*/  IMAD.IADD R22, R22, 0x1, R5 ;  /* 0x0000000116167824 */ /* 0x000fe200078e0205 */
[----:B------:R-:W-:-:S05]  /*17f0*/  IADD3 R6, PT, PT, R6, R13, R10 ;  /* 0x0000000d06067210 */ /* 0x000fca0007ffe00a */
[----:B------:R-:W-:-:S05]  /*1800*/  VIADD R6, R6, 0xeb86d391 ;  /* 0xeb86d39106067836 */ /* 0x000fca0000000000 */
[----:B------:R-:W-:-:S05]  /*1810*/  LEA.HI R21, R6, R21, R6, 0x15 ;  /* 0x0000001506157211 */ /* 0x000fca00078fa806 */
[----:B------:R0:W-:Y:S02]  /*1820*/  STL.128 [R1+0x50], R20 ;  /* 0x0000501401007387 */ /* 0x0001e40000100c00 */
.L_x_5:
[----:B------:R-:W-:Y:S05]  /*1830*/  BSYNC.RECONVERGENT B1 ;  /* 0x0000000000017941 */ /* 0x000fea0003800200 */
.L_x_4:
[----:B------:R-:W-:Y:S01]  /*1840*/  IMAD.X R31, RZ, RZ, R31, P1 ;  /* 0x000000ffff1f7224 */ /* 0x000fe200008e061f */
[----:B------:R-:W-:Y:S06]  /*1850*/  @P2 BRA `(.L_x_6) ;  /* 0xffffffec00982947 */ /* 0x000fec000383ffff */
.L_x_3:
[----:B------:R-:W-:Y:S05]  /*1860*/  BSYNC.RECONVERGENT B0 ;  /* 0x0000000000007941 */ /* 0x000fea0003800200 */
.L_x_2:
[----:B------:R-:W1:Y:S02]  /*1870*/  LDCU.U8 UR4, c[0x0][0x390] ;  /* 0x00007200ff0477ac */ /* 0x000e640008000000 */
[----:B-1----:R-:W-:-:S09]  /*1880*/  UISETP.NE.AND UP0, UPT, UR4, URZ, UPT ;  /* 0x000000ff0400728c */ /* 0x002fd2000bf05270 */
[----:B------:R-:W-:Y:S05]  /*1890*/  BRA.U !UP0, `(.L_x_7) ;  /* 0x0000001108747547 */ /* 0x000fea000b800000 */
[----:B------:R-:W1:Y:S01]  /*18a0*/  LDCU.64 UR8, c[0x0][0x388] ;  /* 0x00007100ff0877ac */ /* 0x000e620008000a00 */
[----:B------:R-:W-:-:S12]  /*18b0*/  UIADD3 UR4, UPT, UPT, -UR4, URZ, URZ ;  /* 0x000000ff04047290 */ /* 0x000fd8000fffe1ff */
.L_x_10:
[----:B01----:R-:W-:Y:S02]  /*18c0*/  IMAD.U32 R6, RZ, RZ, UR8 ;  /* 0x00000008ff067e24 */ /* 0x003fe4000f8e00ff */
[----:B------:R-:W-:-:S05]  /*18d0*/  IMAD.U32 R7, RZ, RZ, UR9 ;  /* 0x00000009ff077e24 */ /* 0x000fca000f8e00ff */
[----:B------:R-:W2:Y:S01]  /*18e0*/  LDG.E.U8 R6, desc[UR6][R6.64] ;  /* 0x0000000606067981 */ /* 0x000ea2000c1e1100 */
[----:B------:R-:W-:Y:S02]  /*18f0*/  VIADD R4, R26, 0x1 ;  /* 0x000000011a047836 */ /* 0x000fe40000000000 */
[----:B------:R-:W-:-:S03]  /*1900*/  IMAD.IADD R5, R1, 0x1, R26 ;  /* 0x0000000101057824 */ /* 0x000fc600078e021a */
[----:B------:R0:W-:Y:S04]  /*1910*/  STL [R1+0x40], R4 ;  /* 0x0000400401007387 */ /* 0x0001e80000100800 */
[----:B--2---:R0:W-:Y:S04]  /*1920*/  STL.U8 [R5], R6 ;  /* 0x0000000605007387 */ /* 0x0041e80000100000 */
[----:B------:R-:W2:Y:S01]  /*1930*/  LDL R26, [R1+0x40] ;  /* 0x00004000011a7983 */ /* 0x000ea20000100800 */
[----:B------:R-:W-:Y:S01]  /*1940*/  UIADD3 UR4, UPT, UPT, UR4, 0x1, URZ ;  /* 0x0000000104047890 */ /* 0x000fe2000fffe0ff */
[----:B------:R-:W-:Y:S03]  /*1950*/  BSSY.RECONVERGENT B0, `(.L_x_8) ;  /* 0x000010e000007945 */ /* 0x000fe60003800200 */
[----:B------:R-:W-:Y:S01]  /*1960*/  UISETP.NE.AND UP1, UPT, UR4, URZ, UPT ;  /* 0x000000ff0400728c */ /* 0x000fe2000bf25270 */
        /* <DEDUP_REMOVED lines=268> */
.L_x_9:
[----:B------:R-:W-:Y:S05]  /*2a30*/  BSYNC.RECONVERGENT B0 ;  /* 0x0000000000007941 */ /* 0x000fea0003800200 */
.L_x_8:
[----:B------:R-:W-:-:S04]  /*2a40*/  UIADD3 UR8, UP0, UPT, UR8, 0x1, URZ ;  /* 0x0000000108087890 */ /* 0x000fc8000ff1e0ff */
[----:B------:R-:W-:Y:S01]  /*2a50*/  UIADD3.X UR9, UPT, UPT, URZ, UR9, URZ, UP0, !UPT ;  /* 0x00000009ff097290 */ /* 0x000fe200087fe4ff */
[----:B------:R-:W-:Y:S11]  /*2a60*/  BRA.U UP1, `(.L_x_10) ;  /* 0xffffffed01947547 */ /* 0x000ff6000b83ffff */
.L_x_7:
[----:B------:R-:W-:Y:S01]  /*2a70*/  ISETP.NE.AND P0, PT, R2, RZ, PT ;  /* 0x000000ff0200720c */ /* 0x000fe20003f05270 */
[----:B------:R-:W-:-:S12]  /*2a80*/  BSSY.RECONVERGENT B0, `(.L_x_11) ;  /* 0x000011f000007945 */ /* 0x000fd80003800200 */
[----:B------:R-:W-:Y:S05]  /*2a90*/  @!P0 BRA `(.L_x_12) ;  /* 0x0000001000748947 */ /* 0x000fea0003800000 */
[----:B------:R-:W-:Y:S02]  /*2aa0*/  IMAD.MOV R27, RZ, RZ, -R3 ;  /* 0x000000ffff1b7224 */ /* 0x000fe400078e0a03 */
[----:B------:R-:W-:Y:S02]  /*2ab0*/  IMAD.MOV.U32 R28, RZ, RZ, R24 ;  /* 0x000000ffff1c7224 */ /* 0x000fe400078e0018 */
[----:B------:R-:W-:-:S07]  /*2ac0*/  IMAD.MOV.U32 R31, RZ, RZ, R25 ;  /* 0x000000ffff1f7224 */ /* 0x000fce00078e0019 */
.L_x_15:
        /* <DEDUP_REMOVED lines=279> */
.L_x_14:
[----:B------:R-:W-:Y:S05]  /*3c40*/  BSYNC.RECONVERGENT B1 ;  /* 0x0000000000017941 */ /* 0x000fea0003800200 */
.L_x_13:
[----:B------:R-:W-:Y:S01]  /*3c50*/  IMAD.X R31, RZ, RZ, R31, P1 ;  /* 0x000000ffff1f7224 */ /* 0x000fe200008e061f */
[----:B------:R-:W-:Y:S06]  /*3c60*/  @P2 BRA `(.L_x_15) ;  /* 0xffffffec00982947 */ /* 0x000fec000383ffff */
.L_x_12:
[----:B------:R-:W-:Y:S05]  /*3c70*/  BSYNC.RECONVERGENT B0 ;  /* 0x0000000000007941 */ /* 0x000fea0003800200 */
.L_x_11:
[----:B0-----:R-:W-:Y:S02]  /*3c80*/  VIADD R4, R26, 0x1 ;  /* 0x000000011a047836 */ /* 0x001fe40000000000 */
[----:B------:R-:W-:Y:S02]  /*3c90*/  IMAD.MOV.U32 R7, RZ, RZ, 0x80 ;  /* 0x00000080ff077424 */ /* 0x000fe400078e00ff */
[----:B------:R-:W-:Y:S01]  /*3ca0*/  IMAD.IADD R6, R1, 0x1, R26 ;  /* 0x0000000101067824 */ /* 0x000fe200078e021a */
[----:B------:R0:W-:Y:S04]  /*3cb0*/  STL [R1+0x40], R4 ;  /* 0x0000400401007387 */ /* 0x0001e80000100800 */
[----:B------:R0:W-:Y:S04]  /*3cc0*/  STL.U8 [R6], R7 ;  /* 0x0000000706007387 */ /* 0x0001e80000100000 */
[----:B------:R-:W2:Y:S01]  /*3cd0*/  LDL R28, [R1+0x40] ;  /* 0x00004000011c7983 */ /* 0x000ea20000100800 */
[----:B------:R-:W-:Y:S01]  /*3ce0*/  BSSY.RECONVERGENT B0, `(.L_x_16) ;  /* 0x0000228000007945 */ /* 0x000fe20003800200 */
[----:B--2---:R-:W-:-:S04]  /*3cf0*/  LOP3.LUT R5, R28, 0x3f, RZ, 0xc0, !PT ;  /* 0x0000003f1c057812 */ /* 0x004fc800078ec0ff */
[----:B------:R-:W-:-:S13]  /*3d00*/  ISETP.NE.AND P0, PT, R5, 0x38, PT ;  /* 0x000000380500780c */ /* 0x000fda0003f05270 */
[----:B0-----:R-:W-:Y:S05]  /*3d10*/  @!P0 BRA `(.L_x_17) ;  /* 0x0000002000908947 */ /* 0x001fea0003800000 */
[----:B------:R-:W-:Y:S01]  /*3d20*/  ISETP.NE.AND P0, PT, R5, RZ, PT ;  /* 0x000000ff0500720c */ /* 0x000fe20003f05270 */
[----:B------:R-:W-:-:S12]  /*3d30*/  BSSY.RECONVERGENT B1, `(.L_x_18) ;  /* 0x000010c000017945 */ /* 0x000fd80003800200 */
[----:B------:R-:W-:Y:S05]  /*3d40*/  @P0 BRA `(.L_x_19) ;  /* 0x0000001000280947 */ /* 0x000fea0003800000 */
        /* <DEDUP_REMOVED lines=266> */
.L_x_19:
[----:B------:R-:W-:Y:S05]  /*4df0*/  BSYNC.RECONVERGENT B1 ;  /* 0x0000000000017941 */ /* 0x000fea0003800200 */
.L_x_18:
[----:B------:R-:W-:Y:S01]  /*4e00*/  BSSY.RECONVERGENT B1, `(.L_x_20) ;  /* 0x0000113000017945 */ /* 0x000fe20003800200 */
.L_x_22:
[----:B------:R-:W-:Y:S02]  /*4e10*/  VIADD R4, R28, 0x1 ;  /* 0x000000011c047836 */ /* 0x000fe40000000000 */
[----:B------:R-:W-:-:S03]  /*4e20*/  IMAD.IADD R6, R1, 0x1, R28 ;  /* 0x0000000101067824 */ /* 0x000fc600078e021c */
[----:B-1----:R1:W-:Y:S04]  /*4e30*/  STL [R1+0x40], R4 ;  /* 0x0000400401007387 */ /* 0x0023e80000100800 */
[----:B------:R1:W-:Y:S04]  /*4e40*/  STL.U8 [R6], RZ ;  /* 0x000000ff06007387 */ /* 0x0003e80000100000 */
[----:B------:R-:W2:Y:S02]  /*4e50*/  LDL R28, [R1+0x40] ;  /* 0x00004000011c7983 */ /* 0x000ea40000100800 */
[----:B--2---:R-:W-:-:S13]  /*4e60*/  LOP3.LUT P0, R5, R28, 0x3f, RZ, 0xc0, !PT ;  /* 0x0000003f1c057812 */ /* 0x004fda000780c0ff */
[----:B-1----:R-:W-:Y:S05]  /*4e70*/  @P0 BRA `(.L_x_21) ;  /* 0x00000010002c0947 */ /* 0x002fea0003800000 */
[----:B0-----:R-:W2:Y:S04]  /*4e80*/  LDL.128 R20, [R1+0x50] ;  /* 0x0000500001147983 */ /* 0x001ea80000100c00 */
        /* <DEDUP_REMOVED lines=264> */
[----:B------:R1:W-:Y:S01]  /*5f10*/  STL.128 [R1+0x50], R20 ;  /* 0x0000501401007387 */ /* 0x0003e20000100c00 */
[----:B------:R-:W-:Y:S05]  /*5f20*/  BRA `(.L_x_22) ;  /* 0xffffffec00b87947 */ /* 0x000fea000383ffff */
.L_x_21:
[----:B------:R-:W-:Y:S05]  /*5f30*/  BSYNC.RECONVERGENT B1 ;  /* 0x0000000000017941 */ /* 0x000fea0003800200 */
.L_x_20:
[----:B------:R-:W-:-:S13]  /*5f40*/  ISETP.NE.AND P0, PT, R5, 0x38, PT ;  /* 0x000000380500780c */ /* 0x000fda0003f05270 */
[----:B------:R-:W-:Y:S05]  /*5f50*/  @P0 BRA `(.L_x_18) ;  /* 0xffffffec00a80947 */ /* 0x000fea000383ffff */
.L_x_17:
[----:B------:R-:W-:Y:S05]  /*5f60*/  BSYNC.RECONVERGENT B0 ;  /* 0x0000000000007941 */ /* 0x000fea0003800200 */
.L_x_16:
[----:B------:R-:W2:Y:S04]  /*5f70*/  LDL.128 R16, [R1+0x50] ;  /* 0x0000500001107983 */ /* 0x000ea80000100c00 */
[----:B------:R-:W3:Y:S04]  /*5f80*/  LDL.128 R4, [R1] ;  /* 0x0000000001047983 */ /* 0x000ee80000100c00 */
[----:B------:R-:W4:Y:S04]  /*5f90*/  LDL.128 R8, [R1+0x10] ;  /* 0x0000100001087983 */ /* 0x000f280000100c00 */
[----:B------:R-:W5:Y:S04]  /*5fa0*/  LDL.128 R12, [R1+0x20] ;  /* 0x00002000010c7983 */ /* 0x000f680000100c00 */
[----:B0-----:R-:W5:Y:S01]  /*5fb0*/  LDL.64 R20, [R1+0x30] ;  /* 0x0000300001147983 */ /* 0x001f620000100a00 */
[----:B------:R-:W-:Y:S01]  /*5fc0*/  ISETP.NE.AND P0, PT, R2, RZ, PT ;  /* 0x000000ff0200720c */ /* 0x000fe20003f05270 */
[----:B------:R-:W-:Y:S01]  /*5fd0*/  BSSY.RECONVERGENT B0, `(.L_x_23) ;  /* 0x0000236000007945 */ /* 0x000fe20003800200 */
        /* <DEDUP_REMOVED lines=55> */
[----:B------:R-:W-:Y:S01]  /*6350*/  LEA.HI R29, R22, R27, R22, 0xc ;  /* 0x0000001b161d7211 */ /* 0x000fe200078f6016 */
[----:B------:R-:W-:-:S03]  /*6360*/  IMAD.SHL.U32 R22, R26, 0x8, RZ ;  /* 0x000000081a167824 */ /* 0x000fc600078e00ff */
[----:B------:R-:W-:-:S04]  /*6370*/  LOP3.LUT R30, R28, R29, R27, 0xb8, !PT ;  /* 0x0000001d1c1e7212 */ /* 0x000fc800078eb81b */
[----:B------:R-:W-:Y:S02]  /*6380*/  IADD3 R30, PT, PT, R30, R22, R23 ;  /* 0x000000161e1e7210 */ /* 0x000fe40007ffe017 */
[----:B------:R-:W-:-:S03]  /*6390*/  SHF.R.U32.HI R23, RZ, 0x1d, R26 ;  /* 0x0000001dff177819 */ /* 0x000fc6000001161a */
[----:B------:R-:W-:Y:S02]  /*63a0*/  VIADD R30, R30, 0xa679438e ;  /* 0xa679438e1e1e7836 */ /* 0x000fe40000000000 */
[----:B------:R-:W-:Y:S03]  /*63b0*/  STL.64 [R1+0x38], R22 ;  /* 0x0000381601007387 */ /* 0x000fe60000100a00 */
        /* <DEDUP_REMOVED lines=158> */
[----:B------:R-:W-:Y:S01]  /*6da0*/  IADD3 R11, PT, PT, R11, R14, R26 ;  /* 0x0000000e0b0b7210 */ /* 0x000fe20007ffe01a */
[----:B------:R-:W-:-:S04]  /*6db0*/  IMAD.MOV.U32 R26, RZ, RZ, RZ ;  /* 0x000000ffff1a7224 */ /* 0x000fc800078e00ff */
        /* <DEDUP_REMOVED lines=33> */
[----:B------:R-:W-:Y:S02]  /*6fd0*/  IADD3 R9, PT, PT, R9, R6, R10 ;  /* 0x0000000609097210 */ /* 0x000fe40007ffe00a */
[----:B------:R-:W-:-:S03]  /*6fe0*/  PRMT R10, R19, 0x7772, RZ ;  /* 0x00007772130a7816 */ /* 0x000fc600000000ff */
[----:B------:R-:W-:-:S05]  /*6ff0*/  VIADD R6, R9, 0x2ad7d2bb ;  /* 0x2ad7d2bb09067836 */ /* 0x000fca0000000000 */
[----:B------:R-:W-:-:S04]  /*7000*/  LEA.HI R6, R6, R7, R6, 0xf ;  /* 0x0000000706067211 */ /* 0x000fc800078f7806 */
[----:B------:R-:W-:Y:S01]  /*7010*/  LOP3.LUT R8, R7, R6, R4, 0x2d, !PT ;  /* 0x0000000607087212 */ /* 0x000fe200078e2d04 */
[--C-:B------:R-:W-:Y:S01]  /*7020*/  IMAD.IADD R17, R17, 0x1, R6.reuse ;  /* 0x0000000111117824 */ /* 0x100fe200078e0206 */
[C---:B------:R-:W-:Y:S01]  /*7030*/  PRMT R7, R19.reuse, 0x7773, RZ ;  /* 0x0000777313077816 */ /* 0x040fe200000000ff */
[----:B------:R-:W-:Y:S01]  /*7040*/  IMAD.IADD R18, R18, 0x1, R6 ;  /* 0x0000000112127824 */ /* 0x000fe200078e0206 */
[----:B------:R-:W-:Y:S01]  /*7050*/  IADD3 R8, PT, PT, R8, R13, R5 ;  /* 0x0000000d08087210 */ /* 0x000fe20007ffe005 */
[----:B------:R-:W-:Y:S01]  /*7060*/  IMAD.MOV.U32 R4, RZ, RZ, 0x67452301 ;  /* 0x67452301ff047424 */ /* 0x000fe200078e00ff */
[----:B------:R-:W-:Y:S01]  /*7070*/  PRMT R7, R10, 0x3340, R7 ;  /* 0x000033400a077816 */ /* 0x000fe20000000007 */
[----:B------:R-:W-:Y:S01]  /*7080*/  IMAD.MOV.U32 R5, RZ, RZ, -0x10325477 ;  /* 0xefcdab89ff057424 */ /* 0x000fe200078e00ff */
[C---:B------:R-:W-:Y:S01]  /*7090*/  PRMT R10, R19.reuse, 0x7771, RZ ;  /* 0x00007771130a7816 */ /* 0x040fe200000000ff */
[----:B------:R-:W-:Y:S02]  /*70a0*/  VIADD R8, R8, 0xeb86d391 ;  /* 0xeb86d39108087836 */ /* 0x000fe40000000000 */
[----:B------:R-:W-:Y:S01]  /*70b0*/  IMAD.MOV.U32 R6, RZ, RZ, -0x67452302 ;  /* 0x98badcfeff067424 */ /* 0x000fe200078e00ff */
[----:B------:R-:W-:-:S02]  /*70c0*/  PRMT R10, R19, 0x3340, R10 ;  /* 0x00003340130a7816 */ /* 0x000fc4000000000a */
[----:B------:R-:W-:Y:S02]  /*70d0*/  LEA.HI R17, R8, R17, R8, 0x15 ;  /* 0x0000001108117211 */ /* 0x000fe400078fa808 */
[----:B------:R-:W-:Y:S01]  /*70e0*/  PRMT R10, R10, 0x5410, R7 ;  /* 0x000054100a0a7816 */ /* 0x000fe20000000007 */
[----:B------:R-:W-:Y:S02]  /*70f0*/  IMAD.MOV.U32 R7, RZ, RZ, 0x10325476 ;  /* 0x10325476ff077424 */ /* 0x000fe400078e00ff */
[----:B------:R0:W-:Y:S04]  /*7100*/  STL.128 [R1+0x50], R16 ;  /* 0x0000501001007387 */ /* 0x0001e80000100c00 */
[----:B------:R1:W-:Y:S01]  /*7110*/  STL.128 [R1+0x50], R4 ;  /* 0x0000500401007387 */ /* 0x0003e20000100c00 */
[----:B0-----:R-:W-:-:S05]  /*7120*/  IMAD.MOV.U32 R19, RZ, RZ, R10 ;  /* 0x000000ffff137224 */ /* 0x001fca00078e000a */
[----:B------:R1:W-:Y:S01]  /*7130*/  STL.128 [R1+0x60], R16 ;  /* 0x0000601001007387 */ /* 0x0003e20000100c00 */
[----:B------:R-:W-:Y:S05]  /*7140*/  @!P0 BRA `(.L_x_24) ;  /* 0x0000001000788947 */ /* 0x000fea0003800000 */
[----:B------:R-:W-:Y:S02]  /*7150*/  IMAD.MOV R27, RZ, RZ, -R3 ;  /* 0x000000ffff1b7224 */ /* 0x000fe400078e0a03 */
[----:B------:R-:W-:Y:S02]  /*7160*/  IMAD.MOV.U32 R26, RZ, RZ, RZ ;  /* 0x000000ffff1a7224 */ /* 0x000fe400078e00ff */
[----:B------:R-:W-:Y:S02]  /*7170*/  IMAD.MOV.U32 R28, RZ, RZ, R24 ;  /* 0x000000ffff1c7224 */ /* 0x000fe400078e0018 */
[----:B------:R-:W-:-:S07]  /*7180*/  IMAD.MOV.U32 R31, RZ, RZ, R25 ;  /* 0x000000ffff1f7224 */ /* 0x000fce00078e0019 */
.L_x_27:
[----:B------:R-:W-:-:S05]  /*7190*/  IMAD.MOV.U32 R30, RZ, RZ, R28 ;  /* 0x000000ffff1e7224 */ /* 0x000fca00078e001c */
[----:B-1----:R-:W2:Y:S01]  /*71a0*/  LDG.E.U8 R5, desc[UR6][R30.64] ;  /* 0x000000061e057981 */ /* 0x002ea2000c1e1100 */
[----:B------:R-:W-:Y:S02]  /*71b0*/  VIADD R4, R26, 0x1 ;  /* 0x000000011a047836 */ /* 0x000fe40000000000 */
[----:B------:R-:W-:-:S03]  /*71c0*/  IMAD.IADD R6, R1, 0x1, R26 ;  /* 0x0000000101067824 */ /* 0x000fc600078e021a */
[----:B0-----:R0:W-:Y:S04]  /*71d0*/  STL [R1+0x40], R4 ;  /* 0x0000400401007387 */ /* 0x0011e80000100800 */
        /* <DEDUP_REMOVED lines=274> */
.L_x_26:
[----:B------:R-:W-:Y:S05]  /*8300*/  BSYNC.RECONVERGENT B1 ;  /* 0x0000000000017941 */ /* 0x000fea0003800200 */
.L_x_25:
[----:B------:R-:W-:Y:S01]  /*8310*/  IMAD.X R31, RZ, RZ, R31, P1 ;  /* 0x000000ffff1f7224 */ /* 0x000fe200008e061f */
[----:B------:R-:W-:Y:S06]  /*8320*/  @P2 BRA `(.L_x_27) ;  /* 0xffffffec00982947 */ /* 0x000fec000383ffff */
.L_x_24:
[----:B------:R-:W-:Y:S05]  /*8330*/  BSYNC.RECONVERGENT B0 ;  /* 0x0000000000007941 */ /* 0x000fea0003800200 */
.L_x_23:
[----:B------:R-:W2:Y:S01]  /*8340*/  LDCU.64 UR10, c[0x4][0x8] ;  /* 0x01000100ff0a77ac */ /* 0x000ea20008000a00 */
[----:B------:R-:W-:-:S05]  /*8350*/  UMOV UR4, URZ ;  /* 0x000000ff00047c82 */ /* 0x000fca0008000000 */
.L_x_30:
[----:B--2---:R-:W-:-:S04]  /*8360*/  UIADD3 UR5, UP0, UPT, UR4, UR10, URZ ;  /* 0x0000000a04057290 */ /* 0x004fc8000ff1e0ff */
[----:B------:R-:W-:Y:S02]  /*8370*/  UIADD3.X UR8, UPT, UPT, URZ, UR11, URZ, UP0, !UPT ;  /* 0x0000000bff087290 */ /* 0x000fe400087fe4ff */
[----:B-1----:R-:W-:-:S04]  /*8380*/  IMAD.U32 R6, RZ, RZ, UR5 ;  /* 0x00000005ff067e24 */ /* 0x002fc8000f8e00ff */
[----:B------:R-:W-:-:S05]  /*8390*/  IMAD.U32 R7, RZ, RZ, UR8 ;  /* 0x00000008ff077e24 */ /* 0x000fca000f8e00ff */
[----:B------:R-:W2:Y:S01]  /*83a0*/  LDG.E.U8.CONSTANT R6, desc[UR6][R6.64] ;  /* 0x0000000606067981 */ /* 0x000ea2000c1e9100 */
[----:B------:R-:W-:Y:S02]  /*83b0*/  VIADD R4, R26, 0x1 ;  /* 0x000000011a047836 */ /* 0x000fe40000000000 */
[----:B------:R-:W-:-:S03]  /*83c0*/  IMAD.IADD R5, R1, 0x1, R26 ;  /* 0x0000000101057824 */ /* 0x000fc600078e021a */
[----:B------:R1:W-:Y:S04]  /*83d0*/  STL [R1+0x40], R4 ;  /* 0x0000400401007387 */ /* 0x0003e80000100800 */
[----:B--2---:R1:W-:Y:S04]  /*83e0*/  STL.U8 [R5], R6 ;  /* 0x0000000605007387 */ /* 0x0043e80000100000 */
[----:B------:R-:W2:Y:S01]  /*83f0*/  LDL R26, [R1+0x40] ;  /* 0x00004000011a7983 */ /* 0x000ea20000100800 */
[----:B------:R-:W-:Y:S01]  /*8400*/  UIADD3 UR4, UPT, UPT, UR4, 0x1, URZ ;  /* 0x0000000104047890 */ /* 0x000fe2000fffe0ff */
[----:B------:R-:W-:Y:S03]  /*8410*/  BSSY.RECONVERGENT B0, `(.L_x_28) ;  /* 0x000010e000007945 */ /* 0x000fe60003800200 */
[----:B------:R-:W-:Y:S01]  /*8420*/  UISETP.NE.AND UP0, UPT, UR4, 0x3, UPT ;  /* 0x000000030400788c */ /* 0x000fe2000bf05270 */
[----:B--2---:R-:W-:-:S13]  /*8430*/  LOP3.LUT P0, RZ, R26, 0x3f, RZ, 0xc0, !PT ;  /* 0x0000003f1aff7812 */ /* 0x004fda000780c0ff */
        /* <DEDUP_REMOVED lines=267> */
.L_x_29:
[----:B------:R-:W-:Y:S05]  /*94f0*/  BSYNC.RECONVERGENT B0 ;  /* 0x0000000000007941 */ /* 0x000fea0003800200 */
.L_x_28:
[----:B------:R-:W-:Y:S05]  /*9500*/  BRA.U UP0, `(.L_x_30) ;  /* 0xffffffed00947547 */ /* 0x000fea000b83ffff */
[----:B------:R-:W2:Y:S02]  /*9510*/  LDCU.U8 UR9, c[0x0][0x390] ;  /* 0x00007200ff0977ac */ /* 0x000ea40008000000 */
[----:B--2---:R-:W-:-:S09]  /*9520*/  UISETP.NE.AND UP0, UPT, UR9, URZ, UPT ;  /* 0x000000ff0900728c */ /* 0x004fd2000bf05270 */
[----:B------:R-:W-:Y:S05]  /*9530*/  BRA.U !UP0, `(.L_x_31) ;  /* 0x0000001108747547 */ /* 0x000fea000b800000 */
[----:B------:R-:W2:Y:S01]  /*9540*/  LDCU.64 UR10, c[0x0][0x388] ;  /* 0x00007100ff0a77ac */ /* 0x000ea20008000a00 */
[----:B------:R-:W-:-:S05]  /*9550*/  UMOV UR4, URZ ;  /* 0x000000ff00047c82 */ /* 0x000fca0008000000 */
.L_x_34:
[----:B--2---:R-:W-:-:S04]  /*9560*/  UIADD3 UR5, UP0, UPT, UR4, UR10, URZ ;  /* 0x0000000a04057290 */ /* 0x004fc8000ff1e0ff */
[----:B------:R-:W-:Y:S02]  /*9570*/  UIADD3.X UR8, UPT, UPT, URZ, UR11, URZ, UP0, !UPT ;  /* 0x0000000bff087290 */ /* 0x000fe400087fe4ff */
[----:B------:R-:W-:-:S04]  /*9580*/  IMAD.U32 R6, RZ, RZ, UR5 ;  /* 0x00000005ff067e24 */ /* 0x000fc8000f8e00ff */
        /* <DEDUP_REMOVED lines=8> */
[----:B------:R-:W-:Y:S01]  /*9610*/  BSSY.RECONVERGENT B0, `(.L_x_32) ;  /* 0x000010d000007945 */ /* 0x000fe20003800200 */
[----:B--2---:R-:W-:-:S13]  /*9620*/  LOP3.LUT P0, RZ, R26, 0x3f, RZ, 0xc0, !PT ;  /* 0x0000003f1aff7812 */ /* 0x004fda000780c0ff */
[----:B---3--:R-:W-:Y:S05]  /*9630*/  @P0 BRA `(.L_x_33) ;  /* 0x0000001000280947 */ /* 0x008fea0003800000 */
[----:B01----:R-:W2:Y:S04]  /*9640*/  LDL.128 R20, [R1+0x50] ;  /* 0x0000500001147983 */ /* 0x003ea80000100c00 */
        /* <DEDUP_REMOVED lines=265> */
.L_x_33:
[----:B------:R-:W-:Y:S05]  /*a6e0*/  BSYNC.RECONVERGENT B0 ;  /* 0x0000000000007941 */ /* 0x000fea0003800200 */
.L_x_32:
[----:B------:R-:W-:-:S09]  /*a6f0*/  UISETP.NE.AND UP0, UPT, UR4, UR9, UPT ;  /* 0x000000090400728c */ /* 0x000fd2000bf05270 */
[----:B------:R-:W-:Y:S05]  /*a700*/  BRA.U UP0, `(.L_x_34) ;  /* 0xffffffed00947547 */ /* 0x000fea000b83ffff */
.L_x_31:
[----:B------:R-:W-:Y:S01]  /*a710*/  ISETP.NE.AND P0, PT, R3, RZ, PT ;  /* 0x000000ff0300720c */ /* 0x000fe20003f05270 */
[----:B------:R-:W-:Y:S03]  /*a720*/  BSSY.RECONVERGENT B0, `(.L_x_35) ;  /* 0x000011c000007945 */ /* 0x000fe60003800200 */
[----:B------:R-:W-:-:S13]  /*a730*/  ISETP.EQ.OR P0, PT, R2, RZ, !P0 ;  /* 0x000000ff0200720c */ /* 0x000fda0004702670 */
[----:B------:R-:W-:Y:S05]  /*a740*/  @P0 BRA `(.L_x_36) ;  /* 0x0000001000640947 */ /* 0x000fea0003800000 */
[----:B------:R-:W-:-:S07]  /*a750*/  IMAD.MOV.U32 R28, RZ, RZ, RZ ;  /* 0x000000ffff1c7224 */ /* 0x000fce00078e00ff */
.L_x_39:
[----:B------:R-:W-:-:S06]  /*a760*/  IMAD.IADD R5, R1, 0x1, R28 ;  /* 0x0000000101057824 */ /* 0x000fcc00078e021c */
[----:B---3--:R-:W3:Y:S01]  /*a770*/  LDL.U8 R5, [R5+0x60] ;  /* 0x0000600005057983 */ /* 0x008ee20000100000 */
[----:B------:R-:W-:Y:S02]  /*a780*/  VIADD R4, R26, 0x1 ;  /* 0x000000011a047836 */ /* 0x000fe40000000000 */
[----:B------:R-:W-:-:S03]  /*a790*/  IMAD.IADD R6, R1, 0x1, R26 ;  /* 0x0000000101067824 */ /* 0x000fc600078e021a */
[----:B------:R4:W-:Y:S04]  /*a7a0*/  STL [R1+0x40], R4 ;  /* 0x0000400401007387 */ /* 0x0009e80000100800 */
[----:B---3--:R4:W-:Y:S04]  /*a7b0*/  STL.U8 [R6], R5 ;  /* 0x0000000506007387 */ /* 0x0089e80000100000 */
[----:B------:R-:W3:Y:S01]  /*a7c0*/  LDL R26, [R1+0x40] ;  /* 0x00004000011a7983 */ /* 0x000ee20000100800 */
[----:B------:R-:W-:Y:S01]  /*a7d0*/  VIADD R28, R28, 0x1 ;  /* 0x000000011c1c7836 */ /* 0x000fe20000000000 */
[----:B------:R-:W-:Y:S04]  /*a7e0*/  BSSY.RECONVERGENT B1, `(.L_x_37) ;  /* 0x000010e000017945 */ /* 0x000fe80003800200 */
[----:B------:R-:W-:-:S02]  /*a7f0*/  ISETP.NE.AND P1, PT, R28, R3, PT ;  /* 0x000000031c00720c */ /* 0x000fc40003f25270 */
[----:B---3--:R-:W-:-:S13]  /*a800*/  LOP3.LUT P0, RZ, R26, 0x3f, RZ, 0xc0, !PT ;  /* 0x0000003f1aff7812 */ /* 0x008fda000780c0ff */
[----:B----4-:R-:W-:Y:S05]  /*a810*/  @P0 BRA `(.L_x_38) ;  /* 0x0000001000280947 */ /* 0x010fea0003800000 */
[----:B012---:R-:W2:Y:S04]  /*a820*/  LDL.128 R20, [R1+0x50] ;  /* 0x0000500001147983 */ /* 0x007ea80000100c00 */
        /* <DEDUP_REMOVED lines=265> */
.L_x_38:
[----:B------:R-:W-:Y:S05]  /*b8c0*/  BSYNC.RECONVERGENT B1 ;  /* 0x0000000000017941 */ /* 0x000fea0003800200 */
.L_x_37:
[----:B------:R-:W-:Y:S05]  /*b8d0*/  @P1 BRA `(.L_x_39) ;  /* 0xffffffec00a01947 */ /* 0x000fea000383ffff */
.L_x_36:
[----:B------:R-:W-:Y:S05]  /*b8e0*/  BSYNC.RECONVERGENT B0 ;  /* 0x0000000000007941 */ /* 0x000fea0003800200 */
.L_x_35:
[----:B------:R4:W-:Y:S01]  /*b8f0*/  STL.128 [R1+0x60], RZ ;  /* 0x000060ff01007387 */ /* 0x0009e20000100c00 */
[----:B------:R-:W-:Y:S01]  /*b900*/  ISETP.NE.AND P0, PT, R2, RZ, PT ;  /* 0x000000ff0200720c */ /* 0x000fe20003f05270 */
[----:B------:R-:W-:-:S12]  /*b910*/  BSSY.RECONVERGENT B0, `(.L_x_40) ;  /* 0x000022e000007945 */ /* 0x000fd80003800200 */
[----:B----4-:R-:W-:Y:S05]  /*b920*/  @!P0 BRA `(.L_x_41) ;  /* 0x0000002000b08947 */ /* 0x010fea0003800000 */
[----:B------:R-:W-:-:S07]  /*b930*/  IMAD.MOV.U32 R27, RZ, RZ, R3 ;  /* 0x000000ffff1b7224 */ /* 0x000fce00078e0003 */
.L_x_45:
[----:B------:R-:W-:Y:S01]  /*b940*/  LOP3.LUT R4, R27, 0x1, RZ, 0xc0, !PT ;  /* 0x000000011b047812 */ /* 0x000fe200078ec0ff */
[----:B------:R-:W-:Y:S03]  /*b950*/  BSSY.RECONVERGENT B1, `(.L_x_42) ;  /* 0x0000226000017945 */ /* 0x000fe60003800200 */
[----:B------:R-:W-:-:S13]  /*b960*/  ISETP.NE.U32.AND P0, PT, R4, 0x1, PT ;  /* 0x000000010400780c */ /* 0x000fda0003f05070 */
[----:B----4-:R-:W-:Y:S05]  /*b970*/  @P0 BRA `(.L_x_43) ;  /* 0x0000001000480947 */ /* 0x010fea0003800000 */
[----:B------:R-:W-:Y:S02]  /*b980*/  VIADD R4, R26, 0x1 ;  /* 0x000000011a047836 */ /* 0x000fe40000000000 */
[----:B------:R-:W-:-:S03]  /*b990*/  IMAD.IADD R5, R1, 0x1, R26 ;  /* 0x0000000101057824 */ /* 0x000fc600078e021a */
[----:B------:R4:W-:Y:S04]  /*b9a0*/  STL [R1+0x40], R4 ;  /* 0x0000400401007387 */ /* 0x0009e80000100800 */
[----:B------:R4:W-:Y:S04]  /*b9b0*/  STL.U8 [R5], RZ ;  /* 0x000000ff05007387 */ /* 0x0009e80000100000 */
[----:B------:R-:W5:Y:S02]  /*b9c0*/  LDL R26, [R1+0x40] ;  /* 0x00004000011a7983 */ /* 0x000f640000100800 */
[----:B-----5:R-:W-:-:S13]  /*b9d0*/  LOP3.LUT P0, RZ, R26, 0x3f, RZ, 0xc0, !PT ;  /* 0x0000003f1aff7812 */ /* 0x020fda000780c0ff */
[----:B----4-:R-:W-:Y:S05]  /*b9e0*/  @P0 BRA `(.L_x_44) ;  /* 0x0000002000700947 */ /* 0x010fea0003800000 */
[----:B0123--:R-:W2:Y:S04]  /*b9f0*/  LDL.128 R20, [R1+0x50] ;  /* 0x0000500001147983 */ /* 0x00fea80000100c00 */
        /* <DEDUP_REMOVED lines=266> */
.L_x_43:
[----:B------:R-:W-:Y:S02]  /*caa0*/  VIADD R4, R26, 0x1 ;  /* 0x000000011a047836 */ /* 0x000fe40000000000 */
[----:B------:R-:W-:-:S03]  /*cab0*/  IMAD.IADD R5, R1, 0x1, R26 ;  /* 0x0000000101057824 */ /* 0x000fc600078e021a */
[----:B------:R4:W-:Y:S04]  /*cac0*/  STL [R1+0x40], R4 ;  /* 0x0000400401007387 */ /* 0x0009e80000100800 */
[----:B------:R4:W-:Y:S04]  /*cad0*/  STL.U8 [R5], R2 ;  /* 0x0000000205007387 */ /* 0x0009e80000100000 */
        /* <DEDUP_REMOVED lines=269> */
.L_x_44:
[----:B------:R-:W-:Y:S05]  /*dbb0*/  BSYNC.RECONVERGENT B1 ;  /* 0x0000000000017941 */ /* 0x000fea0003800200 */
.L_x_42:
[----:B------:R-:W-:Y:S02]  /*dbc0*/  ISETP.GT.U32.AND P0, PT, R27, 0x1, PT ;  /* 0x000000011b00780c */ /* 0x000fe40003f04070 */
[----:B------:R-:W-:-:S11]  /*dbd0*/  SHF.R.U32.HI R27, RZ, 0x1, R27 ;  /* 0x00000001ff1b7819 */ /* 0x000fd6000001161b */
[----:B------:R-:W-:Y:S05]  /*dbe0*/  @P0 BRA `(.L_x_45) ;  /* 0xffffffdc00540947 */ /* 0x000fea000383ffff */
.L_x_41:
[----:B------:R-:W-:Y:S05]  /*dbf0*/  BSYNC.RECONVERGENT B0 ;  /* 0x0000000000007941 */ /* 0x000fea0003800200 */
.L_x_40:
[----:B------:R-:W-:Y:S02]  /*dc00*/  VIADD R4, R26, 0x1 ;  /* 0x000000011a047836 */ /* 0x000fe40000000000 */
[----:B------:R-:W-:Y:S02]  /*dc10*/  IMAD.MOV.U32 R7, RZ, RZ, 0x80 ;  /* 0x00000080ff077424 */ /* 0x000fe400078e00ff */
[----:B------:R-:W-:Y:S01]  /*dc20*/  IMAD.IADD R6, R1, 0x1, R26 ;  /* 0x0000000101067824 */ /* 0x000fe200078e021a */
[----:B------:R0:W-:Y:S04]  /*dc30*/  STL [R1+0x40], R4 ;  /* 0x0000400401007387 */ /* 0x0001e80000100800 */
[----:B------:R0:W-:Y:S04]  /*dc40*/  STL.U8 [R6], R7 ;  /* 0x0000000706007387 */ /* 0x0001e80000100000 */
[----:B------:R-:W5:Y:S01]  /*dc50*/  LDL R28, [R1+0x40] ;  /* 0x00004000011c7983 */ /* 0x000f620000100800 */
[----:B------:R-:W-:Y:S01]  /*dc60*/  BSSY.RECONVERGENT B0, `(.L_x_46) ;  /* 0x0000228000007945 */ /* 0x000fe20003800200 */
[----:B-----5:R-:W-:-:S04]  /*dc70*/  LOP3.LUT R5, R28, 0x3f, RZ, 0xc0, !PT ;  /* 0x0000003f1c057812 */ /* 0x020fc800078ec0ff */
[----:B------:R-:W-:-:S13]  /*dc80*/  ISETP.NE.AND P0, PT, R5, 0x38, PT ;  /* 0x000000380500780c */ /* 0x000fda0003f05270 */
[----:B0-----:R-:W-:Y:S05]  /*dc90*/  @!P0 BRA `(.L_x_47) ;  /* 0x0000002000908947 */ /* 0x001fea0003800000 */
[----:B------:R-:W-:Y:S01]  /*dca0*/  ISETP.NE.AND P0, PT, R5, RZ, PT ;  /* 0x000000ff0500720c */ /* 0x000fe20003f05270 */
[----:B------:R-:W-:-:S12]  /*dcb0*/  BSSY.RECONVERGENT B1, `(.L_x_48) ;  /* 0x000010c000017945 */ /* 0x000fd80003800200 */
[----:B------:R-:W-:Y:S05]  /*dcc0*/  @P0 BRA `(.L_x_49) ;  /* 0x0000001000280947 */ /* 0x000fea0003800000 */
[----:B-1234-:R-:W2:Y:S04]  /*dcd0*/  LDL.128 R20, [R1+0x50] ;  /* 0x0000500001147983 */ /* 0x01eea80000100c00 */
        /* <DEDUP_REMOVED lines=265> */
.L_x_49:
[----:B------:R-:W-:Y:S05]  /*ed70*/  BSYNC.RECONVERGENT B1 ;  /* 0x0000000000017941 */ /* 0x000fea0003800200 */
.L_x_48:
[----:B------:R-:W-:Y:S01]  /*ed80*/  BSSY.RECONVERGENT B1, `(.L_x_50) ;  /* 0x0000113000017945 */ /* 0x000fe20003800200 */
.L_x_52:
[----:B------:R-:W-:Y:S02]  /*ed90*/  VIADD R4, R28, 0x1 ;  /* 0x000000011c047836 */ /* 0x000fe40000000000 */
[----:B------:R-:W-:-:S03]  /*eda0*/  IMAD.IADD R6, R1, 0x1, R28 ;  /* 0x0000000101067824 */ /* 0x000fc600078e021c */
[----:B0-----:R0:W-:Y:S04]  /*edb0*/  STL [R1+0x40], R4 ;  /* 0x0000400401007387 */ /* 0x0011e80000100800 */
[----:B------:R0:W-:Y:S04]  /*edc0*/  STL.U8 [R6], RZ ;  /* 0x000000ff06007387 */ /* 0x0001e80000100000 */
[----:B------:R-:W5:Y:S02]  /*edd0*/  LDL R28, [R1+0x40] ;  /* 0x00004000011c7983 */ /* 0x000f640000100800 */
[----:B-----5:R-:W-:-:S13]  /*ede0*/  LOP3.LUT P0, R5, R28, 0x3f, RZ, 0xc0, !PT ;  /* 0x0000003f1c057812 */ /* 0x020fda000780c0ff */
[----:B0-----:R-:W-:Y:S05]  /*edf0*/  @P0 BRA `(.L_x_51) ;  /* 0x00000010002c0947 */ /* 0x001fea0003800000 */
        /* <DEDUP_REMOVED lines=267> */
.L_x_51:
[----:B------:R-:W-:Y:S05]  /*feb0*/  BSYNC.RECONVERGENT B1 ;  /* 0x0000000000017941 */ /* 0x000fea0003800200 */
.L_x_50:
[----:B------:R-:W-:-:S13]  /*fec0*/  ISETP.NE.AND P0, PT, R5, 0x38, PT ;  /* 0x000000380500780c */ /* 0x000fda0003f05270 */
[----:B------:R-:W-:Y:S05]  /*fed0*/  @P0 BRA `(.L_x_48) ;  /* 0xffffffec00a80947 */ /* 0x000fea000383ffff */
.L_x_47:
[----:B------:R-:W-:Y:S05]  /*fee0*/  BSYNC.RECONVERGENT B0 ;  /* 0x0000000000007941 */ /* 0x000fea0003800200 */
.L_x_46:
[----:B------:R-:W5:Y:S04]  /*fef0*/  LDL.128 R16, [R1+0x50] ;  /* 0x0000500001107983 */ /* 0x000f680000100c00 */
[----:B------:R-:W5:Y:S04]  /*ff00*/  LDL.128 R4, [R1] ;  /* 0x0000000001047983 */ /* 0x000f680000100c00 */
[----:B------:R-:W5:Y:S04]  /*ff10*/  LDL.128 R8, [R1+0x10] ;  /* 0x0000100001087983 */ /* 0x000f680000100c00 */
[----:B------:R-:W5:Y:S04]  /*ff20*/  LDL.128 R12, [R1+0x20] ;  /* 0x00002000010c7983 */ /* 0x000f680000100c00 */
[----:B-1234-:R-:W2:Y:S01]  /*ff30*/  LDL.64 R20, [R1+0x30] ;  /* 0x0000300001147983 */ /* 0x01eea20000100a00 */
[----:B-----5:R-:W-:-:S04]  /*ff40*/  LOP3.LUT R23, R18, R17, R19, 0xe2, !PT ;  /* 0x0000001112177212 */ /* 0x020fc800078ee213 */
        /* <DEDUP_REMOVED lines=48> */
[----:B--2---:R-:W-:-:S05]  /*10250*/  IADD3 R29, PT, PT, R29, R20, R27 ;  /* 0x000000141d1d7210 */ /* 0x004fca0007ffe01b */
        /* <DEDUP_REMOVED lines=163> */
[----:B------:R-:W-:Y:S01]  /*10c90*/  VIADD R4, R27, 0x655b59c3 ;  /* 0x655b59c31b047836 */ /* 0x000fe20000000000 */
[----:B------:R-:W-:-:S04]  /*10ca0*/  PRMT R27, RZ, 0x7610, R27 ;  /* 0x00007610ff1b7816 */ /* 0x000fc8000000001b */
        /* <DEDUP_REMOVED lines=41> */
[C---:B------:R-:W-:Y:S02]  /*10f40*/  PRMT R12, R19.reuse, 0x7772, RZ ;  /* 0x00007772130c7816 */ /* 0x040fe400000000ff */
[----:B------:R-:W-:Y:S01]  /*10f50*/  PRMT R10, R19, 0x7771, RZ ;  /* 0x00007771130a7816 */ /* 0x000fe200000000ff */
[----:B------:R-:W-:-:S03]  /*10f60*/  VIADD R6, R9, 0x2ad7d2bb ;  /* 0x2ad7d2bb09067836 */ /* 0x000fc60000000000 */
[----:B------:R-:W-:Y:S02]  /*10f70*/  PRMT R10, R19, 0x3340, R10 ;  /* 0x00003340130a7816 */ /* 0x000fe4000000000a */
[----:B------:R-:W-:-:S04]  /*10f80*/  LEA.HI R6, R6, R7, R6, 0xf ;  /* 0x0000000706067211 */ /* 0x000fc800078f7806 */
[----:B------:R-:W-:Y:S01]  /*10f90*/  LOP3.LUT R8, R7, R6, R4, 0x2d, !PT ;  /* 0x0000000607087212 */ /* 0x000fe200078e2d04 */
[--C-:B------:R-:W-:Y:S01]  /*10fa0*/  IMAD.IADD R17, R17, 0x1, R6.reuse ;  /* 0x0000000111117824 */ /* 0x100fe200078e0206 */
[----:B------:R-:W-:Y:S01]  /*10fb0*/  PRMT R7, R19, 0x7773, RZ ;  /* 0x0000777313077816 */ /* 0x000fe200000000ff */
[----:B------:R-:W-:Y:S01]  /*10fc0*/  IMAD.IADD R18, R18, 0x1, R6 ;  /* 0x0000000112127824 */ /* 0x000fe200078e0206 */
[----:B------:R-:W-:Y:S02]  /*10fd0*/  IADD3 R8, PT, PT, R8, R13, R5 ;  /* 0x0000000d08087210 */ /* 0x000fe40007ffe005 */
[----:B------:R-:W-:-:S03]  /*10fe0*/  PRMT R7, R12, 0x3340, R7 ;  /* 0x000033400c077816 */ /* 0x000fc60000000007 */
[----:B------:R-:W-:Y:S01]  /*10ff0*/  VIADD R8, R8, 0xeb86d391 ;  /* 0xeb86d39108087836 */ /* 0x000fe20000000000 */
[----:B------:R-:W-:-:S04]  /*11000*/  PRMT R7, R10, 0x5410, R7 ;  /* 0x000054100a077816 */ /* 0x000fc80000000007 */
[----:B------:R-:W-:-:S05]  /*11010*/  LEA.HI R17, R8, R17, R8, 0x15 ;  /* 0x0000001108117211 */ /* 0x000fca00078fa808 */
[----:B------:R0:W-:Y:S02]  /*11020*/  STL.128 [R1+0x50], R16 ;  /* 0x0000501001007387 */ /* 0x0001e40000100c00 */
[----:B0-----:R-:W-:-:S05]  /*11030*/  IMAD.MOV.U32 R19, RZ, RZ, R7 ;  /* 0x000000ffff137224 */ /* 0x001fca00078e0007 */
[----:B------:R0:W-:Y:S02]  /*11040*/  STL.128 [R1+0x60], R16 ;  /* 0x0000601001007387 */ /* 0x0001e40000100c00 */
.L_x_87:
[----:B------:R-:W-:Y:S01]  /*11050*/  IMAD.MOV.U32 R4, RZ, RZ, 0x67452301 ;  /* 0x67452301ff047424 */ /* 0x000fe200078e00ff */
[----:B------:R-:W-:Y:S01]  /*11060*/  LOP3.LUT R28, R27, 0x1, RZ, 0xc0, !PT ;  /* 0x000000011b1c7812 */ /* 0x000fe200078ec0ff */
[----:B------:R-:W-:Y:S02]  /*11070*/  IMAD.MOV.U32 R5, RZ, RZ, -0x10325477 ;  /* 0xefcdab89ff057424 */ /* 0x000fe400078e00ff */
[----:B------:R-:W-:Y:S01]  /*11080*/  IMAD.MOV.U32 R6, RZ, RZ, -0x67452302 ;  /* 0x98badcfeff067424 */ /* 0x000fe200078e00ff */
[----:B------:R-:W-:Y:S01]  /*11090*/  ISETP.NE.U32.AND P0, PT, R28, 0x1, PT ;  /* 0x000000011c00780c */ /* 0x000fe20003f05070 */
[----:B------:R-:W-:-:S05]  /*110a0*/  IMAD.MOV.U32 R7, RZ, RZ, 0x10325476 ;  /* 0x10325476ff077424 */ /* 0x000fca00078e00ff */
[----:B-1----:R1:W-:Y:S07]  /*110b0*/  STL.128 [R1+0x50], R4 ;  /* 0x0000500401007387 */ /* 0x0023ee0000100c00 */
[----:B------:R-:W-:Y:S05]  /*110c0*/  @!P0 BRA `(.L_x_53) ;  /* 0x00000010006c8947 */ /* 0x000fea0003800000 */
[----:B------:R-:W-:Y:S02]  /*110d0*/  IMAD.MOV.U32 R26, RZ, RZ, RZ ;  /* 0x000000ffff1a7224 */ /* 0x000fe400078e00ff */
[----:B------:R-:W-:-:S07]  /*110e0*/  IMAD.MOV.U32 R30, RZ, RZ, RZ ;  /* 0x000000ffff1e7224 */ /* 0x000fce00078e00ff */
.L_x_56:
[----:B-1----:R-:W-:-:S06]  /*110f0*/  IMAD.IADD R5, R1, 0x1, R30 ;  /* 0x0000000101057824 */ /* 0x002fcc00078e021e */
[----:B------:R-:W2:Y:S01]  /*11100*/  LDL.U8 R5, [R5+0x60] ;  /* 0x0000600005057983 */ /* 0x000ea20000100000 */
[----:B------:R-:W-:Y:S02]  /*11110*/  VIADD R4, R26, 0x1 ;  /* 0x000000011a047836 */ /* 0x000fe40000000000 */
[----:B------:R-:W-:-:S03]  /*11120*/  IMAD.IADD R6, R1, 0x1, R26 ;  /* 0x0000000101067824 */ /* 0x000fc600078e021a */
[----:B------:R1:W-:Y:S04]  /*11130*/  STL [R1+0x40], R4 ;  /* 0x0000400401007387 */ /* 0x0003e80000100800 */
[----:B--2---:R1:W-:Y:S04]  /*11140*/  STL.U8 [R6], R5 ;  /* 0x0000000506007387 */ /* 0x0043e80000100000 */
[----:B------:R-:W2:Y:S01]  /*11150*/  LDL R26, [R1+0x40] ;  /* 0x00004000011a7983 */ /* 0x000ea20000100800 */
[----:B------:R-:W-:Y:S01]  /*11160*/  VIADD R30, R30, 0x1 ;  /* 0x000000011e1e7836 */ /* 0x000fe20000000000 */
[----:B------:R-:W-:Y:S04]  /*11170*/  BSSY.RECONVERGENT B0, `(.L_x_54) ;  /* 0x000010e000007945 */ /* 0x000fe80003800200 */
[----:B------:R-:W-:-:S02]  /*11180*/  ISETP.NE.AND P1, PT, R30, 0x10, PT ;  /* 0x000000101e00780c */ /* 0x000fc40003f25270 */
[----:B--2---:R-:W-:-:S13]  /*11190*/  LOP3.LUT P0, RZ, R26, 0x3f, RZ, 0xc0, !PT ;  /* 0x0000003f1aff7812 */ /* 0x004fda000780c0ff */
[----:B-1----:R-:W-:Y:S05]  /*111a0*/  @P0 BRA `(.L_x_55) ;  /* 0x0000001000280947 */ /* 0x002fea0003800000 */
[----:B------:R-:W2:Y:S04]  /*111b0*/  LDL.128 R20, [R1+0x50] ;  /* 0x0000500001147983 */ /* 0x000ea80000100c00 */
[----:B------:R-:W3:Y:S04]  /*111c0*/  LDL.128 R4, [R1] ;  /* 0x0000000001047983 */ /* 0x000ee80000100c00 */
[----:B------:R-:W4:Y:S04]  /*111d0*/  LDL.128 R8, [R1+0x10] ;  /* 0x0000100001087983 */ /* 0x000f280000100c00 */
[----:B------:R-:W5:Y:S04]  /*111e0*/  LDL.128 R12, [R1+0x20] ;  /* 0x00002000010c7983 */ /* 0x000f680000100c00 */
[----:B0-----:R-:W5:Y:S01]  /*111f0*/  LDL.128 R16, [R1+0x30] ;  /* 0x0000300001107983 */ /* 0x001f620000100c00 */
        /* <DEDUP_REMOVED lines=261> */
.L_x_55:
[----:B------:R-:W-:Y:S05]  /*12250*/  BSYNC.RECONVERGENT B0 ;  /* 0x0000000000007941 */ /* 0x000fea0003800200 */
.L_x_54:
[----:B------:R-:W-:Y:S05]  /*12260*/  @P1 BRA `(.L_x_56) ;  /* 0xffffffec00a01947 */ /* 0x000fea000383ffff */
[----:B------:R-:W-:Y:S05]  /*12270*/  BRA `(.L_x_57) ;  /* 0x00000010008c7947 */ /* 0x000fea0003800000 */
.L_x_53:
[----:B------:R-:W-:Y:S01]  /*12280*/  ISETP.NE.AND P0, PT, R2, RZ, PT ;  /* 0x000000ff0200720c */ /* 0x000fe20003f05270 */
[----:B------:R-:W-:Y:S01]  /*12290*/  BSSY.RECONVERGENT B0, `(.L_x_57) ;  /* 0x0000121000007945 */ /* 0x000fe20003800200 */
[----:B------:R-:W-:-:S11]  /*122a0*/  IMAD.MOV.U32 R26, RZ, RZ, RZ ;  /* 0x000000ffff1a7224 */ /* 0x000fd600078e00ff */
[----:B------:R-:W-:Y:S05]  /*122b0*/  @!P0 BRA `(.L_x_58) ;  /* 0x0000001000788947 */ /* 0x000fea0003800000 */
[----:B------:R-:W-:Y:S02]  /*122c0*/  IMAD.MOV R29, RZ, RZ, -R3 ;  /* 0x000000ffff1d7224 */ /* 0x000fe400078e0a03 */
[----:B------:R-:W-:Y:S02]  /*122d0*/  IMAD.MOV.U32 R26, RZ, RZ, RZ ;  /* 0x000000ffff1a7224 */ /* 0x000fe400078e00ff */
[----:B------:R-:W-:Y:S02]  /*122e0*/  IMAD.MOV.U32 R30, RZ, RZ, R24 ;  /* 0x000000ffff1e7224 */ /* 0x000fe400078e0018 */
[----:B------:R-:W-:-:S07]  /*122f0*/  IMAD.MOV.U32 R33, RZ, RZ, R25 ;  /* 0x000000ffff217224 */ /* 0x000fce00078e0019 */
.L_x_61:
[----:B------:R-:W-:-:S05]  /*12300*/  IMAD.MOV.U32 R32, RZ, RZ, R30 ;  /* 0x000000ffff207224 */ /* 0x000fca00078e001e */
[----:B-1----:R-:W2:Y:S01]  /*12310*/  LDG.E.U8 R5, desc[UR6][R32.64] ;  /* 0x0000000620057981 */ /* 0x002ea2000c1e1100 */
        /* <DEDUP_REMOVED lines=277> */
.L_x_60:
[----:B------:R-:W-:Y:S05]  /*13470*/  BSYNC.RECONVERGENT B1 ;  /* 0x0000000000017941 */ /* 0x000fea0003800200 */
.L_x_59:
[----:B------:R-:W-:Y:S01]  /*13480*/  IMAD.X R33, RZ, RZ, R33, P1 ;  /* 0x000000ffff217224 */ /* 0x000fe200008e0621 */
[----:B------:R-:W-:Y:S06]  /*13490*/  @P2 BRA `(.L_x_61) ;  /* 0xffffffec00982947 */ /* 0x000fec000383ffff */
.L_x_58:
[----:B------:R-:W-:Y:S05]  /*134a0*/  BSYNC.RECONVERGENT B0 ;  /* 0x0000000000007941 */ /* 0x000fea0003800200 */
.L_x_57:
[----:B------:R-:W2:Y:S01]  /*134b0*/  LDCU.U8 UR9, c[0x0][0x390] ;  /* 0x00007200ff0977ac */ /* 0x000ea20008000000 */
[----:B-1----:R-:W-:-:S05]  /*134c0*/  PRMT R4, R27, 0x9910, RZ ;  /* 0x000099101b047816 */ /* 0x002fca00000000ff */
[----:B------:R-:W-:-:S05]  /*134d0*/  IMAD R4, R4, -0x5555, RZ ;  /* 0xffffaaab04047824 */ /* 0x000fca00078e02ff */
[----:B------:R-:W-:Y:S02]  /*134e0*/  LOP3.LUT R4, R4, 0xffff, RZ, 0xc0, !PT ;  /* 0x0000ffff04047812 */ /* 0x000fe400078ec0ff */
[----:B--2---:R-:W-:-:S04]  /*134f0*/  ISETP.NE.AND P0, PT, RZ, UR9, PT ;  /* 0x00000009ff007c0c */ /* 0x004fc8000bf05270 */
[----:B------:R-:W-:-:S13]  /*13500*/  ISETP.LT.U32.OR P0, PT, R4, 0x5556, !P0 ;  /* 0x000055560400780c */ /* 0x000fda0004701470 */
[----:B------:R-:W-:Y:S05]  /*13510*/  @P0 BRA `(.L_x_62) ;  /* 0x0000001000740947 */ /* 0x000fea0003800000 */
[----:B------:R-:W1:Y:S01]  /*13520*/  LDCU.64 UR10, c[0x0][0x388] ;  /* 0x00007100ff0a77ac */ /* 0x000e620008000a00 */
[----:B------:R-:W-:-:S05]  /*13530*/  UMOV UR4, URZ ;  /* 0x000000ff00047c82 */ /* 0x000fca0008000000 */
.L_x_65:
[----:B-1----:R-:W-:-:S04]  /*13540*/  UIADD3 UR5, UP0, UPT, UR4, UR10, URZ ;  /* 0x0000000a04057290 */ /* 0x002fc8000ff1e0ff */
        /* <DEDUP_REMOVED lines=279> */
.L_x_64:
[----:B------:R-:W-:Y:S05]  /*146c0*/  BSYNC.RECONVERGENT B0 ;  /* 0x0000000000007941 */ /* 0x000fea0003800200 */
.L_x_63:
[----:B------:R-:W-:-:S09]  /*146d0*/  UISETP.NE.AND UP0, UPT, UR4, UR9, UPT ;  /* 0x000000090400728c */ /* 0x000fd2000bf05270 */
[----:B------:R-:W-:Y:S05]  /*146e0*/  BRA.U UP0, `(.L_x_65) ;  /* 0xffffffed00947547 */ /* 0x000fea000b83ffff */
.L_x_62:
[----:B------:R-:W-:Y:S01]  /*146f0*/  PRMT R4, R27, 0x9910, RZ ;  /* 0x000099101b047816 */ /* 0x000fe200000000ff */
[----:B------:R-:W-:Y:S01]  /*14700*/  BSSY.RECONVERGENT B0, `(.L_x_66) ;  /* 0x0000120000007945 */ /* 0x000fe20003800200 */
[----:B------:R-:W-:-:S03]  /*14710*/  ISETP.NE.AND P0, PT, R2, RZ, PT ;  /* 0x000000ff0200720c */ /* 0x000fc60003f05270 */
[----:B------:R-:W-:-:S05]  /*14720*/  IMAD R4, R4, 0x6db7, RZ ;  /* 0x00006db704047824 */ /* 0x000fca00078e02ff */
[----:B------:R-:W-:-:S04]  /*14730*/  LOP3.LUT R4, R4, 0xffff, RZ, 0xc0, !PT ;  /* 0x0000ffff04047812 */ /* 0x000fc800078ec0ff */
[----:B------:R-:W-:-:S13]  /*14740*/  ISETP.LT.U32.OR P0, PT, R4, 0x2493, !P0 ;  /* 0x000024930400780c */ /* 0x000fda0004701470 */
[----:B------:R-:W-:Y:S05]  /*14750*/  @P0 BRA `(.L_x_67) ;  /* 0x0000001000680947 */ /* 0x000fea0003800000 */
[----:B------:R-:W-:-:S07]  /*14760*/  IMAD.MOV.U32 R29, RZ, RZ, RZ ;  /* 0x000000ffff1d7224 */ /* 0x000fce00078e00ff */
.L_x_70:
[----:B------:R-:W-:-:S05]  /*14770*/  IADD3 R6, P0, PT, R29, R24, RZ ;  /* 0x000000181d067210 */ /* 0x000fca0007f1e0ff */
[----:B------:R-:W-:-:S05]  /*14780*/  IMAD.X R7, RZ, RZ, R25, P0 ;  /* 0x000000ffff077224 */ /* 0x000fca00000e0619 */
[----:B--2---:R-:W2:Y:S01]  /*14790*/  LDG.E.U8 R6, desc[UR6][R6.64] ;  /* 0x0000000606067981 */ /* 0x004ea2000c1e1100 */
[----:B------:R-:W-:Y:S02]  /*147a0*/  VIADD R4, R26, 0x1 ;  /* 0x000000011a047836 */ /* 0x000fe40000000000 */
[----:B------:R-:W-:-:S03]  /*147b0*/  IMAD.IADD R5, R1, 0x1, R26 ;  /* 0x0000000101057824 */ /* 0x000fc600078e021a */
[----:B------:R3:W-:Y:S04]  /*147c0*/  STL [R1+0x40], R4 ;  /* 0x0000400401007387 */ /* 0x0007e80000100800 */
[----:B--2---:R3:W-:Y:S04]  /*147d0*/  STL.U8 [R5], R6 ;  /* 0x0000000605007387 */ /* 0x0047e80000100000 */
[----:B------:R-:W2:Y:S01]  /*147e0*/  LDL R26, [R1+0x40] ;  /* 0x00004000011a7983 */ /* 0x000ea20000100800 */
[----:B------:R-:W-:Y:S01]  /*147f0*/  VIADD R29, R29, 0x1 ;  /* 0x000000011d1d7836 */ /* 0x000fe20000000000 */
[----:B------:R-:W-:Y:S04]  /*14800*/  BSSY.RECONVERGENT B1, `(.L_x_68) ;  /* 0x000010e000017945 */ /* 0x000fe80003800200 */
[----:B------:R-:W-:-:S02]  /*14810*/  ISETP.NE.AND P1, PT, R29, R3, PT ;  /* 0x000000031d00720c */ /* 0x000fc40003f25270 */
[----:B--2---:R-:W-:-:S13]  /*14820*/  LOP3.LUT P0, RZ, R26, 0x3f, RZ, 0xc0, !PT ;  /* 0x0000003f1aff7812 */ /* 0x004fda000780c0ff */
[----:B---3--:R-:W-:Y:S05]  /*14830*/  @P0 BRA `(.L_x_69) ;  /* 0x0000001000280947 */ /* 0x008fea0003800000 */
[----:B-1----:R-:W2:Y:S04]  /*14840*/  LDL.128 R20, [R1+0x50] ;  /* 0x0000500001147983 */ /* 0x002ea80000100c00 */
        /* <DEDUP_REMOVED lines=265> */
.L_x_69:
[----:B------:R-:W-:Y:S05]  /*158e0*/  BSYNC.RECONVERGENT B1 ;  /* 0x0000000000017941 */ /* 0x000fea0003800200 */
.L_x_68:
[----:B------:R-:W-:Y:S05]  /*158f0*/  @P1 BRA `(.L_x_70) ;  /* 0xffffffec009c1947 */ /* 0x000fea000383ffff */
.L_x_67:
[----:B------:R-:W-:Y:S05]  /*15900*/  BSYNC.RECONVERGENT B0 ;  /* 0x0000000000007941 */ /* 0x000fea0003800200 */
.L_x_66:
[----:B------:R-:W-:Y:S01]  /*15910*/  ISETP.NE.AND P0, PT, R28, RZ, PT ;  /* 0x000000ff1c00720c */ /* 0x000fe20003f05270 */
[----:B------:R-:W-:-:S12]  /*15920*/  BSSY.RECONVERGENT B0, `(.L_x_71) ;  /* 0x0000238000007945 */ /* 0x000fd80003800200 */
[----:B------:R-:W-:Y:S05]  /*15930*/  @!P0 BRA `(.L_x_72) ;  /* 0x0000001000688947 */ /* 0x000fea0003800000 */
[----:B------:R-:W-:-:S07]  /*15940*/  IMAD.MOV.U32 R28, RZ, RZ, RZ ;  /* 0x000000ffff1c7224 */ /* 0x000fce00078e00ff */
.L_x_76:
        /* <DEDUP_REMOVED lines=9> */
[----:B------:R-:W-:-:S02]  /*159e0*/  ISETP.NE.AND P1, PT, R28, 0x10, PT ;  /* 0x000000101c00780c */ /* 0x000fc40003f25270 */
[----:B---3--:R-:W-:-:S13]  /*159f0*/  LOP3.LUT P0, RZ, R26, 0x3f, RZ, 0xc0, !PT ;  /* 0x0000003f1aff7812 */ /* 0x008fda000780c0ff */
[----:B----4-:R-:W-:Y:S05]  /*15a00*/  @P0 BRA `(.L_x_74) ;  /* 0x0000001000280947 */ /* 0x010fea0003800000 */
[----:B-12---:R-:W2:Y:S04]  /*15a10*/  LDL.128 R20, [R1+0x50] ;  /* 0x0000500001147983 */ /* 0x006ea80000100c00 */
        /* <DEDUP_REMOVED lines=265> */
.L_x_74:
[----:B------:R-:W-:Y:S05]  /*16ab0*/  BSYNC.RECONVERGENT B1 ;  /* 0x0000000000017941 */ /* 0x000fea0003800200 */
.L_x_73:
[----:B------:R-:W-:Y:S05]  /*16ac0*/  @!P1 BRA `(.L_x_75) ;  /* 0x0000001000749947 */ /* 0x000fea0003800000 */
[----:B------:R-:W-:Y:S05]  /*16ad0*/  BRA `(.L_x_76) ;  /* 0xffffffec009c7947 */ /* 0x000fea000383ffff */
.L_x_72:
[----:B------:R-:W-:-:S13]  /*16ae0*/  ISETP.NE.AND P0, PT, R2, RZ, PT ;  /* 0x000000ff0200720c */ /* 0x000fda0003f05270 */
[----:B------:R-:W-:Y:S05]  /*16af0*/  @!P0 BRA `(.L_x_75) ;  /* 0x0000001000688947 */ /* 0x000fea0003800000 */
[----:B------:R-:W-:-:S07]  /*16b00*/  IMAD.MOV.U32 R28, RZ, RZ, RZ ;  /* 0x000000ffff1c7224 */ /* 0x000fce00078e00ff */
.L_x_79:
[----:B------:R-:W-:-:S05]  /*16b10*/  IADD3 R6, P0, PT, R28, R24, RZ ;  /* 0x000000181c067210 */ /* 0x000fca0007f1e0ff */
[----:B------:R-:W-:-:S05]  /*16b20*/  IMAD.X R7, RZ, RZ, R25, P0 ;  /* 0x000000ffff077224 */ /* 0x000fca00000e0619 */
[----:B---3--:R-:W3:Y:S01]  /*16b30*/  LDG.E.U8 R6, desc[UR6][R6.64] ;  /* 0x0000000606067981 */ /* 0x008ee2000c1e1100 */
        /* <DEDUP_REMOVED lines=276> */
.L_x_78:
[----:B------:R-:W-:Y:S05]  /*17c80*/  BSYNC.RECONVERGENT B1 ;  /* 0x0000000000017941 */ /* 0x000fea0003800200 */
.L_x_77:
[----:B------:R-:W-:Y:S05]  /*17c90*/  @P1 BRA `(.L_x_79) ;  /* 0xffffffec009c1947 */ /* 0x000fea000383ffff */
.L_x_75:
[----:B------:R-:W-:Y:S05]  /*17ca0*/  BSYNC.RECONVERGENT B0 ;  /* 0x0000000000007941 */ /* 0x000fea0003800200 */
.L_x_71:
        /* <DEDUP_REMOVED lines=9> */
[----:B----4-:R-:W-:Y:S05]  /*17d40*/  @!P0 BRA `(.L_x_81) ;  /* 0x0000002000908947 */ /* 0x010fea0003800000 */
[----:B------:R-:W-:Y:S01]  /*17d50*/  ISETP.NE.AND P0, PT, R5, RZ, PT ;  /* 0x000000ff0500720c */ /* 0x000fe20003f05270 */
[----:B------:R-:W-:-:S12]  /*17d60*/  BSSY.RECONVERGENT B1, `(.L_x_82) ;  /* 0x000010c000017945 */ /* 0x000fd80003800200 */
[----:B------:R-:W-:Y:S05]  /*17d70*/  @P0 BRA `(.L_x_83) ;  /* 0x0000001000280947 */ /* 0x000fea0003800000 */
[----:B-123--:R-:W2:Y:S04]  /*17d80*/  LDL.128 R20, [R1+0x50] ;  /* 0x0000500001147983 */ /* 0x00eea80000100c00 */
        /* <DEDUP_REMOVED lines=265> */
.L_x_83:
[----:B------:R-:W-:Y:S05]  /*18e20*/  BSYNC.RECONVERGENT B1 ;  /* 0x0000000000017941 */ /* 0x000fea0003800200 */
.L_x_82:
[----:B------:R-:W-:Y:S01]  /*18e30*/  BSSY.RECONVERGENT B1, `(.L_x_84) ;  /* 0x0000113000017945 */ /* 0x000fe20003800200 */
.L_x_86:
        /* <DEDUP_REMOVED lines=274> */
.L_x_85:
[----:B------:R-:W-:Y:S05]  /*19f60*/  BSYNC.RECONVERGENT B1 ;  /* 0x0000000000017941 */ /* 0x000fea0003800200 */
.L_x_84:
[----:B------:R-:W-:-:S13]  /*19f70*/  ISETP.NE.AND P0, PT, R5, 0x38, PT ;  /* 0x000000380500780c */ /* 0x000fda0003f05270 */
[----:B------:R-:W-:Y:S05]  /*19f80*/  @P0 BRA `(.L_x_82) ;  /* 0xffffffec00a80947 */ /* 0x000fea000383ffff */
.L_x_81:
[----:B------:R-:W-:Y:S05]  /*19f90*/  BSYNC.RECONVERGENT B0 ;  /* 0x0000000000007941 */ /* 0x000fea0003800200 */
.L_x_80:
[----:B0-----:R-:W5:Y:S04]  /*19fa0*/  LDL.128 R16, [R1+0x50] ;  /* 0x0000500001107983 */ /* 0x001f680000100c00 */
[----:B------:R-:W5:Y:S04]  /*19fb0*/  LDL.128 R4, [R1] ;  /* 0x0000000001047983 */ /* 0x000f680000100c00 */
[----:B------:R-:W5:Y:S04]  /*19fc0*/  LDL.128 R8, [R1+0x10] ;  /* 0x0000100001087983 */ /* 0x000f680000100c00 */
[----:B------:R-:W5:Y:S04]  /*19fd0*/  LDL.128 R12, [R1+0x20] ;  /* 0x00002000010c7983 */ /* 0x000f680000100c00 */
[----:B-1234-:R-:W2:Y:S01]  /*19fe0*/  LDL.64 R20, [R1+0x30] ;  /* 0x0000300001147983 */ /* 0x01eea20000100a00 */
[----:B------:R-:W-:Y:S01]  /*19ff0*/  VIADD R27, R27, 0x1 ;  /* 0x000000011b1b7836 */ /* 0x000fe20000000000 */
        /* <DEDUP_REMOVED lines=54> */
[----:B------:R-:W-:Y:S02]  /*1a360*/  VIADD R31, R22, 0xfd987193 ;  /* 0xfd987193161f7836 */ /* 0x000fe40000000000 */
[----:B------:R-:W-:-:S03]  /*1a370*/  IMAD.SHL.U32 R22, R26, 0x8, RZ ;  /* 0x000000081a167824 */ /* 0x000fc600078e00ff */
[----:B------:R-:W-:-:S04]  /*1a380*/  LEA.HI R31, R31, R30, R31, 0xc ;  /* 0x0000001e1f1f7211 */ /* 0x000fc800078f601f */
[----:B------:R-:W-:-:S04]  /*1a390*/  LOP3.LUT R23, R29, R31, R30, 0xb8, !PT ;  /* 0x0000001f1d177212 */ /* 0x000fc800078eb81e */
[----:B------:R-:W-:-:S05]  /*1a3a0*/  IADD3 R23, PT, PT, R23, R22, R28 ;  /* 0x0000001617177210 */ /* 0x000fca0007ffe01c */
[----:B------:R-:W-:Y:S01]  /*1a3b0*/  VIADD R28, R23, 0xa679438e ;  /* 0xa679438e171c7836 */ /* 0x000fe20000000000 */
[----:B------:R-:W-:-:S04]  /*1a3c0*/  SHF.R.U32.HI R23, RZ, 0x1d, R26 ;  /* 0x0000001dff177819 */ /* 0x000fc8000001161a */
[----:B------:R-:W-:Y:S01]  /*1a3d0*/  LEA.HI R28, R28, R31, R28, 0x11 ;  /* 0x0000001f1c1c7211 */ /* 0x000fe200078f881c */
[----:B------:R-:W-:Y:S03]  /*1a3e0*/  STL.64 [R1+0x38], R22 ;  /* 0x0000381601007387 */ /* 0x000fe60000100a00 */
        /* <DEDUP_REMOVED lines=189> */
[----:B------:R-:W-:-:S04]  /*1afc0*/  LOP3.LUT R5, R7, R4, R10, 0x2d, !PT ;  /* 0x0000000407057212 */ /* 0x000fc800078e2d0a */
[----:B------:R-:W-:-:S05]  /*1afd0*/  IADD3 R5, PT, PT, R5, R6, R9 ;  /* 0x0000000605057210 */ /* 0x000fca0007ffe009 */
[----:B------:R-:W-:-:S05]  /*1afe0*/  VIADD R5, R5, 0x2ad7d2bb ;  /* 0x2ad7d2bb05057836 */ /* 0x000fca0000000000 */
[----:B------:R-:W-:Y:S01]  /*1aff0*/  LEA.HI R6, R5, R4, R5, 0xf ;  /* 0x0000000405067211 */ /* 0x000fe200078f7805 */
[----:B------:R-:W-:-:S03]  /*1b000*/  IMAD.IADD R5, R19, 0x1, R4 ;  /* 0x0000000113057824 */ /* 0x000fc600078e0204 */
[----:B------:R-:W-:Y:S01]  /*1b010*/  LOP3.LUT R4, R4, R6, R7, 0x2d, !PT ;  /* 0x0000000604047212 */ /* 0x000fe200078e2d07 */
[--C-:B------:R-:W-:Y:S01]  /*1b020*/  IMAD.IADD R17, R17, 0x1, R6.reuse ;  /* 0x0000000111117824 */ /* 0x100fe200078e0206 */
[C---:B------:R-:W-:Y:S01]  /*1b030*/  PRMT R9, R5.reuse, 0x7773, RZ ;  /* 0x0000777305097816 */ /* 0x040fe200000000ff */
[----:B------:R-:W-:Y:S01]  /*1b040*/  IMAD.IADD R18, R18, 0x1, R6 ;  /* 0x0000000112127824 */ /* 0x000fe200078e0206 */
[----:B------:R-:W-:Y:S01]  /*1b050*/  IADD3 R4, PT, PT, R4, R13, R10 ;  /* 0x0000000d04047210 */ /* 0x000fe20007ffe00a */
[----:B------:R-:W-:Y:S01]  /*1b060*/  IMAD.MOV.U32 R19, RZ, RZ, R5 ;  /* 0x000000ffff137224 */ /* 0x000fe200078e0005 */
[C---:B------:R-:W-:Y:S02]  /*1b070*/  PRMT R12, R5.reuse, 0x7772, RZ ;  /* 0x00007772050c7816 */ /* 0x040fe400000000ff */
[----:B------:R-:W-:Y:S01]  /*1b080*/  PRMT R8, R5, 0x7771, RZ ;  /* 0x0000777105087816 */ /* 0x000fe200000000ff */
[----:B------:R-:W-:Y:S01]  /*1b090*/  VIADD R4, R4, 0xeb86d391 ;  /* 0xeb86d39104047836 */ /* 0x000fe20000000000 */
[----:B------:R-:W-:-:S02]  /*1b0a0*/  PRMT R9, R12, 0x3340, R9 ;  /* 0x000033400c097816 */ /* 0x000fc40000000009 */
[----:B------:R-:W-:Y:S02]  /*1b0b0*/  PRMT R8, R5, 0x3340, R8 ;  /* 0x0000334005087816 */ /* 0x000fe40000000008 */
[----:B------:R-:W-:Y:S02]  /*1b0c0*/  LEA.HI R17, R4, R17, R4, 0x15 ;  /* 0x0000001104117211 */ /* 0x000fe400078fa804 */
[----:B------:R-:W-:Y:S02]  /*1b0d0*/  PRMT R8, R8, 0x5410, R9 ;  /* 0x0000541008087816 */ /* 0x000fe40000000009 */
[----:B------:R-:W-:Y:S01]  /*1b0e0*/  PRMT R4, R27, 0x9910, RZ ;  /* 0x000099101b047816 */ /* 0x000fe200000000ff */
[----:B------:R0:W-:Y:S03]  /*1b0f0*/  STL.128 [R1+0x50], R16 ;  /* 0x0000501001007387 */ /* 0x0001e60000100c00 */
[----:B------:R-:W-:Y:S01]  /*1b100*/  ISETP.NE.AND P0, PT, R4, 0x3e8, PT ;  /* 0x000003e80400780c */ /* 0x000fe20003f05270 */
[----:B0-----:R-:W-:-:S05]  /*1b110*/  IMAD.MOV.U32 R19, RZ, RZ, R8 ;  /* 0x000000ffff137224 */ /* 0x001fca00078e0008 */
[----:B------:R1:W-:Y:S07]  /*1b120*/  STL.128 [R1+0x60], R16 ;  /* 0x0000601001007387 */ /* 0x0003ee0000100c00 */
[----:B------:R-:W-:Y:S05]  /*1b130*/  @P0 BRA `(.L_x_87) ;  /* 0xffffff5c00c40947 */ /* 0x000fea000383ffff */
[----:B------:R-:W0:Y:S01]  /*1b140*/  S2UR UR5, SR_CgaCtaId ;  /* 0x00000000000579c3 */ /* 0x000e220000008800 */
[----:B------:R-:W-:Y:S01]  /*1b150*/  UMOV UR4, 0x400 ;  /* 0x0000040000047882 */ /* 0x000fe20000000000 */
[----:B------:R-:W-:Y:S01]  /*1b160*/  LOP3.LUT R3, R16, 0xff, RZ, 0xc0, !PT ;  /* 0x000000ff10037812 */ /* 0x000fe200078ec0ff */
[----:B0-----:R-:W-:-:S09]  /*1b170*/  ULEA UR4, UR5, UR4, 0x18 ;  /* 0x0000000405047291 */ /* 0x001fd2000f8ec0ff */
[----:B------:R-:W0:Y:S02]  /*1b180*/  LDS.U8 R2, [UR4] ;  /* 0x00000004ff027984 */ /* 0x000e240008000000 */
[----:B0-----:R-:W-:-:S13]  /*1b190*/  ISETP.NE.AND P0, PT, R3, R2, PT ;  /* 0x000000020300720c */ /* 0x001fda0003f05270 */
[----:B------:R-:W-:Y:S05]  /*1b1a0*/  @P0 EXIT ;  /* 0x000000000000094d */ /* 0x000fea0003800000 */
[----:B------:R-:W0:Y:S01]  /*1b1b0*/  LDS.U8 R2, [UR4+0x1] ;  /* 0x00000104ff027984 */ /* 0x000e220008000000 */
[----:B------:R-:W-:-:S04]  /*1b1c0*/  LOP3.LUT R3, R16, 0xffff, RZ, 0xc0, !PT ;  /* 0x0000ffff10037812 */ /* 0x000fc800078ec0ff */
[----:B------:R-:W-:-:S04]  /*1b1d0*/  SHF.R.U32.HI R3, RZ, 0x8, R3 ;  /* 0x00000008ff037819 */ /* 0x000fc80000011603 */
[----:B------:R-:W-:-:S04]  /*1b1e0*/  PRMT R3, R3, 0x9910, RZ ;  /* 0x0000991003037816 */ /* 0x000fc800000000ff */
[----:B0-----:R-:W-:-:S13]  /*1b1f0*/  ISETP.NE.AND P0, PT, R3, R2, PT ;  /* 0x000000020300720c */ /* 0x001fda0003f05270 */
[----:B------:R-:W-:Y:S05]  /*1b200*/  @P0 EXIT ;  /* 0x000000000000094d */ /* 0x000fea0003800000 */
[----:B------:R-:W0:Y:S01]  /*1b210*/  LDS.U8 R2, [UR4+0x2] ;  /* 0x00000204ff027984 */ /* 0x000e220008000000 */
[----:B------:R-:W-:-:S04]  /*1b220*/  SHF.R.U64 R3, R16, 0x10, R17 ;  /* 0x0000001010037819 */ /* 0x000fc80000001211 */
[----:B------:R-:W-:-:S04]  /*1b230*/  LOP3.LUT R3, R3, 0xff, RZ, 0xc0, !PT ;  /* 0x000000ff03037812 */ /* 0x000fc800078ec0ff */
        /* <DEDUP_REMOVED lines=8> */
[----:B------:R-:W-:-:S04]  /*1b2c0*/  LOP3.LUT R3, R17, 0xff, RZ, 0xc0, !PT ;  /* 0x000000ff11037812 */ /* 0x000fc800078ec0ff */
[----:B0-----:R-:W-:-:S13]  /*1b2d0*/  ISETP.NE.AND P0, PT, R3, R2, PT ;  /* 0x000000020300720c */ /* 0x001fda0003f05270 */
[----:B------:R-:W-:Y:S05]  /*1b2e0*/  @P0 EXIT ;  /* 0x000000000000094d */ /* 0x000fea0003800000 */
[----:B------:R-:W0:Y:S01]  /*1b2f0*/  LDS.U8 R2, [UR4+0x5] ;  /* 0x00000504ff027984 */ /* 0x000e220008000000 */
[----:B------:R-:W-:-:S04]  /*1b300*/  SHF.R.U32.HI R3, RZ, 0x8, R17 ;  /* 0x00000008ff037819 */ /* 0x000fc80000011611 */
        /* <DEDUP_REMOVED lines=9> */
[----:B-1----:R-:W-:-:S04]  /*1b3a0*/  SHF.R.U32.HI R17, RZ, 0x18, R17 ;  /* 0x00000018ff117819 */ /* 0x002fc80000011611 */
[----:B------:R-:W-:-:S04]  /*1b3b0*/  PRMT R3, R17, 0x9910, RZ ;  /* 0x0000991011037816 */ /* 0x000fc800000000ff */
[----:B0-----:R-:W-:-:S13]  /*1b3c0*/  ISETP.NE.AND P0, PT, R3, R2, PT ;  /* 0x000000020300720c */ /* 0x001fda0003f05270 */
[----:B------:R-:W-:Y:S05]  /*1b3d0*/  @P0 EXIT ;  /* 0x000000000000094d */ /* 0x000fea0003800000 */
[----:B------:R-:W0:Y:S01]  /*1b3e0*/  LDS.U8 R2, [UR4+0x8] ;  /* 0x00000804ff027984 */ /* 0x000e220008000000 */
[----:B------:R-:W-:-:S04]  /*1b3f0*/  LOP3.LUT R3, R18, 0xff, RZ, 0xc0, !PT ;  /* 0x000000ff12037812 */ /* 0x000fc800078ec0ff */
        /* <DEDUP_REMOVED lines=34> */
[----:B------:R-:W-:-:S04]  /*1b620*/  PRMT R3, R5, 0x9910, RZ ;  /* 0x0000991005037816 */ /* 0x000fc800000000ff */
[----:B0-----:R-:W-:-:S13]  /*1b630*/  ISETP.NE.AND P0, PT, R3, R2, PT ;  /* 0x000000020300720c */ /* 0x001fda0003f05270 */
[----:B------:R-:W-:Y:S05]  /*1b640*/  @P0 EXIT ;  /* 0x000000000000094d */ /* 0x000fea0003800000 */
[----:B------:R-:W0:Y:S02]  /*1b650*/  LDC.64 R2, c[0x0][0x3b0] ;  /* 0x0000ec00ff027b82 */ /* 0x000e240000000a00 */
[----:B0-----:R-:W-:Y:S01]  /*1b660*/  STG.E desc[UR6][R2.64], R0 ;  /* 0x0000000002007986 */ /* 0x001fe2000c101906 */
[----:B------:R-:W-:Y:S05]  /*1b670*/  EXIT ;  /* 0x000000000000794d */ /* 0x000fea0003800000 */
.L_x_88:
[----:B------:R-:W-:-:S00]  /*1b680*/  BRA `(.L_x_88) ;  /* 0xfffffffc00fc7947 */ /* 0x000fc0000383ffff */
[----:B------:R-:W-:-:S00]  /*1b690*/  NOP ;  /* 0x0000000000007918 */ /* 0x000fc00000000000 */
        /* <DEDUP_REMOVED lines=14> */
.L_x_89:


//--------------------- .nv.global.init           --------------------------
	.section	.nv.global.init,"aw",@progbits
.nv.global.init:
	.type		$str,@object
	.size		$str,(itoa64 - $str)
$str:
        /*0000*/ 	.byte	0x24, 0x31, 0x24, 0x00
	.type		itoa64,@object
	.size		itoa64,(.L_0 - itoa64)
itoa64:
        /*0004*/ 	.byte	0x2e, 0x2f, 0x30, 0x31, 0x32, 0x33, 0x34, 0x35, 0x36, 0x37, 0x38, 0x39, 0x41, 0x42, 0x43, 0x44
        /*0014*/ 	.byte	0x45, 0x46, 0x47, 0x48, 0x49, 0x4a, 0x4b, 0x4c, 0x4d, 0x4e, 0x4f, 0x50, 0x51, 0x52, 0x53, 0x54
        /*0024*/ 	.byte	0x55, 0x56, 0x57, 0x58, 0x59, 0x5a, 0x61, 0x62, 0x63, 0x64, 0x65, 0x66, 0x67, 0x68, 0x69, 0x6a
        /*0034*/ 	.byte	0x6b, 0x6c, 0x6d, 0x6e, 0x6f, 0x70, 0x71, 0x72, 0x73, 0x74, 0x75, 0x76, 0x77, 0x78, 0x79, 0x7a
        /*0044*/ 	.byte	0x00
.L_0:


//--------------------- .nv.shared._Z27md5_crypt_dictionary_attackPKcS0_hS0_PKjjPj --------------------------
	.section	.nv.shared._Z27md5_crypt_dictionary_attackPKcS0_hS0_PKjjPj,"aw",@nobits
	.sectionflags	@""
.nv.shared._Z27md5_crypt_dictionary_attackPKcS0_hS0_PKjjPj:
	.zero		1041


//--------------------- .nv.shared.reserved.0     --------------------------
	.section	.nv.shared.reserved.0,"aw",@nobits
	.weak		__nv_reservedSMEM_offset_0_alias
	.size		__nv_reservedSMEM_offset_0_alias, 0, 64
	.other		__nv_reservedSMEM_offset_0_alias,@"STO_CUDA_RESERVED_SHARED STV_DEFAULT"
__nv_reservedSMEM_offset_0_alias:
	.zero		0
	.zero		64


//--------------------- .nv.constant0._Z27md5_crypt_dictionary_attackPKcS0_hS0_PKjjPj --------------------------
	.section	.nv.constant0._Z27md5_crypt_dictionary_attackPKcS0_hS0_PKjjPj,"a",@progbits
	.sectionflags	@""
	.align	4
.nv.constant0._Z27md5_crypt_dictionary_attackPKcS0_hS0_PKjjPj:
	.zero		952


//--------------------- SYMBOLS --------------------------

	.type		.nv.reservedSmem.offset0,@object
	.size		.nv.reservedSmem.offset0,0x4
	.type		.nv.reservedSmem.cap,@object
	.size		.nv.reservedSmem.cap,0x4
